def matmul_kernel(
    a_ptr,
    b_ptr,
    c_ptr,
    M,
    N,
    K,
    stride_am,
    stride_ak,
    stride_bk,
    stride_bn,
    stride_cm,
    stride_cn,
    BLOCK_M: tl.constexpr,
    BLOCK_N: tl.constexpr,
    BLOCK_K: tl.constexpr,
    GROUP_M: tl.constexpr,
):
    pid = tl.program_id(axis=0)
    num_pid_m = tl.cdiv(M, BLOCK_M)
    num_pid_n = tl.cdiv(N, BLOCK_N)
    num_pid_in_group = GROUP_M * num_pid_n
    group_id = pid // num_pid_in_group
    first_pid_m = group_id * GROUP_M
    group_size_m = min(num_pid_m - first_pid_m, GROUP_M)
    pid_m = first_pid_m + ((pid % num_pid_in_group) % group_size_m)
    pid_n = (pid % num_pid_in_group) // group_size_m

    offs_am = (pid_m * BLOCK_M + tl.arange(0, BLOCK_M)) % M
    offs_bn = (pid_n * BLOCK_N + tl.arange(0, BLOCK_N)) % N
    offs_k = tl.arange(0, BLOCK_K)
    a_ptrs = a_ptr + offs_am[:, None] * stride_am + offs_k[None, :] * stride_ak
    b_ptrs = b_ptr + offs_k[:, None] * stride_bk + offs_bn[None, :] * stride_bn

    acc = tl.zeros((BLOCK_M, BLOCK_N), dtype=tl.float32)
    for kk in range(0, tl.cdiv(K, BLOCK_K)):
        a = tl.load(a_ptrs, mask=offs_k[None, :] < K - kk * BLOCK_K, other=0.0)
        b = tl.load(b_ptrs, mask=offs_k[:, None] < K - kk * BLOCK_K, other=0.0)
        acc = tl.dot(a, b, acc)
        a_ptrs += BLOCK_K * stride_ak
        b_ptrs += BLOCK_K * stride_bk

    c = acc.to(c_ptr.dtype.element_ty)
    offs_cm = pid_m * BLOCK_M + tl.arange(0, BLOCK_M)
    offs_cn = pid_n * BLOCK_N + tl.arange(0, BLOCK_N)
    c_ptrs = c_ptr + offs_cm[:, None] * stride_cm + offs_cn[None, :] * stride_cn
    mask = (offs_cm[:, None] < M) & (offs_cn[None, :] < N)
    tl.store(c_ptrs, c, mask=mask)

# config = {"BLOCK_K": 64, "BLOCK_M": 512, "BLOCK_N": 256, "GROUP_M": 4, "arch": "sm_80", "dtype": "bf16", "num_ctas": 1, "num_stages": 3, "num_warps": 4}
# arch = sm_80


// ===== COMPILED SASS (sm_80) =====

	.target	sm_80

	.elftype	@"ET_EXEC"


//--------------------- .note.nv.tkinfo           --------------------------
	.section	.note.nv.tkinfo,"",@"SHT_NOTE"
	.sectionflags	@"SHF_NOTE_NV_TKINFO"
	.tkinfo
        /*0018*/ 	.word	0x00000002
        /*0030*/ 	.string	""
        /*0030*/ 	.string	"ptxas"
        /*0030*/ 	.string	"Cuda compilation tools, release 13.0, V13.0.88"
        /*0030*/ 	.string	"Build cuda_13.0.r13.0/compiler.36424714_0"
        /*0030*/ 	.string	"-v  -suppress-debug-info  -lineinfo  -arch sm_80 "



//--------------------- .note.nv.cuinfo           --------------------------
	.section	.note.nv.cuinfo,"",@"SHT_NOTE"
	.sectionflags	@"SHF_NOTE_NV_CUINFO"
        /*0018*/ 	.short	0x0002
        /*001a*/ 	.short	0x0050
        /*001c*/ 	.short	0x0082
	.zero		2


//--------------------- .nv.info                  --------------------------
	.section	.nv.info,"",@"SHT_CUDA_INFO"
	.align	4


	//----- nvinfo : EIATTR_REGCOUNT
	.align		4
        /*0000*/ 	.byte	0x04, 0x2f
        /*0002*/ 	.short	(.L_1 - .L_0)
	.align		4
.L_0:
        /*0004*/ 	.word	index@(matmul_kernel)
        /*0008*/ 	.word	0x00000020


	//----- nvinfo : EIATTR_FRAME_SIZE
	.align		4
.L_1:
        /*000c*/ 	.byte	0x04, 0x11
        /*000e*/ 	.short	(.L_3 - .L_2)
	.align		4
.L_2:
        /*0010*/ 	.word	index@(matmul_kernel)
        /*0014*/ 	.word	0x000070a0


	//----- nvinfo : EIATTR_MIN_STACK_SIZE
	.align		4
.L_3:
        /*0018*/ 	.byte	0x04, 0x12
        /*001a*/ 	.short	(.L_5 - .L_4)
	.align		4
.L_4:
        /*001c*/ 	.word	index@(matmul_kernel)
        /*0020*/ 	.word	0x000070a0
.L_5:


//--------------------- .nv.info.matmul_kernel    --------------------------
	.section	.nv.info.matmul_kernel,"",@"SHT_CUDA_INFO"
	.sectionflags	@""
	.align	4


	//----- nvinfo : EIATTR_CUDA_API_VERSION
	.align		4
        /*0000*/ 	.byte	0x04, 0x37
        /*0002*/ 	.short	(.L_7 - .L_6)
.L_6:
        /*0004*/ 	.word	0x00000082


	//----- nvinfo : EIATTR_SW2861232_WAR
	.align		4
.L_7:
        /*0008*/ 	.byte	0x01, 0x35
	.zero		2


	//----- nvinfo : EIATTR_PARAM_CBANK
	.align		4
        /*000c*/ 	.byte	0x04, 0x0a
        /*000e*/ 	.short	(.L_9 - .L_8)
	.align		4
.L_8:
        /*0010*/ 	.word	index@(.nv.constant0.matmul_kernel)
        /*0014*/ 	.short	0x0160
        /*0016*/ 	.short	0x0050


	//----- nvinfo : EIATTR_CBANK_PARAM_SIZE
	.align		4
.L_9:
        /*0018*/ 	.byte	0x03, 0x19
        /*001a*/ 	.short	0x0050


	//----- nvinfo : EIATTR_KPARAM_INFO
	.align		4
        /*001c*/ 	.byte	0x04, 0x17
        /*001e*/ 	.short	(.L_11 - .L_10)
.L_10:
        /*0020*/ 	.word	0x00000000
        /*0024*/ 	.short	0x000d
        /*0026*/ 	.short	0x0048
        /*0028*/ 	.byte	0x00, 0xf4, 0x21, 0x00


	//----- nvinfo : EIATTR_KPARAM_INFO
	.align		4
.L_11:
        /*002c*/ 	.byte	0x04, 0x17
        /*002e*/ 	.short	(.L_13 - .L_12)
.L_12:
        /*0030*/ 	.word	0x00000000
        /*0034*/ 	.short	0x000c
        /*0036*/ 	.short	0x0040
        /*0038*/ 	.byte	0x00, 0xf4, 0x21, 0x00


	//----- nvinfo : EIATTR_KPARAM_INFO
	.align		4
.L_13:
        /*003c*/ 	.byte	0x04, 0x17
        /*003e*/ 	.short	(.L_15 - .L_14)
.L_14:
        /*0040*/ 	.word	0x00000000
        /*0044*/ 	.short	0x000b
        /*0046*/ 	.short	0x0038
        /*0048*/ 	.byte	0x00, 0xf0, 0x11, 0x00


	//----- nvinfo : EIATTR_KPARAM_INFO
	.align		4
.L_15:
        /*004c*/ 	.byte	0x04, 0x17
        /*004e*/ 	.short	(.L_17 - .L_16)
.L_16:
        /*0050*/ 	.word	0x00000000
        /*0054*/ 	.short	0x000a
        /*0056*/ 	.short	0x0034
        /*0058*/ 	.byte	0x00, 0xf0, 0x11, 0x00


	//----- nvinfo : EIATTR_KPARAM_INFO
	.align		4
.L_17:
        /*005c*/ 	.byte	0x04, 0x17
        /*005e*/ 	.short	(.L_19 - .L_18)
.L_18:
        /*0060*/ 	.word	0x00000000
        /*0064*/ 	.short	0x0009
        /*0066*/ 	.short	0x0030
        /*0068*/ 	.byte	0x00, 0xf0, 0x11, 0x00


	//----- nvinfo : EIATTR_KPARAM_INFO
	.align		4
.L_19:
        /*006c*/ 	.byte	0x04, 0x17
        /*006e*/ 	.short	(.L_21 - .L_20)
.L_20:
        /*0070*/ 	.word	0x00000000
        /*0074*/ 	.short	0x0008
        /*0076*/ 	.short	0x002c
        /*0078*/ 	.byte	0x00, 0xf0, 0x11, 0x00


	//----- nvinfo : EIATTR_KPARAM_INFO
	.align		4
.L_21:
        /*007c*/ 	.byte	0x04, 0x17
        /*007e*/ 	.short	(.L_23 - .L_22)
.L_22:
        /*0080*/ 	.word	0x00000000
        /*0084*/ 	.short	0x0007
        /*0086*/ 	.short	0x0028
        /*0088*/ 	.byte	0x00, 0xf0, 0x11, 0x00


	//----- nvinfo : EIATTR_KPARAM_INFO
	.align		4
.L_23:
        /*008c*/ 	.byte	0x04, 0x17
        /*008e*/ 	.short	(.L_25 - .L_24)
.L_24:
        /*0090*/ 	.word	0x00000000
        /*0094*/ 	.short	0x0006
        /*0096*/ 	.short	0x0024
        /*0098*/ 	.byte	0x00, 0xf0, 0x11, 0x00


	//----- nvinfo : EIATTR_KPARAM_INFO
	.align		4
.L_25:
        /*009c*/ 	.byte	0x04, 0x17
        /*009e*/ 	.short	(.L_27 - .L_26)
.L_26:
        /*00a0*/ 	.word	0x00000000
        /*00a4*/ 	.short	0x0005
        /*00a6*/ 	.short	0x0020
        /*00a8*/ 	.byte	0x00, 0xf0, 0x11, 0x00


	//----- nvinfo : EIATTR_KPARAM_INFO
	.align		4
.L_27:
        /*00ac*/ 	.byte	0x04, 0x17
        /*00ae*/ 	.short	(.L_29 - .L_28)
.L_28:
        /*00b0*/ 	.word	0x00000000
        /*00b4*/ 	.short	0x0004
        /*00b6*/ 	.short	0x001c
        /*00b8*/ 	.byte	0x00, 0xf0, 0x11, 0x00


	//----- nvinfo : EIATTR_KPARAM_INFO
	.align		4
.L_29:
        /*00bc*/ 	.byte	0x04, 0x17
        /*00be*/ 	.short	(.L_31 - .L_30)
.L_30:
        /*00c0*/ 	.word	0x00000000
        /*00c4*/ 	.short	0x0003
        /*00c6*/ 	.short	0x0018
        /*00c8*/ 	.byte	0x00, 0xf0, 0x11, 0x00


	//----- nvinfo : EIATTR_KPARAM_INFO
	.align		4
.L_31:
        /*00cc*/ 	.byte	0x04, 0x17
        /*00ce*/ 	.short	(.L_33 - .L_32)
.L_32:
        /*00d0*/ 	.word	0x00000000
        /*00d4*/ 	.short	0x0002
        /*00d6*/ 	.short	0x0010
        /*00d8*/ 	.byte	0x00, 0xf4, 0x21, 0x00


	//----- nvinfo : EIATTR_KPARAM_INFO
	.align		4
.L_33:
        /*00dc*/ 	.byte	0x04, 0x17
        /*00de*/ 	.short	(.L_35 - .L_34)
.L_34:
        /*00e0*/ 	.word	0x00000000
        /*00e4*/ 	.short	0x0001
        /*00e6*/ 	.short	0x0008
        /*00e8*/ 	.byte	0x00, 0xf4, 0x21, 0x00


	//----- nvinfo : EIATTR_KPARAM_INFO
	.align		4
.L_35:
        /*00ec*/ 	.byte	0x04, 0x17
        /*00ee*/ 	.short	(.L_37 - .L_36)
.L_36:
        /*00f0*/ 	.word	0x00000000
        /*00f4*/ 	.short	0x0000
        /*00f6*/ 	.short	0x0000
        /*00f8*/ 	.byte	0x00, 0xf4, 0x21, 0x00


	//----- nvinfo : EIATTR_MAXREG_COUNT
	.align		4
.L_37:
        /*00fc*/ 	.byte	0x03, 0x1b
        /*00fe*/ 	.short	0x00ff


	//----- nvinfo : EIATTR_NUM_BARRIERS
	.align		4
        /*0100*/ 	.byte	0x02, 0x4c
        /*0102*/ 	.byte	0x01
	.zero		1


	//----- nvinfo : EIATTR_ANNOTATIONS
	.align		4
        /*0104*/ 	.byte	0x04, 0x55
        /*0106*/ 	.short	(.L_39 - .L_38)


	//   ....[0]....
.L_38:
        /*0108*/ 	.word	0x00000001
        /*010c*/ 	.byte	0x20, 0x05, 0x00, 0x00, 0x01, 0x00, 0x00, 0x00, 0x50, 0x05, 0x00, 0x00, 0x01, 0x00, 0x00, 0x00
        /* <DEDUP_REMOVED lines=2838> */
        /*b27c*/ 	.byte	0x40, 0xa1, 0x02, 0x00, 0x01, 0x00, 0x00, 0x00, 0x50, 0xa1, 0x02, 0x00


	//----- nvinfo : EIATTR_MERCURY_ISA_VERSION
	.align		4
.L_39:
        /*b288*/ 	.byte	0x03, 0x5f
        /*b28a*/ 	.short	0x0000


	//----- nvinfo : EIATTR_EXIT_INSTR_OFFSETS
	.align		4
        /*b28c*/ 	.byte	0x04, 0x1c
        /*b28e*/ 	.short	(.L_41 - .L_40)


	//   ....[0]....
.L_40:
        /*b290*/ 	.word	0x0008fe00


	//   ....[1]....
        /*b294*/ 	.word	0x0008fe30


	//----- nvinfo : EIATTR_REQNTID
	.align		4
.L_41:
        /*b298*/ 	.byte	0x04, 0x10
        /*b29a*/ 	.short	(.L_43 - .L_42)
.L_42:
        /*b29c*/ 	.word	0x00000080
        /*b2a0*/ 	.word	0x00000001
        /*b2a4*/ 	.word	0x00000001
.L_43:


//--------------------- .nv.callgraph             --------------------------
	.section	.nv.callgraph,"",@"SHT_CUDA_CALLGRAPH"
	.align	4
	.sectionentsize	8
	.align		4
        /*0000*/ 	.word	0x00000000
	.align		4
        /*0004*/ 	.word	0xffffffff
	.align		4
        /*0008*/ 	.word	0x00000000
	.align		4
        /*000c*/ 	.word	0xfffffffe
	.align		4
        /*0010*/ 	.word	0x00000000
	.align		4
        /*0014*/ 	.word	0xfffffffd
	.align		4
        /*0018*/ 	.word	0x00000000
	.align		4
        /*001c*/ 	.word	0xfffffffc


//--------------------- .nv.rel.action            --------------------------
	.section	.nv.rel.action,"",@"SHT_CUDA_RELOCINFO"
	.align	8
	.sectionentsize	8
        /*0000*/ 	.byte	0x73, 0x00, 0x00, 0x00, 0x00, 0x00, 0x00, 0x00, 0x00, 0x00, 0x00, 0x11, 0x25, 0x00, 0x05, 0x36


//--------------------- .nv.constant0.matmul_kernel --------------------------
	.section	.nv.constant0.matmul_kernel,"a",@progbits
	.sectionflags	@""
	.align	4
.nv.constant0.matmul_kernel:
	.zero		432


//--------------------- .text.matmul_kernel       --------------------------
	.section	.text.matmul_kernel,"ax",@progbits
	.sectioninfo	@"SHI_REGISTERS=32"
	.align	128
        .global         matmul_kernel
        .type           matmul_kernel,@function
        .size           matmul_kernel,(.L_x_5 - matmul_kernel)
        .other          matmul_kernel,@"STO_CUDA_ENTRY STV_DEFAULT"
matmul_kernel:
.text.matmul_kernel:
[----:B------:R-:W-:-:S03]  /*0000*/  IMAD.MOV.U32 R1, RZ, RZ, c[0x0][0x28] ;  /* 0x00000a00ff017624 */ /* 0x000fc600078e00ff */
[----:B------:R-:W-:Y:S01]  /*0010*/  IMAD.MOV.U32 R0, RZ, RZ, c[0x0][0x17c] ;  /* 0x00005f00ff007624 */ /* 0x000fe200078e00ff */
[----:B------:R-:W0:Y:S01]  /*0020*/  S2R R12, SR_TID.X ;  /* 0x00000000000c7919 */ /* 0x000e220000002100 */
[----:B------:R-:W-:Y:S01]  /*0030*/  IADD3 R1, R1, -0x70a0, RZ ;  /* 0xffff8f6001017810 */ /* 0x000fe20007ffe0ff */
[----:B------:R-:W-:Y:S02]  /*0040*/  ULDC.64 UR6, c[0x0][0x118] ;  /* 0x0000460000067ab9 */ /* 0x000fe40000000a00 */
[----:B------:R-:W-:-:S04]  /*0050*/  IADD3 R0, R0, 0xff, RZ ;  /* 0x000000ff00007810 */ /* 0x000fc80007ffe0ff */
[----:B------:R-:W-:-:S04]  /*0060*/  SHF.R.S32.HI R3, RZ, 0x1f, R0 ;  /* 0x0000001fff037819 */ /* 0x000fc80000011400 */
[----:B------:R-:W-:-:S04]  /*0070*/  LEA.HI R3, R3, R0, RZ, 0x8 ;  /* 0x0000000003037211 */ /* 0x000fc800078f40ff */
[----:B------:R-:W-:Y:S02]  /*0080*/  SHF.R.S32.HI R0, RZ, 0x8, R3 ;  /* 0x00000008ff007819 */ /* 0x000fe40000011403 */
[----:B------:R-:W1:Y:S03]  /*0090*/  S2R R3, SR_CTAID.X ;  /* 0x0000000000037919 */ /* 0x000e660000002500 */
[----:B------:R-:W-:Y:S01]  /*00a0*/  IMAD.SHL.U32 R0, R0, 0x4, RZ ;  /* 0x0000000400007824 */ /* 0x000fe200078e00ff */
[----:B0-----:R-:W-:-:S04]  /*00b0*/  LOP3.LUT R14, R12, 0x7f, RZ, 0xc0, !PT ;  /* 0x0000007f0c0e7812 */ /* 0x001fc800078ec0ff */
[-C--:B------:R-:W-:Y:S02]  /*00c0*/  IABS R7, R0.reuse ;  /* 0x0000000000077213 */ /* 0x080fe40000000000 */
[----:B------:R-:W-:Y:S02]  /*00d0*/  IABS R10, R0 ;  /* 0x00000000000a7213 */ /* 0x000fe40000000000 */
[----:B------:R-:W0:Y:S01]  /*00e0*/  I2F.RP R2, R7 ;  /* 0x0000000700027306 */ /* 0x000e220000209400 */
[----:B-1----:R-:W-:-:S07]  /*00f0*/  IABS R8, R3 ;  /* 0x0000000300087213 */ /* 0x002fce0000000000 */
[----:B0-----:R-:W0:Y:S02]  /*0100*/  MUFU.RCP R2, R2 ;  /* 0x0000000200027308 */ /* 0x001e240000001000 */
[----:B0-----:R-:W-:Y:S01]  /*0110*/  IADD3 R4, R2, 0xffffffe, RZ ;  /* 0x0ffffffe02047810 */ /* 0x001fe20007ffe0ff */
[----:B------:R-:W-:-:S05]  /*0120*/  IMAD.MOV R2, RZ, RZ, -R10 ;  /* 0x000000ffff027224 */ /* 0x000fca00078e0a0a */
[----:B------:R0:W1:Y:S02]  /*0130*/  F2I.FTZ.U32.TRUNC.NTZ R5, R4 ;  /* 0x0000000400057305 */ /* 0x000064000021f000 */
[----:B0-----:R-:W-:Y:S02]  /*0140*/  IMAD.MOV.U32 R4, RZ, RZ, RZ ;  /* 0x000000ffff047224 */ /* 0x001fe400078e00ff */
[----:B-1----:R-:W-:-:S04]  /*0150*/  IMAD.MOV R6, RZ, RZ, -R5 ;  /* 0x000000ffff067224 */ /* 0x002fc800078e0a05 */
[----:B------:R-:W-:Y:S02]  /*0160*/  IMAD R9, R6, R7, RZ ;  /* 0x0000000706097224 */ /* 0x000fe400078e02ff */
[----:B------:R-:W-:Y:S02]  /*0170*/  IMAD.MOV.U32 R6, RZ, RZ, R8 ;  /* 0x000000ffff067224 */ /* 0x000fe400078e0008 */
[----:B------:R-:W-:-:S06]  /*0180*/  IMAD.HI.U32 R5, R5, R9, R4 ;  /* 0x0000000905057227 */ /* 0x000fcc00078e0004 */
[----:B------:R-:W-:-:S04]  /*0190*/  IMAD.HI.U32 R5, R5, R6, RZ ;  /* 0x0000000605057227 */ /* 0x000fc800078e00ff */
[----:B------:R-:W-:-:S05]  /*01a0*/  IMAD R2, R5, R2, R6 ;  /* 0x0000000205027224 */ /* 0x000fca00078e0206 */
[----:B------:R-:W-:-:S13]  /*01b0*/  ISETP.GT.U32.AND P1, PT, R7, R2, PT ;  /* 0x000000020700720c */ /* 0x000fda0003f24070 */
[----:B------:R-:W-:Y:S01]  /*01c0*/  @!P1 IMAD.IADD R2, R2, 0x1, -R7 ;  /* 0x0000000102029824 */ /* 0x000fe200078e0a07 */
[----:B------:R-:W-:Y:S02]  /*01d0*/  @!P1 IADD3 R5, R5, 0x1, RZ ;  /* 0x0000000105059810 */ /* 0x000fe40007ffe0ff */
[----:B------:R-:W-:Y:S02]  /*01e0*/  ISETP.NE.AND P1, PT, R0, RZ, PT ;  /* 0x000000ff0000720c */ /* 0x000fe40003f25270 */
[----:B------:R-:W-:Y:S02]  /*01f0*/  ISETP.GE.U32.AND P0, PT, R2, R7, PT ;  /* 0x000000070200720c */ /* 0x000fe40003f06070 */
[----:B------:R-:W-:-:S04]  /*0200*/  LOP3.LUT R2, R3, R0, RZ, 0x3c, !PT ;  /* 0x0000000003027212 */ /* 0x000fc800078e3cff */
[----:B------:R-:W-:Y:S01]  /*0210*/  ISETP.GE.AND P2, PT, R2, RZ, PT ;  /* 0x000000ff0200720c */ /* 0x000fe20003f46270 */
[----:B------:R-:W-:-:S05]  /*0220*/  IMAD.MOV.U32 R2, RZ, RZ, c[0x0][0x178] ;  /* 0x00005e00ff027624 */ /* 0x000fca00078e00ff */
[----:B------:R-:W-:Y:S02]  /*0230*/  IADD3 R2, R2, 0x1ff, RZ ;  /* 0x000001ff02027810 */ /* 0x000fe40007ffe0ff */
[----:B------:R-:W-:-:S05]  /*0240*/  @P0 IADD3 R5, R5, 0x1, RZ ;  /* 0x0000000105050810 */ /* 0x000fca0007ffe0ff */
[----:B------:R-:W-:Y:S01]  /*0250*/  IMAD.MOV.U32 R4, RZ, RZ, R5 ;  /* 0x000000ffff047224 */ /* 0x000fe200078e0005 */
[----:B------:R-:W-:-:S03]  /*0260*/  SHF.R.S32.HI R5, RZ, 0x1f, R2 ;  /* 0x0000001fff057819 */ /* 0x000fc60000011402 */
[----:B------:R-:W-:Y:S01]  /*0270*/  @!P2 IMAD.MOV R4, RZ, RZ, -R4 ;  /* 0x000000ffff04a224 */ /* 0x000fe200078e0a04 */
[----:B------:R-:W-:Y:S02]  /*0280*/  @!P1 LOP3.LUT R4, RZ, R0, RZ, 0x33, !PT ;  /* 0x00000000ff049212 */ /* 0x000fe400078e33ff */
[----:B------:R-:W-:-:S03]  /*0290*/  LEA.HI R5, R5, R2, RZ, 0x9 ;  /* 0x0000000205057211 */ /* 0x000fc600078f48ff */
[----:B------:R-:W-:Y:S02]  /*02a0*/  IMAD.SHL.U32 R2, R4, 0x4, RZ ;  /* 0x0000000404027824 */ /* 0x000fe400078e00ff */
[----:B------:R-:W-:-:S03]  /*02b0*/  IMAD.MOV R4, RZ, RZ, -R4 ;  /* 0x000000ffff047224 */ /* 0x000fc600078e0a04 */
[----:B------:R-:W-:Y:S01]  /*02c0*/  LEA.HI.SX32 R5, R5, -R2, 0x17 ;  /* 0x8000000205057211 */ /* 0x000fe200078fbaff */
[----:B------:R-:W-:Y:S02]  /*02d0*/  IMAD R13, R0, R4, R3 ;  /* 0x00000004000d7224 */ /* 0x000fe400078e0203 */
[----:B------:R-:W-:Y:S01]  /*02e0*/  IMAD.MOV.U32 R4, RZ, RZ, RZ ;  /* 0x000000ffff047224 */ /* 0x000fe200078e00ff */
[----:B------:R-:W-:Y:S02]  /*02f0*/  IMNMX R6, R5, 0x4, PT ;  /* 0x0000000405067817 */ /* 0x000fe40003800200 */
[----:B------:R-:W-:Y:S02]  /*0300*/  IABS R11, R13 ;  /* 0x0000000d000b7213 */ /* 0x000fe40000000000 */
[----:B------:R-:W-:-:S04]  /*0310*/  IABS R9, R6 ;  /* 0x0000000600097213 */ /* 0x000fc80000000000 */
[----:B------:R-:W0:Y:S08]  /*0320*/  I2F.RP R7, R9 ;  /* 0x0000000900077306 */ /* 0x000e300000209400 */
[----:B0-----:R-:W0:Y:S02]  /*0330*/  MUFU.RCP R7, R7 ;  /* 0x0000000700077308 */ /* 0x001e240000001000 */
[----:B0-----:R-:W-:-:S06]  /*0340*/  IADD3 R5, R7, 0xffffffe, RZ ;  /* 0x0ffffffe07057810 */ /* 0x001fcc0007ffe0ff */
[----:B------:R-:W0:Y:S02]  /*0350*/  F2I.FTZ.U32.TRUNC.NTZ R5, R5 ;  /* 0x0000000500057305 */ /* 0x000e24000021f000 */
[----:B0-----:R-:W-:-:S04]  /*0360*/  IMAD.MOV R8, RZ, RZ, -R5 ;  /* 0x000000ffff087224 */ /* 0x001fc800078e0a05 */
[----:B------:R-:W-:-:S04]  /*0370*/  IMAD.MOV.U32 R0, RZ, RZ, R8 ;  /* 0x000000ffff007224 */ /* 0x000fc800078e0008 */
[----:B------:R-:W-:Y:S01]  /*0380*/  IMAD R3, R0, R9, RZ ;  /* 0x0000000900037224 */ /* 0x000fe200078e02ff */
[----:B------:R-:W-:-:S03]  /*0390*/  IABS R0, R6 ;  /* 0x0000000600007213 */ /* 0x000fc60000000000 */
[----:B------:R-:W-:-:S04]  /*03a0*/  IMAD.HI.U32 R4, R5, R3, R4 ;  /* 0x0000000305047227 */ /* 0x000fc800078e0004 */
[----:B------:R-:W-:Y:S02]  /*03b0*/  IMAD.MOV R0, RZ, RZ, -R0 ;  /* 0x000000ffff007224 */ /* 0x000fe400078e0a00 */
        /* <DEDUP_REMOVED lines=8> */
[----:B------:R-:W-:-:S07]  /*0440*/  ISETP.GE.AND P2, PT, R0, RZ, PT ;  /* 0x000000ff0000720c */ /* 0x000fce0003f46270 */
[----:B------:R-:W-:-:S05]  /*0450*/  @P0 IADD3 R4, R4, 0x1, RZ ;  /* 0x0000000104040810 */ /* 0x000fca0007ffe0ff */
[----:B------:R-:W-:Y:S02]  /*0460*/  IMAD.MOV.U32 R0, RZ, RZ, R4 ;  /* 0x000000ffff007224 */ /* 0x000fe400078e0004 */
[----:B------:R-:W-:Y:S02]  /*0470*/  IMAD.MOV.U32 R4, RZ, RZ, 0x3f ;  /* 0x0000003fff047424 */ /* 0x000fe400078e00ff */
[----:B------:R-:W-:Y:S01]  /*0480*/  @!P2 IMAD.MOV R0, RZ, RZ, -R0 ;  /* 0x000000ffff00a224 */ /* 0x000fe200078e0a00 */
[----:B------:R-:W-:Y:S02]  /*0490*/  @!P1 LOP3.LUT R0, RZ, R6, RZ, 0x33, !PT ;  /* 0x00000006ff009212 */ /* 0x000fe400078e33ff */
[----:B------:R-:W-:-:S03]  /*04a0*/  IADD3 R4, R4, c[0x0][0x180], RZ ;  /* 0x0000600004047a10 */ /* 0x000fc60007ffe0ff */
[----:B------:R-:W-:Y:S01]  /*04b0*/  IMAD.MOV R3, RZ, RZ, -R0 ;  /* 0x000000ffff037224 */ /* 0x000fe200078e0a00 */
[----:B------:R-:W-:Y:S01]  /*04c0*/  ISETP.GT.AND P0, PT, R4, 0x3f, PT ;  /* 0x0000003f0400780c */ /* 0x000fe20003f04270 */
[----:B------:R-:W-:Y:S02]  /*04d0*/  IMAD.SHL.U32 R0, R0, 0x100, RZ ;  /* 0x0000010000007824 */ /* 0x000fe400078e00ff */
[----:B------:R-:W-:-:S04]  /*04e0*/  IMAD R3, R6, R3, R13 ;  /* 0x0000000306037224 */ /* 0x000fc800078e020d */
[----:B------:R-:W-:-:S04]  /*04f0*/  IMAD.IADD R3, R2, 0x1, R3 ;  /* 0x0000000102037824 */ /* 0x000fc800078e0203 */
[----:B------:R-:W-:-:S05]  /*0500*/  IMAD R3, R3, 0x200, R14 ;  /* 0x0000020003037824 */ /* 0x000fca00078e020e */
[C---:B------:R-:W-:Y:S01]  /*0510*/  IADD3 R2, R3.reuse, 0x80, RZ ;  /* 0x0000008003027810 */ /* 0x040fe20007ffe0ff */
[----:B------:R0:W-:Y:S01]  /*0520*/  STL [R1+0x1760], R3 ;  /* 0x0017600301007387 */ /* 0x0001e20000100800 */
[C---:B------:R-:W-:Y:S02]  /*0530*/  IADD3 R28, R3.reuse, 0x180, RZ ;  /* 0x00000180031c7810 */ /* 0x040fe40007ffe0ff */
[----:B------:R-:W-:Y:S01]  /*0540*/  IADD3 R29, R3, 0x100, RZ ;  /* 0x00000100031d7810 */ /* 0x000fe20007ffe0ff */
[----:B------:R0:W-:Y:S04]  /*0550*/  STL [R1+0x1740], R0 ;  /* 0x0017400001007387 */ /* 0x0001e80000100800 */
[----:B------:R0:W-:Y:S04]  /*0560*/  STL [R1+0x1768], R2 ;  /* 0x0017680201007387 */ /* 0x0001e80000100800 */
[----:B------:R0:W-:Y:S04]  /*0570*/  STL [R1+0x1770], R28 ;  /* 0x0017701c01007387 */ /* 0x0001e80000100800 */
[----:B------:R0:W-:Y:S01]  /*0580*/  STL [R1+0x176c], R29 ;  /* 0x00176c1d01007387 */ /* 0x0001e20000100800 */
[----:B------:R-:W-:Y:S05]  /*0590*/  @P0 BRA `(.L_x_0) ;  /* 0x00001f9000000947 */ /* 0x000fea0003800000 */
[C---:B0-----:R-:W-:Y:S01]  /*05a0*/  IMAD.SHL.U32 R2, R12.reuse, 0x200, RZ ;  /* 0x000002000c027824 */ /* 0x041fe200078e00ff */
[----:B------:R-:W-:Y:S01]  /*05b0*/  CS2R R24, SRZ ;  /* 0x0000000000187805 */ /* 0x000fe2000001ff00 */
[----:B------:R-:W-:Y:S01]  /*05c0*/  IMAD.SHL.U32 R0, R12, 0x20, RZ ;  /* 0x000000200c007824 */ /* 0x000fe200078e00ff */
[----:B------:R-:W-:Y:S01]  /*05d0*/  CS2R R26, SRZ ;  /* 0x00000000001a7805 */ /* 0x000fe2000001ff00 */
[----:B------:R-:W-:Y:S01]  /*05e0*/  CS2R R20, SRZ ;  /* 0x0000000000147805 */ /* 0x000fe2000001ff00 */
[----:B------:R0:W-:Y:S01]  /*05f0*/  STL [R1+0x2384], R2 ;  /* 0x0023840201007387 */ /* 0x0001e20000100800 */
[----:B------:R-:W-:Y:S01]  /*0600*/  CS2R R22, SRZ ;  /* 0x0000000000167805 */ /* 0x000fe2000001ff00 */
[----:B------:R-:W-:Y:S01]  /*0610*/  CS2R R16, SRZ ;  /* 0x0000000000107805 */ /* 0x000fe2000001ff00 */
[----:B------:R-:W-:Y:S01]  /*0620*/  CS2R R18, SRZ ;  /* 0x0000000000127805 */ /* 0x000fe2000001ff00 */
[----:B------:R0:W-:Y:S01]  /*0630*/  STL [R1+0x2388], R0 ;  /* 0x0023880001007387 */ /* 0x0001e20000100800 */
[----:B------:R-:W-:Y:S01]  /*0640*/  CS2R R12, SRZ ;  /* 0x00000000000c7805 */ /* 0x000fe2000001ff00 */
[----:B------:R-:W-:Y:S01]  /*0650*/  CS2R R14, SRZ ;  /* 0x00000000000e7805 */ /* 0x000fe2000001ff00 */
[----:B------:R-:W-:Y:S01]  /*0660*/  CS2R R8, SRZ ;  /* 0x0000000000087805 */ /* 0x000fe2000001ff00 */
[----:B------:R0:W-:Y:S01]  /*0670*/  STL [R1], RZ ;  /* 0x000000ff01007387 */ /* 0x0001e20000100800 */
[----:B------:R-:W-:Y:S01]  /*0680*/  CS2R R10, SRZ ;  /* 0x00000000000a7805 */ /* 0x000fe2000001ff00 */
[----:B------:R-:W-:Y:S01]  /*0690*/  CS2R R4, SRZ ;  /* 0x0000000000047805 */ /* 0x000fe2000001ff00 */
[----:B------:R-:W-:Y:S01]  /*06a0*/  CS2R R6, SRZ ;  /* 0x0000000000067805 */ /* 0x000fe2000001ff00 */
[----:B------:R0:W-:Y:S04]  /*06b0*/  STL [R1+0x4], RZ ;  /* 0x000004ff01007387 */ /* 0x0001e80000100800 */
        /* <DEDUP_REMOVED lines=485> */
[----:B------:R0:W-:Y:S01]  /*2510*/  STL [R1+0xc6c], RZ ;  /* 0x000c6cff01007387 */ /* 0x0001e20000100800 */
[----:B------:R-:W-:Y:S05]  /*2520*/  BRA `(.L_x_1) ;  /* 0x0007497000007947 */ /* 0x000fea0003800000 */
.L_x_0:
[----:B------:R-:W-:Y:S01]  /*2530*/  IMAD.MOV.U32 R18, RZ, RZ, R3 ;  /* 0x000000ffff127224 */ /* 0x000fe200078e0003 */
[----:B0-----:R-:W-:Y:S01]  /*2540*/  IABS R3, c[0x0][0x178] ;  /* 0x00005e0000037a13 */ /* 0x001fe20000000000 */
[----:B------:R-:W-:Y:S01]  /*2550*/  IMAD.MOV.U32 R19, RZ, RZ, R2 ;  /* 0x000000ffff137224 */ /* 0x000fe200078e0002 */
[----:B------:R-:W-:Y:S01]  /*2560*/  IABS R13, c[0x0][0x17c] ;  /* 0x00005f00000d7a13 */ /* 0x000fe20000000000 */
[----:B------:R-:W0:Y:S01]  /*2570*/  S2R R12, SR_TID.X ;  /* 0x00000000000c7919 */ /* 0x000e220000002100 */
[----:B------:R-:W1:Y:S01]  /*2580*/  I2F.RP R2, R3 ;  /* 0x0000000300027306 */ /* 0x000e620000209400 */
[----:B------:R-:W-:Y:S01]  /*2590*/  SHF.R.S32.HI R11, RZ, 0x1f, R4 ;  /* 0x0000001fff0b7819 */ /* 0x000fe20000011404 */
[----:B------:R-:W-:Y:S01]  /*25a0*/  IMAD.MOV.U32 R17, RZ, RZ, R0 ;  /* 0x000000ffff117224 */ /* 0x000fe200078e0000 */
[----:B------:R-:W-:-:S02]  /*25b0*/  IABS R14, R18 ;  /* 0x00000012000e7213 */ /* 0x000fc40000000000 */
[----:B------:R-:W-:Y:S01]  /*25c0*/  LEA.HI R10, R11, R4, RZ, 0x6 ;  /* 0x000000040b0a7211 */ /* 0x000fe200078f30ff */
[----:B------:R-:W-:Y:S02]  /*25d0*/  IMAD.MOV.U32 R4, RZ, RZ, RZ ;  /* 0x000000ffff047224 */ /* 0x000fe400078e00ff */
[----:B------:R-:W2:Y:S02]  /*25e0*/  I2F.RP R7, R13 ;  /* 0x0000000d00077306 */ /* 0x000ea40000209400 */
[----:B------:R3:W-:Y:S06]  /*25f0*/  STL [R1+0x318], R10 ;  /* 0x0003180a01007387 */ /* 0x0007ec0000100800 */
[----:B-1----:R-:W1:Y:S01]  /*2600*/  MUFU.RCP R2, R2 ;  /* 0x0000000200027308 */ /* 0x002e620000001000 */
[----:B---3--:R-:W-:Y:S01]  /*2610*/  IABS R10, R19 ;  /* 0x00000013000a7213 */ /* 0x008fe20000000000 */
[----:B0-----:R-:W-:-:S06]  /*2620*/  IMAD.SHL.U32 R0, R12, 0x2, RZ ;  /* 0x000000020c007824 */ /* 0x001fcc00078e00ff */
[----:B--2---:R-:W0:Y:S01]  /*2630*/  MUFU.RCP R7, R7 ;  /* 0x0000000700077308 */ /* 0x004e220000001000 */
[----:B------:R-:W-:Y:S02]  /*2640*/  LOP3.LUT R6, R12, 0x40, RZ, 0xc0, !PT ;  /* 0x000000400c067812 */ /* 0x000fe400078ec0ff */
[----:B------:R-:W-:Y:S02]  /*2650*/  SHF.R.U32.HI R15, RZ, 0x6, R12 ;  /* 0x00000006ff0f7819 */ /* 0x000fe4000001160c */
[----:B------:R-:W-:Y:S02]  /*2660*/  LOP3.LUT R9, R0, 0x10, RZ, 0xc0, !PT ;  /* 0x0000001000097812 */ /* 0x000fe400078ec0ff */
[----:B------:R-:W-:Y:S02]  /*2670*/  SGXT.U32 R15, R15, 0x1 ;  /* 0x000000010f0f781a */ /* 0x000fe40000000000 */
[----:B-1----:R-:W-:Y:S02]  /*2680*/  IADD3 R5, R2, 0xffffffe, RZ ;  /* 0x0ffffffe02057810 */ /* 0x002fe40007ffe0ff */
[----:B------:R-:W-:-:S02]  /*2690*/  LEA.HI R6, R6, R9, RZ, 0x1f ;  /* 0x0000000906067211 */ /* 0x000fc400078ff8ff */
[----:B------:R-:W-:Y:S02]  /*26a0*/  LOP3.LUT R9, R12, 0x7, RZ, 0xc0, !PT ;  /* 0x000000070c097812 */ /* 0x000fe400078ec0ff */
[----:B------:R-:W1:Y:S01]  /*26b0*/  F2I.FTZ.U32.TRUNC.NTZ R5, R5 ;  /* 0x0000000500057305 */ /* 0x000e62000021f000 */
[----:B0-----:R-:W-:Y:S01]  /*26c0*/  IADD3 R24, R7, 0xffffffe, RZ ;  /* 0x0ffffffe07187810 */ /* 0x001fe20007ffe0ff */
[----:B------:R0:W-:Y:S01]  /*26d0*/  STL [R1+0x1d8], R6 ;  /* 0x0001d80601007387 */ /* 0x0001e20000100800 */
[----:B------:R-:W-:Y:S01]  /*26e0*/  LOP3.LUT R15, R17, R15, RZ, 0xfc, !PT ;  /* 0x0000000f110f7212 */ /* 0x000fe200078efcff */
[----:B------:R-:W-:-:S03]  /*26f0*/  IMAD R17, R9, 0x90, RZ ;  /* 0x0000009009117824 */ /* 0x000fc600078e02ff */
[----:B------:R-:W-:Y:S01]  /*2700*/  LOP3.LUT R9, R15, 0xfe, RZ, 0xfc, !PT ;  /* 0x000000fe0f097812 */ /* 0x000fe200078efcff */
[----:B------:R2:W3:Y:S01]  /*2710*/  F2I.FTZ.U32.TRUNC.NTZ R25, R24 ;  /* 0x0000001800197305 */ /* 0x0004e2000021f000 */
[----:B------:R-:W-:Y:S02]  /*2720*/  LOP3.LUT R0, R17, 0x30, R0, 0x78, !PT ;  /* 0x0000003011007812 */ /* 0x000fe400078e7800 */
[----:B------:R-:W-:Y:S02]  /*2730*/  ISETP.GE.AND P5, PT, R9, RZ, PT ;  /* 0x000000ff0900720c */ /* 0x000fe40003fa6270 */
[----:B0-----:R-:W-:Y:S02]  /*2740*/  IABS R6, R28 ;  /* 0x0000001c00067213 */ /* 0x001fe40000000000 */
[C---:B------:R-:W-:Y:S01]  /*2750*/  LOP3.LUT R20, R15.reuse, 0xe8, RZ, 0xfc, !PT ;  /* 0x000000e80f147812 */ /* 0x040fe200078efcff */
[----:B-1----:R-:W-:Y:S01]  /*2760*/  IMAD.MOV R8, RZ, RZ, -R5 ;  /* 0x000000ffff087224 */ /* 0x002fe200078e0a05 */
[----:B------:R-:W-:Y:S01]  /*2770*/  LOP3.LUT R27, R15, 0x1c, RZ, 0xfc, !PT ;  /* 0x0000001c0f1b7812 */ /* 0x000fe200078efcff */
[----:B--2---:R-:W-:-:S02]  /*2780*/  IMAD.MOV.U32 R24, RZ, RZ, RZ ;  /* 0x000000ffff187224 */ /* 0x004fc400078e00ff */
[----:B------:R-:W-:Y:S01]  /*2790*/  IMAD R7, R8, R3, RZ ;  /* 0x0000000308077224 */ /* 0x000fe200078e02ff */
[----:B------:R-:W-:Y:S01]  /*27a0*/  IABS R8, R29 ;  /* 0x0000001d00087213 */ /* 0x000fe20000000000 */
[----:B---3--:R-:W-:Y:S02]  /*27b0*/  IMAD.MOV R2, RZ, RZ, -R25 ;  /* 0x000000ffff027224 */ /* 0x008fe400078e0a19 */
[----:B------:R-:W-:-:S04]  /*27c0*/  IMAD.HI.U32 R5, R5, R7, R4 ;  /* 0x0000000705057227 */ /* 0x000fc800078e0004 */
[----:B------:R-:W-:Y:S02]  /*27d0*/  IMAD R7, R2, R13, RZ ;  /* 0x0000000d02077224 */ /* 0x000fe400078e02ff */
[----:B------:R-:W-:-:S04]  /*27e0*/  IMAD.HI.U32 R2, R5, R14, RZ ;  /* 0x0000000e05027227 */ /* 0x000fc800078e00ff */
[----:B------:R-:W-:Y:S01]  /*27f0*/  IMAD.HI.U32 R24, R25, R7, R24 ;  /* 0x0000000719187227 */ /* 0x000fe200078e0018 */
[----:B------:R-:W-:-:S03]  /*2800*/  LOP3.LUT R25, R15, 0x1a, RZ, 0xfc, !PT ;  /* 0x0000001a0f197812 */ /* 0x000fc600078efcff */
[----:B------:R-:W-:-:S04]  /*2810*/  IMAD.HI.U32 R7, R5, R8, RZ ;  /* 0x0000000805077227 */ /* 0x000fc800078e00ff */
[----:B------:R-:W-:Y:S02]  /*2820*/  IMAD.MOV R7, RZ, RZ, -R7 ;  /* 0x000000ffff077224 */ /* 0x000fe400078e0a07 */
[----:B------:R-:W-:-:S04]  /*2830*/  IMAD.HI.U32 R4, R5, R10, RZ ;  /* 0x0000000a05047227 */ /* 0x000fc800078e00ff */
[----:B------:R-:W-:Y:S01]  /*2840*/  IMAD R8, R3, R7, R8 ;  /* 0x0000000703087224 */ /* 0x000fe200078e0208 */
[----:B------:R-:W-:Y:S01]  /*2850*/  LOP3.LUT R7, R12, 0x3f, RZ, 0xc0, !PT ;  /* 0x0000003f0c077812 */ /* 0x000fe200078ec0ff */
[----:B------:R-:W-:-:S03]  /*2860*/  IMAD.HI.U32 R5, R5, R6, RZ ;  /* 0x0000000605057227 */ /* 0x000fc600078e00ff */
[C---:B------:R-:W-:Y:S01]  /*2870*/  ISETP.GT.U32.AND P2, PT, R3.reuse, R8, PT ;  /* 0x000000080300720c */ /* 0x040fe20003f44070 */
[----:B------:R-:W-:Y:S02]  /*2880*/  IMAD.MOV R4, RZ, RZ, -R4 ;  /* 0x000000ffff047224 */ /* 0x000fe400078e0a04 */
[----:B------:R-:W-:Y:S02]  /*2890*/  IMAD.MOV R2, RZ, RZ, -R2 ;  /* 0x000000ffff027224 */ /* 0x000fe400078e0a02 */
[----:B------:R-:W-:Y:S02]  /*28a0*/  IMAD.MOV R5, RZ, RZ, -R5 ;  /* 0x000000ffff057224 */ /* 0x000fe400078e0a05 */
[C---:B------:R-:W-:Y:S01]  /*28b0*/  IMAD R10, R3.reuse, R4, R10 ;  /* 0x00000004030a7224 */ /* 0x040fe200078e020a */
[----:B------:R-:W-:Y:S01]  /*28c0*/  IABS R4, R15 ;  /* 0x0000000f00047213 */ /* 0x000fe20000000000 */
[C---:B------:R-:W-:Y:S01]  /*28d0*/  IMAD R14, R3.reuse, R2, R14 ;  /* 0x00000002030e7224 */ /* 0x040fe200078e020e */
[----:B------:R-:W-:Y:S01]  /*28e0*/  SHF.R.S32.HI R2, RZ, 0x6, R12 ;  /* 0x00000006ff027819 */ /* 0x000fe2000001140c */
[C---:B------:R-:W-:Y:S01]  /*28f0*/  IMAD R6, R3.reuse, R5, R6 ;  /* 0x0000000503067224 */ /* 0x040fe200078e0206 */
[C---:B------:R-:W-:Y:S01]  /*2900*/  ISETP.GT.U32.AND P1, PT, R3.reuse, R10, PT ;  /* 0x0000000a0300720c */ /* 0x040fe20003f24070 */
[----:B------:R-:W-:Y:S01]  /*2910*/  @!P2 IMAD.IADD R8, R8, 0x1, -R3 ;  /* 0x000000010808a824 */ /* 0x000fe200078e0a03 */
[----:B------:R-:W-:Y:S01]  /*2920*/  ISETP.GT.U32.AND P0, PT, R3, R14, PT ;  /* 0x0000000e0300720c */ /* 0x000fe20003f04070 */
[----:B------:R-:W-:Y:S01]  /*2930*/  IMAD.SHL.U32 R11, R7, 0x2, RZ ;  /* 0x00000002070b7824 */ /* 0x000fe200078e00ff */
[----:B------:R-:W-:Y:S01]  /*2940*/  ISETP.GT.U32.AND P4, PT, R3, R6, PT ;  /* 0x000000060300720c */ /* 0x000fe20003f84070 */
[----:B------:R-:W-:Y:S01]  /*2950*/  IMAD.HI.U32 R7, R24, R4, RZ ;  /* 0x0000000418077227 */ /* 0x000fe200078e00ff */
[----:B------:R-:W-:-:S02]  /*2960*/  SGXT R2, R2, 0x1 ;  /* 0x000000010202781a */ /* 0x000fc40000000200 */
[----:B------:R-:W-:Y:S01]  /*2970*/  ISETP.GT.U32.AND P2, PT, R3, R8, PT ;  /* 0x000000080300720c */ /* 0x000fe20003f44070 */
[----:B------:R-:W-:Y:S01]  /*2980*/  IMAD.MOV R7, RZ, RZ, -R7 ;  /* 0x000000ffff077224 */ /* 0x000fe200078e0a07 */
[----:B------:R-:W-:Y:S02]  /*2990*/  LOP3.LUT R2, R11, 0x90, R2, 0x78, !PT ;  /* 0x000000900b027812 */ /* 0x000fe400078e7802 */
[----:B------:R-:W-:Y:S01]  /*29a0*/  IABS R5, R9 ;  /* 0x0000000900057213 */ /* 0x000fe20000000000 */
[--C-:B------:R-:W-:Y:S02]  /*29b0*/  @!P1 IMAD.IADD R10, R10, 0x1, -R3.reuse ;  /* 0x000000010a0a9824 */ /* 0x100fe400078e0a03 */
[--C-:B------:R-:W-:Y:S01]  /*29c0*/  @!P0 IMAD.IADD R14, R14, 0x1, -R3.reuse ;  /* 0x000000010e0e8824 */ /* 0x100fe200078e0a03 */
[----:B------:R-:W-:Y:S01]  /*29d0*/  STL [R1+0x238c], R2 ;  /* 0x00238c0201007387 */ /* 0x000fe20000100800 */
[--C-:B------:R-:W-:Y:S01]  /*29e0*/  @!P4 IMAD.IADD R6, R6, 0x1, -R3.reuse ;  /* 0x000000010606c824 */ /* 0x100fe200078e0a03 */
[----:B------:R-:W-:Y:S01]  /*29f0*/  ISETP.GT.U32.AND P0, PT, R3, R10, PT ;  /* 0x0000000a0300720c */ /* 0x000fe20003f04070 */
[----:B------:R-:W-:Y:S01]  /*2a00*/  IMAD R4, R13, R7, R4 ;  /* 0x000000070d047224 */ /* 0x000fe200078e0204 */
[----:B------:R0:W-:Y:S01]  /*2a10*/  STL [R1+0x31c], R0 ;  /* 0x00031c0001007387 */ /* 0x0001e20000100800 */
[C---:B------:R-:W-:Y:S01]  /*2a20*/  ISETP.GT.U32.AND P3, PT, R3.reuse, R14, PT ;  /* 0x0000000e0300720c */ /* 0x040fe20003f64070 */
[----:B------:R-:W-:Y:S01]  /*2a30*/  @!P2 IMAD.IADD R8, R8, 0x1, -R3 ;  /* 0x000000010808a824 */ /* 0x000fe200078e0a03 */
[----:B------:R-:W-:-:S02]  /*2a40*/  ISETP.GT.U32.AND P6, PT, R3, R6, PT ;  /* 0x000000060300720c */ /* 0x000fc40003fc4070 */
[----:B------:R-:W-:Y:S02]  /*2a50*/  LOP3.LUT R7, R15, 0xfc, RZ, 0xfc, !PT ;  /* 0x000000fc0f077812 */ /* 0x000fe400078efcff */
[----:B------:R-:W-:Y:S02]  /*2a60*/  ISETP.GE.AND P2, PT, R29, RZ, PT ;  /* 0x000000ff1d00720c */ /* 0x000fe40003f46270 */
[----:B------:R-:W-:Y:S01]  /*2a70*/  ISETP.GE.AND P4, PT, R7, RZ, PT ;  /* 0x000000ff0700720c */ /* 0x000fe20003f86270 */
[----:B0-----:R-:W-:-:S04]  /*2a80*/  IMAD.HI.U32 R0, R24, R5, RZ ;  /* 0x0000000518007227 */ /* 0x001fc800078e00ff */
[----:B------:R-:W-:Y:S01]  /*2a90*/  IMAD.MOV R12, RZ, RZ, -R0 ;  /* 0x000000ffff0c7224 */ /* 0x000fe200078e0a00 */
[----:B------:R-:W-:Y:S01]  /*2aa0*/  LOP3.LUT R0, R15, 0xfa, RZ, 0xfc, !PT ;  /* 0x000000fa0f007812 */ /* 0x000fe200078efcff */
[----:B------:R-:W-:Y:S01]  /*2ab0*/  @!P0 IMAD.IADD R10, R10, 0x1, -R3 ;  /* 0x000000010a0a8824 */ /* 0x000fe200078e0a03 */
[----:B------:R-:W-:Y:S01]  /*2ac0*/  ISETP.GE.AND P0, PT, R28, RZ, PT ;  /* 0x000000ff1c00720c */ /* 0x000fe20003f06270 */
[----:B------:R-:W-:Y:S01]  /*2ad0*/  IMAD R12, R13, R12, R5 ;  /* 0x0000000c0d0c7224 */ /* 0x000fe200078e0205 */
[----:B------:R-:W-:Y:S01]  /*2ae0*/  IABS R5, R7 ;  /* 0x0000000700057213 */ /* 0x000fe20000000000 */
[--C-:B------:R-:W-:Y:S01]  /*2af0*/  @!P3 IMAD.IADD R14, R14, 0x1, -R3.reuse ;  /* 0x000000010e0eb824 */ /* 0x100fe200078e0a03 */
[----:B------:R-:W-:Y:S01]  /*2b00*/  ISETP.GE.AND P1, PT, R0, RZ, PT ;  /* 0x000000ff0000720c */ /* 0x000fe20003f26270 */
[----:B------:R-:W-:Y:S01]  /*2b10*/  @!P6 IMAD.IADD R6, R6, 0x1, -R3 ;  /* 0x000000010606e824 */ /* 0x000fe200078e0a03 */
[----:B------:R-:W-:Y:S01]  /*2b20*/  ISETP.GE.AND P3, PT, R18, RZ, PT ;  /* 0x000000ff1200720c */ /* 0x000fe20003f66270 */
[----:B------:R-:W-:Y:S01]  /*2b30*/  IMAD.HI.U32 R3, R24, R5, RZ ;  /* 0x0000000518037227 */ /* 0x000fe200078e00ff */
[----:B------:R-:W-:-:S02]  /*2b40*/  IABS R0, R0 ;  /* 0x0000000000007213 */ /* 0x000fc40000000000 */
[----:B------:R-:W-:Y:S01]  /*2b50*/  ISETP.GE.AND P6, PT, R19, RZ, PT ;  /* 0x000000ff1300720c */ /* 0x000fe20003fc6270 */
[----:B------:R-:W-:Y:S01]  /*2b60*/  IMAD.MOV R16, RZ, RZ, -R3 ;  /* 0x000000ffff107224 */ /* 0x000fe200078e0a03 */
[----:B------:R-:W-:Y:S01]  /*2b70*/  LOP3.LUT R19, R15, 0xea, RZ, 0xfc, !PT ;  /* 0x000000ea0f137812 */ /* 0x000fe200078efcff */
[----:B------:R-:W-:Y:S01]  /*2b80*/  @!P2 IMAD.MOV R8, RZ, RZ, -R8 ;  /* 0x000000ffff08a224 */ /* 0x000fe200078e0a08 */
[----:B------:R-:W-:Y:S01]  /*2b90*/  ISETP.GT.U32.AND P2, PT, R13, R12, PT ;  /* 0x0000000c0d00720c */ /* 0x000fe20003f44070 */
[----:B------:R-:W-:Y:S01]  /*2ba0*/  IMAD.HI.U32 R7, R24, R0, RZ ;  /* 0x0000000018077227 */ /* 0x000fe200078e00ff */
[----:B------:R-:W-:-:S03]  /*2bb0*/  LOP3.LUT R18, R15, 0xe4, RZ, 0xfc, !PT ;  /* 0x000000e40f127812 */ /* 0x000fc600078efcff */
[----:B------:R-:W-:Y:S01]  /*2bc0*/  IMAD R3, R13, R16, R5 ;  /* 0x000000100d037224 */ /* 0x000fe200078e0205 */
[----:B------:R-:W-:Y:S01]  /*2bd0*/  LOP3.LUT R5, R15, 0xf8, RZ, 0xfc, !PT ;  /* 0x000000f80f057812 */ /* 0x000fe200078efcff */
[----:B------:R-:W-:Y:S02]  /*2be0*/  IMAD.MOV R7, RZ, RZ, -R7 ;  /* 0x000000ffff077224 */ /* 0x000fe400078e0a07 */
[----:B------:R-:W-:Y:S01]  /*2bf0*/  @!P0 IMAD.MOV R6, RZ, RZ, -R6 ;  /* 0x000000ffff068224 */ /* 0x000fe200078e0a06 */
[C---:B------:R-:W-:Y:S01]  /*2c00*/  ISETP.GT.U32.AND P0, PT, R13.reuse, R3, PT ;  /* 0x000000030d00720c */ /* 0x040fe20003f04070 */
[----:B------:R-:W-:Y:S01]  /*2c10*/  @!P3 IMAD.MOV R14, RZ, RZ, -R14 ;  /* 0x000000ffff0eb224 */ /* 0x000fe200078e0a0e */
[C---:B------:R-:W-:Y:S01]  /*2c20*/  ISETP.GT.U32.AND P3, PT, R13.reuse, R4, PT ;  /* 0x000000040d00720c */ /* 0x040fe20003f64070 */
[C---:B------:R-:W-:Y:S01]  /*2c30*/  IMAD R0, R13.reuse, R7, R0 ;  /* 0x000000070d007224 */ /* 0x040fe200078e0200 */
[----:B------:R-:W-:Y:S01]  /*2c40*/  LOP3.LUT R7, RZ, c[0x0][0x178], RZ, 0x33, !PT ;  /* 0x00005e00ff077a12 */ /* 0x000fe200078e33ff */
[----:B------:R-:W-:Y:S01]  /*2c50*/  @!P6 IMAD.MOV R10, RZ, RZ, -R10 ;  /* 0x000000ffff0ae224 */ /* 0x000fe200078e0a0a */
[----:B------:R-:W-:Y:S01]  /*2c60*/  ISETP.NE.AND P6, PT, RZ, c[0x0][0x178], PT ;  /* 0x00005e00ff007a0c */ /* 0x000fe20003fc5270 */
[----:B------:R-:W-:Y:S01]  /*2c70*/  @!P2 IMAD.IADD R12, R12, 0x1, -R13 ;  /* 0x000000010c0ca824 */ /* 0x000fe200078e0a0d */
[----:B------:R-:W-:-:S02]  /*2c80*/  ISETP.GT.U32.AND P2, PT, R13, R0, PT ;  /* 0x000000000d00720c */ /* 0x000fc40003f44070 */
[----:B------:R-:W-:Y:S02]  /*2c90*/  SEL R2, R7, R10, !P6 ;  /* 0x0000000a07027207 */ /* 0x000fe40007000000 */
[----:B------:R-:W-:Y:S01]  /*2ca0*/  IABS R9, R5 ;  /* 0x0000000500097213 */ /* 0x000fe20000000000 */
[--C-:B------:R-:W-:Y:S01]  /*2cb0*/  @!P0 IMAD.IADD R3, R3, 0x1, -R13.reuse ;  /* 0x0000000103038824 */ /* 0x100fe200078e0a0d */
[C---:B------:R-:W-:Y:S01]  /*2cc0*/  SEL R11, R7.reuse, R14, !P6 ;  /* 0x0000000e070b7207 */ /* 0x040fe20007000000 */
[--C-:B------:R-:W-:Y:S01]  /*2cd0*/  @!P3 IMAD.IADD R4, R4, 0x1, -R13.reuse ;  /* 0x000000010404b824 */ /* 0x100fe200078e0a0d */
[----:B------:R0:W-:Y:S01]  /*2ce0*/  STL [R1+0x2400], R2 ;  /* 0x0024000201007387 */ /* 0x0001e20000100800 */
[----:B------:R-:W-:Y:S01]  /*2cf0*/  SEL R8, R7, R8, !P6 ;  /* 0x0000000807087207 */ /* 0x000fe20007000000 */
[----:B------:R-:W-:Y:S01]  /*2d00*/  IMAD.HI.U32 R10, R24, R9, RZ ;  /* 0x00000009180a7227 */ /* 0x000fe200078e00ff */
[C---:B------:R-:W-:Y:S01]  /*2d10*/  ISETP.GT.U32.AND P0, PT, R13.reuse, R3, PT ;  /* 0x000000030d00720c */ /* 0x040fe20003f04070 */
[----:B------:R-:W-:Y:S01]  /*2d20*/  STL [R1+0x1ec], R11 ;  /* 0x0001ec0b01007387 */ /* 0x000fe20000100800 */
[----:B------:R-:W-:Y:S01]  /*2d30*/  ISETP.GT.U32.AND P3, PT, R13, R12, PT ;  /* 0x0000000c0d00720c */ /* 0x000fe20003f64070 */
[----:B------:R-:W-:Y:S01]  /*2d40*/  @!P2 IMAD.IADD R0, R0, 0x1, -R13 ;  /* 0x000000010000a824 */ /* 0x000fe200078e0a0d */
[----:B------:R-:W-:Y:S01]  /*2d50*/  IABS R14, R20 ;  /* 0x00000014000e7213 */ /* 0x000fe20000000000 */
[----:B------:R1:W-:Y:S01]  /*2d60*/  STL [R1+0x1f8], R8 ;  /* 0x0001f80801007387 */ /* 0x0003e20000100800 */
[----:B------:R-:W-:Y:S01]  /*2d70*/  IMAD.MOV R10, RZ, RZ, -R10 ;  /* 0x000000ffff0a7224 */ /* 0x000fe200078e0a0a */
[----:B0-----:R-:W-:-:S02]  /*2d80*/  SEL R2, R7, R6, !P6 ;  /* 0x0000000607027207 */ /* 0x001fc40007000000 */
[----:B------:R-:W-:Y:S01]  /*2d90*/  LOP3.LUT R6, R15, 0xf6, RZ, 0xfc, !PT ;  /* 0x000000f60f067812 */ /* 0x000fe200078efcff */
[C---:B------:R-:W-:Y:S01]  /*2da0*/  IMAD R9, R13.reuse, R10, R9 ;  /* 0x0000000a0d097224 */ /* 0x040fe200078e0209 */
[C---:B------:R-:W-:Y:S01]  /*2db0*/  ISETP.GT.U32.AND P6, PT, R13.reuse, R4, PT ;  /* 0x000000040d00720c */ /* 0x040fe20003fc4070 */
[----:B------:R0:W-:Y:S01]  /*2dc0*/  STL [R1+0x1fc], R2 ;  /* 0x0001fc0201007387 */ /* 0x0001e20000100800 */
[----:B------:R-:W-:Y:S01]  /*2dd0*/  ISETP.GT.U32.AND P2, PT, R13, R0, PT ;  /* 0x000000000d00720c */ /* 0x000fe20003f44070 */
[--C-:B------:R-:W-:Y:S01]  /*2de0*/  @!P0 IMAD.IADD R3, R3, 0x1, -R13.reuse ;  /* 0x0000000103038824 */ /* 0x100fe200078e0a0d */
[----:B-1----:R-:W-:Y:S01]  /*2df0*/  IABS R8, R6 ;  /* 0x0000000600087213 */ /* 0x002fe20000000000 */
[----:B------:R-:W-:Y:S01]  /*2e00*/  @!P3 IMAD.IADD R12, R12, 0x1, -R13 ;  /* 0x000000010c0cb824 */ /* 0x000fe200078e0a0d */
[----:B------:R-:W-:Y:S01]  /*2e10*/  LOP3.LUT R7, R15, 0xf4, RZ, 0xfc, !PT ;  /* 0x000000f40f077812 */ /* 0x000fe200078efcff */
[----:B------:R-:W-:Y:S01]  /*2e20*/  IMAD.HI.U32 R22, R24, R14, RZ ;  /* 0x0000000e18167227 */ /* 0x000fe200078e00ff */
[----:B------:R-:W-:-:S02]  /*2e30*/  ISETP.GT.U32.AND P3, PT, R13, R9, PT ;  /* 0x000000090d00720c */ /* 0x000fc40003f64070 */
[----:B------:R-:W-:Y:S01]  /*2e40*/  IABS R26, R7 ;  /* 0x00000007001a7213 */ /* 0x000fe20000000000 */
[----:B------:R-:W-:Y:S01]  /*2e50*/  IMAD.HI.U32 R10, R24, R8, RZ ;  /* 0x00000008180a7227 */ /* 0x000fe200078e00ff */
[----:B------:R-:W-:-:S03]  /*2e60*/  ISETP.GE.AND P0, PT, R7, RZ, PT ;  /* 0x000000ff0700720c */ /* 0x000fc60003f06270 */
[----:B------:R-:W-:Y:S02]  /*2e70*/  IMAD.MOV R10, RZ, RZ, -R10 ;  /* 0x000000ffff0a7224 */ /* 0x000fe400078e0a0a */
[--C-:B------:R-:W-:Y:S01]  /*2e80*/  @!P6 IMAD.IADD R4, R4, 0x1, -R13.reuse ;  /* 0x000000010404e824 */ /* 0x100fe200078e0a0d */
[----:B------:R-:W-:Y:S01]  /*2e90*/  ISETP.GE.AND P6, PT, R15, RZ, PT ;  /* 0x000000ff0f00720c */ /* 0x000fe20003fc6270 */
[----:B------:R-:W-:Y:S02]  /*2ea0*/  IMAD R7, R13, R10, R8 ;  /* 0x0000000a0d077224 */ /* 0x000fe400078e0208 */
[--C-:B------:R-:W-:Y:S02]  /*2eb0*/  @!P2 IMAD.IADD R0, R0, 0x1, -R13.reuse ;  /* 0x000000010000a824 */ /* 0x100fe400078e0a0d */
[----:B------:R-:W-:Y:S01]  /*2ec0*/  @!P3 IMAD.IADD R9, R9, 0x1, -R13 ;  /* 0x000000010909b824 */ /* 0x000fe200078e0a0d */
[----:B------:R-:W-:Y:S01]  /*2ed0*/  ISETP.GT.U32.AND P2, PT, R13, R7, PT ;  /* 0x000000070d00720c */ /* 0x000fe20003f44070 */
[----:B0-----:R-:W-:-:S02]  /*2ee0*/  IMAD.MOV.U32 R2, RZ, RZ, R12 ;  /* 0x000000ffff027224 */ /* 0x001fc400078e000c */
[----:B------:R-:W-:Y:S01]  /*2ef0*/  IMAD.HI.U32 R11, R24, R26, RZ ;  /* 0x0000001a180b7227 */ /* 0x000fe200078e00ff */
[----:B------:R-:W-:-:S03]  /*2f00*/  ISETP.GT.U32.AND P3, PT, R13, R9, PT ;  /* 0x000000090d00720c */ /* 0x000fc60003f64070 */
[----:B------:R-:W-:Y:S01]  /*2f10*/  @!P6 IMAD.MOV R4, RZ, RZ, -R4 ;  /* 0x000000ffff04e224 */ /* 0x000fe200078e0a04 */
[----:B------:R-:W-:Y:S01]  /*2f20*/  ISETP.GE.AND P6, PT, R5, RZ, PT ;  /* 0x000000ff0500720c */ /* 0x000fe20003fc6270 */
[----:B------:R-:W-:Y:S01]  /*2f30*/  @!P5 IMAD.MOV R2, RZ, RZ, -R2 ;  /* 0x000000ffff02d224 */ /* 0x000fe200078e0a02 */
[----:B------:R-:W-:Y:S01]  /*2f40*/  LOP3.LUT R5, R15, 0xf2, RZ, 0xfc, !PT ;  /* 0x000000f20f057812 */ /* 0x000fe200078efcff */
[----:B------:R-:W-:Y:S01]  /*2f50*/  IMAD.MOV R11, RZ, RZ, -R11 ;  /* 0x000000ffff0b7224 */ /* 0x000fe200078e0a0b */
[----:B------:R0:W-:Y:S01]  /*2f60*/  STL [R1+0x2494], R4 ;  /* 0x0024940401007387 */ /* 0x0001e20000100800 */
[--C-:B------:R-:W-:Y:S01]  /*2f70*/  @!P2 IMAD.IADD R7, R7, 0x1, -R13.reuse ;  /* 0x000000010707a824 */ /* 0x100fe200078e0a0d */
[----:B------:R-:W-:Y:S01]  /*2f80*/  IABS R8, R5 ;  /* 0x0000000500087213 */ /* 0x000fe20000000000 */
[----:B------:R-:W-:Y:S01]  /*2f90*/  IMAD R26, R13, R11, R26 ;  /* 0x0000000b0d1a7224 */ /* 0x000fe200078e021a */
[----:B------:R-:W-:Y:S01]  /*2fa0*/  ISETP.GE.AND P5, PT, R6, RZ, PT ;  /* 0x000000ff0600720c */ /* 0x000fe20003fa6270 */
[----:B------:R-:W-:Y:S01]  /*2fb0*/  @!P3 IMAD.IADD R9, R9, 0x1, -R13 ;  /* 0x000000010909b824 */ /* 0x000fe200078e0a0d */
[C---:B------:R-:W-:Y:S01]  /*2fc0*/  ISETP.GT.U32.AND P2, PT, R13.reuse, R7, PT ;  /* 0x000000070d00720c */ /* 0x040fe20003f44070 */
[----:B------:R-:W-:Y:S01]  /*2fd0*/  IMAD.HI.U32 R6, R24, R8, RZ ;  /* 0x0000000818067227 */ /* 0x000fe200078e00ff */
[----:B------:R1:W-:Y:S01]  /*2fe0*/  STL [R1+0x1c4], R2 ;  /* 0x0001c40201007387 */ /* 0x0003e20000100800 */
[----:B------:R-:W-:-:S02]  /*2ff0*/  ISETP.GT.U32.AND P3, PT, R13, R26, PT ;  /* 0x0000001a0d00720c */ /* 0x000fc40003f64070 */
[----:B0-----:R-:W-:Y:S01]  /*3000*/  IMAD.MOV.U32 R4, RZ, RZ, R3 ;  /* 0x000000ffff047224 */ /* 0x001fe200078e0003 */
[C---:B------:R-:W-:Y:S01]  /*3010*/  LOP3.LUT R3, R15.reuse, 0xf0, RZ, 0xfc, !PT ;  /* 0x000000f00f037812 */ /* 0x040fe200078efcff */
[----:B------:R-:W-:Y:S01]  /*3020*/  IMAD.MOV R6, RZ, RZ, -R6 ;  /* 0x000000ffff067224 */ /* 0x000fe200078e0a06 */
[----:B------:R-:W-:Y:S01]  /*3030*/  LOP3.LUT R11, R15, 0xe2, RZ, 0xfc, !PT ;  /* 0x000000e20f0b7812 */ /* 0x000fe200078efcff */
[----:B------:R-:W-:Y:S01]  /*3040*/  @!P4 IMAD.MOV R4, RZ, RZ, -R4 ;  /* 0x000000ffff04c224 */ /* 0x000fe200078e0a04 */
[----:B------:R-:W-:Y:S01]  /*3050*/  IABS R21, R3 ;  /* 0x0000000300157213 */ /* 0x000fe20000000000 */
[----:B------:R-:W-:Y:S01]  /*3060*/  IMAD R8, R13, R6, R8 ;  /* 0x000000060d087224 */ /* 0x000fe200078e0208 */
[----:B------:R-:W-:Y:S01]  /*3070*/  ISETP.GE.AND P4, PT, R5, RZ, PT ;  /* 0x000000ff0500720c */ /* 0x000fe20003f86270 */
[----:B-1----:R-:W-:Y:S01]  /*3080*/  IMAD.MOV.U32 R2, RZ, RZ, R0 ;  /* 0x000000ffff027224 */ /* 0x002fe200078e0000 */
[----:B------:R0:W-:Y:S01]  /*3090*/  STL [R1+0x1c8], R4 ;  /* 0x0001c80401007387 */ /* 0x0001e20000100800 */
[----:B------:R-:W-:Y:S01]  /*30a0*/  IMAD.HI.U32 R0, R24, R21, RZ ;  /* 0x0000001518007227 */ /* 0x000fe200078e00ff */
[----:B------:R-:W-:-:S03]  /*30b0*/  LOP3.LUT R5, R15, 0xec, RZ, 0xfc, !PT ;  /* 0x000000ec0f057812 */ /* 0x000fc600078efcff */
[----:B------:R-:W-:Y:S01]  /*30c0*/  @!P2 IMAD.IADD R7, R7, 0x1, -R13 ;  /* 0x000000010707a824 */ /* 0x000fe200078e0a0d */
[----:B------:R-:W-:Y:S01]  /*30d0*/  ISETP.GT.U32.AND P2, PT, R13, R8, PT ;  /* 0x000000080d00720c */ /* 0x000fe20003f44070 */
[----:B------:R-:W-:Y:S01]  /*30e0*/  IMAD.MOV R0, RZ, RZ, -R0 ;  /* 0x000000ffff007224 */ /* 0x000fe200078e0a00 */
[----:B------:R-:W-:Y:S01]  /*30f0*/  IABS R16, R5 ;  /* 0x0000000500107213 */ /* 0x000fe20000000000 */
[----:B------:R-:W-:Y:S01]  /*3100*/  @!P1 IMAD.MOV R2, RZ, RZ, -R2 ;  /* 0x000000ffff029224 */ /* 0x000fe200078e0a02 */
[----:B------:R-:W-:Y:S01]  /*3110*/  ISETP.GE.AND P1, PT, R3, RZ, PT ;  /* 0x000000ff0300720c */ /* 0x000fe20003f26270 */
[----:B------:R-:W-:Y:S01]  /*3120*/  IMAD R21, R13, R0, R21 ;  /* 0x000000000d157224 */ /* 0x000fe200078e0215 */
[----:B------:R-:W-:Y:S01]  /*3130*/  LOP3.LUT R3, R15, 0xee, RZ, 0xfc, !PT ;  /* 0x000000ee0f037812 */ /* 0x000fe200078efcff */
[----:B0-----:R-:W-:Y:S01]  /*3140*/  IMAD.MOV.U32 R4, RZ, RZ, R9 ;  /* 0x000000ffff047224 */ /* 0x001fe200078e0009 */
[----:B------:R0:W-:Y:S01]  /*3150*/  STL [R1+0x1cc], R2 ;  /* 0x0001cc0201007387 */ /* 0x0001e20000100800 */
[--C-:B------:R-:W-:Y:S01]  /*3160*/  @!P3 IMAD.IADD R26, R26, 0x1, -R13.reuse ;  /* 0x000000011a1ab824 */ /* 0x100fe200078e0a0d */
[----:B------:R-:W-:Y:S01]  /*3170*/  IABS R10, R3 ;  /* 0x00000003000a7213 */ /* 0x000fe20000000000 */
[----:B------:R-:W-:Y:S01]  /*3180*/  @!P6 IMAD.MOV R4, RZ, RZ, -R4 ;  /* 0x000000ffff04e224 */ /* 0x000fe200078e0a04 */
[C---:B------:R-:W-:Y:S01]  /*3190*/  ISETP.GT.U32.AND P6, PT, R13.reuse, R21, PT ;  /* 0x000000150d00720c */ /* 0x040fe20003fc4070 */
[----:B------:R-:W-:Y:S01]  /*31a0*/  @!P2 IMAD.IADD R8, R8, 0x1, -R13 ;  /* 0x000000010808a824 */ /* 0x000fe200078e0a0d */
[C---:B------:R-:W-:Y:S01]  /*31b0*/  ISETP.GT.U32.AND P3, PT, R13.reuse, R26, PT ;  /* 0x0000001a0d00720c */ /* 0x040fe20003f64070 */
[----:B------:R-:W-:Y:S01]  /*31c0*/  IMAD.HI.U32 R6, R24, R10, RZ ;  /* 0x0000000a18067227 */ /* 0x000fe200078e00ff */
[----:B------:R-:W-:Y:S02]  /*31d0*/  STL [R1+0x1d0], R4 ;  /* 0x0001d00401007387 */ /* 0x000fe40000100800 */
[----:B------:R-:W-:Y:S01]  /*31e0*/  ISETP.GT.U32.AND P2, PT, R13, R8, PT ;  /* 0x000000080d00720c */ /* 0x000fe20003f44070 */
[----:B------:R-:W-:-:S02]  /*31f0*/  IMAD.MOV R6, RZ, RZ, -R6 ;  /* 0x000000ffff067224 */ /* 0x000fc400078e0a06 */
[----:B------:R-:W-:-:S04]  /*3200*/  IMAD.HI.U32 R0, R24, R16, RZ ;  /* 0x0000001018007227 */ /* 0x000fc800078e00ff */
[--C-:B------:R-:W-:Y:S02]  /*3210*/  @!P6 IMAD.IADD R21, R21, 0x1, -R13.reuse ;  /* 0x000000011515e824 */ /* 0x100fe400078e0a0d */
[--C-:B------:R-:W-:Y:S01]  /*3220*/  @!P3 IMAD.IADD R26, R26, 0x1, -R13.reuse ;  /* 0x000000011a1ab824 */ /* 0x100fe200078e0a0d */
[----:B------:R-:W-:Y:S01]  /*3230*/  ISETP.GE.AND P3, PT, R5, RZ, PT ;  /* 0x000000ff0500720c */ /* 0x000fe20003f66270 */
[C---:B------:R-:W-:Y:S01]  /*3240*/  IMAD R10, R13.reuse, R6, R10 ;  /* 0x000000060d0a7224 */ /* 0x040fe200078e020a */
[----:B------:R-:W-:Y:S01]  /*3250*/  IABS R5, R19 ;  /* 0x0000001300057213 */ /* 0x000fe20000000000 */
[----:B------:R-:W-:Y:S01]  /*3260*/  @!P2 IMAD.IADD R8, R8, 0x1, -R13 ;  /* 0x000000010808a824 */ /* 0x000fe200078e0a0d */
[C---:B------:R-:W-:Y:S01]  /*3270*/  ISETP.GT.U32.AND P6, PT, R13.reuse, R21, PT ;  /* 0x000000150d00720c */ /* 0x040fe20003fc4070 */
[----:B0-----:R-:W-:Y:S01]  /*3280*/  IMAD.MOV.U32 R2, RZ, RZ, R7 ;  /* 0x000000ffff027224 */ /* 0x001fe200078e0007 */
[----:B------:R-:W-:Y:S01]  /*3290*/  ISETP.GT.U32.AND P2, PT, R13, R10, PT ;  /* 0x0000000a0d00720c */ /* 0x000fe20003f44070 */
[----:B------:R-:W-:Y:S01]  /*32a0*/  IMAD.MOV R0, RZ, RZ, -R0 ;  /* 0x000000ffff007224 */ /* 0x000fe200078e0a00 */
[----:B------:R-:W-:Y:S01]  /*32b0*/  IABS R6, R18 ;  /* 0x0000001200067213 */ /* 0x000fe20000000000 */
[----:B------:R-:W-:-:S04]  /*32c0*/  IMAD.HI.U32 R7, R24, R5, RZ ;  /* 0x0000000518077227 */ /* 0x000fc800078e00ff */
[----:B------:R-:W-:Y:S01]  /*32d0*/  IMAD R16, R13, R0, R16 ;  /* 0x000000000d107224 */ /* 0x000fe200078e0210 */
[----:B------:R-:W-:Y:S01]  /*32e0*/  IABS R0, R11 ;  /* 0x0000000b00007213 */ /* 0x000fe20000000000 */
[----:B------:R-:W-:Y:S02]  /*32f0*/  IMAD.MOV R7, RZ, RZ, -R7 ;  /* 0x000000ffff077224 */ /* 0x000fe400078e0a07 */
[----:B------:R-:W-:Y:S01]  /*3300*/  @!P6 IMAD.IADD R21, R21, 0x1, -R13 ;  /* 0x000000011515e824 */ /* 0x000fe200078e0a0d */
[C---:B------:R-:W-:Y:S01]  /*3310*/  ISETP.GT.U32.AND P6, PT, R13.reuse, R16, PT ;  /* 0x000000100d00720c */ /* 0x040fe20003fc4070 */
[C---:B------:R-:W-:Y:S02]  /*3320*/  IMAD R5, R13.reuse, R7, R5 ;  /* 0x000000070d057224 */ /* 0x040fe400078e0205 */
[--C-:B------:R-:W-:Y:S02]  /*3330*/  @!P2 IMAD.IADD R10, R10, 0x1, -R13.reuse ;  /* 0x000000010a0aa824 */ /* 0x100fe400078e0a0d */
[----:B------:R-:W-:Y:S01]  /*3340*/  IMAD.MOV R22, RZ, RZ, -R22 ;  /* 0x000000ffff167224 */ /* 0x000fe200078e0a16 */
[----:B------:R-:W-:Y:S01]  /*3350*/  ISETP.GT.U32.AND P2, PT, R13, R5, PT ;  /* 0x000000050d00720c */ /* 0x000fe20003f44070 */
[----:B------:R-:W-:Y:S01]  /*3360*/  @!P5 IMAD.MOV R2, RZ, RZ, -R2 ;  /* 0x000000ffff02d224 */ /* 0x000fe200078e0a02 */
[----:B------:R-:W-:Y:S01]  /*3370*/  ISETP.GE.AND P5, PT, R3, RZ, PT ;  /* 0x000000ff0300720c */ /* 0x000fe20003fa6270 */
[----:B------:R-:W-:Y:S01]  /*3380*/  IMAD R14, R13, R22, R14 ;  /* 0x000000160d0e7224 */ /* 0x000fe200078e020e */
[----:B------:R-:W-:Y:S01]  /*3390*/  LOP3.LUT R3, R15, 0xe6, RZ, 0xfc, !PT ;  /* 0x000000e60f037812 */ /* 0x000fe200078efcff */
[----:B------:R-:W-:Y:S01]  /*33a0*/  @!P0 IMAD.MOV R26, RZ, RZ, -R26 ;  /* 0x000000ffff1a8224 */ /* 0x000fe200078e0a1a */
[----:B------:R0:W-:Y:S01]  /*33b0*/  STL [R1+0x1d4], R2 ;  /* 0x0001d40201007387 */ /* 0x0001e20000100800 */
[----:B------:R-:W-:Y:S01]  /*33c0*/  @!P6 IMAD.IADD R16, R16, 0x1, -R13 ;  /* 0x000000011010e824 */ /* 0x000fe200078e0a0d */
[----:B------:R-:W-:Y:S01]  /*33d0*/  IABS R12, R3 ;  /* 0x00000003000c7213 */ /* 0x000fe20000000000 */
[C---:B------:R-:W-:Y:S01]  /*33e0*/  IMAD.HI.U32 R7, R24.reuse, R6, RZ ;  /* 0x0000000618077227 */ /* 0x040fe200078e00ff */
[C---:B------:R-:W-:Y:S01]  /*33f0*/  ISETP.GT.U32.AND P6, PT, R13.reuse, R14, PT ;  /* 0x0000000e0d00720c */ /* 0x040fe20003fc4070 */
[----:B------:R1:W-:Y:S01]  /*3400*/  STL [R1+0x2498], R26 ;  /* 0x0024981a01007387 */ /* 0x0003e20000100800 */
[----:B------:R-:W-:Y:S01]  /*3410*/  ISETP.GT.U32.AND P0, PT, R13, R16, PT ;  /* 0x000000100d00720c */ /* 0x000fe20003f04070 */
[----:B------:R-:W-:-:S04]  /*3420*/  IMAD.HI.U32 R17, R24, R12, RZ ;  /* 0x0000000c18117227 */ /* 0x000fc800078e00ff */
[----:B0-----:R-:W-:Y:S02]  /*3430*/  IMAD.MOV.U32 R2, RZ, RZ, R8 ;  /* 0x000000ffff027224 */ /* 0x001fe400078e0008 */
[----:B------:R-:W-:Y:S01]  /*3440*/  @!P2 IMAD.IADD R5, R5, 0x1, -R13 ;  /* 0x000000010505a824 */ /* 0x000fe200078e0a0d */
[----:B------:R-:W-:Y:S01]  /*3450*/  ISETP.GT.U32.AND P2, PT, R13, R10, PT ;  /* 0x0000000a0d00720c */ /* 0x000fe20003f44070 */
[----:B------:R-:W-:Y:S01]  /*3460*/  @!P4 IMAD.MOV R2, RZ, RZ, -R2 ;  /* 0x000000ffff02c224 */ /* 0x000fe200078e0a02 */
[----:B-1----:R-:W-:Y:S01]  /*3470*/  LOP3.LUT R26, R15, 0xc, RZ, 0xfc, !PT ;  /* 0x0000000c0f1a7812 */ /* 0x002fe200078efcff */
[----:B------:R-:W-:Y:S02]  /*3480*/  IMAD.MOV R17, RZ, RZ, -R17 ;  /* 0x000000ffff117224 */ /* 0x000fe400078e0a11 */
[----:B------:R-:W-:Y:S01]  /*3490*/  IMAD.MOV R22, RZ, RZ, -R7 ;  /* 0x000000ffff167224 */ /* 0x000fe200078e0a07 */
[----:B------:R0:W-:Y:S01]  /*34a0*/  STL [R1+0x88], R2 ;  /* 0x0000880201007387 */ /* 0x0001e20000100800 */
[----:B------:R-:W-:Y:S01]  /*34b0*/  IMAD R7, R13, R17, R12 ;  /* 0x000000110d077224 */ /* 0x000fe200078e020c */
[----:B------:R-:W-:Y:S01]  /*34c0*/  LOP3.LUT R12, R15, 0xe0, RZ, 0xfc, !PT ;  /* 0x000000e00f0c7812 */ /* 0x000fe200078efcff */
[----:B------:R-:W-:-:S02]  /*34d0*/  IMAD R6, R13, R22, R6 ;  /* 0x000000160d067224 */ /* 0x000fc400078e0206 */
[----:B------:R-:W-:Y:S01]  /*34e0*/  @!P6 IMAD.IADD R14, R14, 0x1, -R13 ;  /* 0x000000010e0ee824 */ /* 0x000fe200078e0a0d */
[C---:B------:R-:W-:Y:S01]  /*34f0*/  ISETP.GT.U32.AND P6, PT, R13.reuse, R5, PT ;  /* 0x000000050d00720c */ /* 0x040fe20003fc4070 */
[----:B------:R-:W-:Y:S01]  /*3500*/  IMAD.HI.U32 R9, R24, R0, RZ ;  /* 0x0000000018097227 */ /* 0x000fe200078e00ff */
[----:B------:R-:W-:Y:S02]  /*3510*/  IABS R17, R12 ;  /* 0x0000000c00117213 */ /* 0x000fe40000000000 */
[C---:B------:R-:W-:Y:S01]  /*3520*/  ISETP.GT.U32.AND P4, PT, R13.reuse, R14, PT ;  /* 0x0000000e0d00720c */ /* 0x040fe20003f84070 */
[----:B0-----:R-:W-:Y:S02]  /*3530*/  IMAD.MOV.U32 R2, RZ, RZ, R21 ;  /* 0x000000ffff027224 */ /* 0x001fe400078e0015 */
[----:B------:R-:W-:Y:S01]  /*3540*/  @!P2 IMAD.IADD R10, R10, 0x1, -R13 ;  /* 0x000000010a0aa824 */ /* 0x000fe200078e0a0d */
[C---:B------:R-:W-:Y:S01]  /*3550*/  ISETP.GT.U32.AND P2, PT, R13.reuse, R6, PT ;  /* 0x000000060d00720c */ /* 0x040fe20003f44070 */
[----:B------:R-:W-:Y:S01]  /*3560*/  @!P1 IMAD.MOV R2, RZ, RZ, -R2 ;  /* 0x000000ffff029224 */ /* 0x000fe200078e0a02 */
[----:B------:R-:W-:Y:S01]  /*3570*/  ISETP.GT.U32.AND P1, PT, R13, R7, PT ;  /* 0x000000070d00720c */ /* 0x000fe20003f24070 */
[----:B------:R-:W-:-:S02]  /*3580*/  IMAD.MOV R9, RZ, RZ, -R9 ;  /* 0x000000ffff097224 */ /* 0x000fc400078e0a09 */
[--C-:B------:R-:W-:Y:S01]  /*3590*/  @!P0 IMAD.IADD R16, R16, 0x1, -R13.reuse ;  /* 0x0000000110108824 */ /* 0x100fe200078e0a0d */
[----:B------:R0:W-:Y:S01]  /*35a0*/  STL [R1+0x1c0], R2 ;  /* 0x0001c00201007387 */ /* 0x0001e20000100800 */
[----:B------:R-:W-:Y:S01]  /*35b0*/  IMAD R0, R13, R9, R0 ;  /* 0x000000090d007224 */ /* 0x000fe200078e0200 */
[----:B------:R-:W-:Y:S01]  /*35c0*/  LOP3.LUT R9, R15, 0xde, RZ, 0xfc, !PT ;  /* 0x000000de0f097812 */ /* 0x000fe200078efcff */
[--C-:B------:R-:W-:Y:S01]  /*35d0*/  @!P6 IMAD.IADD R5, R5, 0x1, -R13.reuse ;  /* 0x000000010505e824 */ /* 0x100fe200078e0a0d */
[----:B------:R-:W-:Y:S01]  /*35e0*/  ISETP.GE.AND P0, PT, R19, RZ, PT ;  /* 0x000000ff1300720c */ /* 0x000fe20003f06270 */
[----:B------:R-:W-:Y:S01]  /*35f0*/  IMAD.MOV.U32 R4, RZ, RZ, R10 ;  /* 0x000000ffff047224 */ /* 0x000fe200078e000a */
[----:B------:R-:W-:Y:S01]  /*3600*/  ISETP.GT.U32.AND P6, PT, R13, R0, PT ;  /* 0x000000000d00720c */ /* 0x000fe20003fc4070 */
[--C-:B------:R-:W-:Y:S01]  /*3610*/  @!P2 IMAD.IADD R6, R6, 0x1, -R13.reuse ;  /* 0x000000010606a824 */ /* 0x100fe200078e0a0d */
[----:B------:R-:W-:Y:S01]  /*3620*/  IABS R8, R9 ;  /* 0x0000000900087213 */ /* 0x000fe20000000000 */
[--C-:B------:R-:W-:Y:S01]  /*3630*/  @!P1 IMAD.IADD R7, R7, 0x1, -R13.reuse ;  /* 0x0000000107079824 */ /* 0x100fe200078e0a0d */
[----:B------:R-:W-:Y:S01]  /*3640*/  ISETP.GE.AND P1, PT, R3, RZ, PT ;  /* 0x000000ff0300720c */ /* 0x000fe20003f26270 */
[----:B0-----:R-:W-:Y:S01]  /*3650*/  IMAD.MOV.U32 R2, RZ, RZ, R16 ;  /* 0x000000ffff027224 */ /* 0x001fe200078e0010 */
[----:B------:R-:W-:Y:S01]  /*3660*/  ISETP.GE.AND P2, PT, R18, RZ, PT ;  /* 0x000000ff1200720c */ /* 0x000fe20003f46270 */
[----:B------:R-:W-:Y:S01]  /*3670*/  @!P4 IMAD.IADD R14, R14, 0x1, -R13 ;  /* 0x000000010e0ec824 */ /* 0x000fe200078e0a0d */
[----:B------:R-:W-:Y:S01]  /*3680*/  ISETP.GE.AND P4, PT, R20, RZ, PT ;  /* 0x000000ff1400720c */ /* 0x000fe20003f86270 */
[----:B------:R-:W-:Y:S01]  /*3690*/  @!P5 IMAD.MOV R4, RZ, RZ, -R4 ;  /* 0x000000ffff04d224 */ /* 0x000fe200078e0a04 */
[----:B------:R-:W-:Y:S01]  /*36a0*/  ISETP.GT.U32.AND P5, PT, R13, R7, PT ;  /* 0x000000070d00720c */ /* 0x000fe20003fa4070 */
[----:B------:R-:W-:Y:S01]  /*36b0*/  IMAD.HI.U32 R19, R24, R8, RZ ;  /* 0x0000000818137227 */ /* 0x000fe200078e00ff */
[----:B------:R-:W-:-:S02]  /*36c0*/  LOP3.LUT R10, R15, 0xdc, RZ, 0xfc, !PT ;  /* 0x000000dc0f0a7812 */ /* 0x000fc400078efcff */
[----:B------:R0:W-:Y:S01]  /*36d0*/  STL [R1+0x94], R4 ;  /* 0x0000940401007387 */ /* 0x0001e20000100800 */
[----:B------:R-:W-:Y:S01]  /*36e0*/  @!P3 IMAD.MOV R2, RZ, RZ, -R2 ;  /* 0x000000ffff02b224 */ /* 0x000fe200078e0a02 */
[----:B------:R-:W-:Y:S01]  /*36f0*/  ISETP.GT.U32.AND P3, PT, R13, R6, PT ;  /* 0x000000060d00720c */ /* 0x000fe20003f64070 */
[----:B------:R-:W-:Y:S01]  /*3700*/  IMAD.HI.U32 R21, R24, R17, RZ ;  /* 0x0000001118157227 */ /* 0x000fe200078e00ff */
[----:B------:R-:W-:Y:S02]  /*3710*/  IABS R16, R10 ;  /* 0x0000000a00107213 */ /* 0x000fe40000000000 */
[----:B------:R1:W-:Y:S01]  /*3720*/  STL [R1+0xb0], R2 ;  /* 0x0000b00201007387 */ /* 0x0003e20000100800 */
[----:B------:R-:W-:Y:S02]  /*3730*/  IMAD.MOV R19, RZ, RZ, -R19 ;  /* 0x000000ffff137224 */ /* 0x000fe400078e0a13 */
[----:B------:R-:W-:Y:S02]  /*3740*/  IMAD.MOV R21, RZ, RZ, -R21 ;  /* 0x000000ffff157224 */ /* 0x000fe400078e0a15 */
[----:B------:R-:W-:-:S02]  /*3750*/  @!P6 IMAD.IADD R0, R0, 0x1, -R13 ;  /* 0x000000010000e824 */ /* 0x000fc400078e0a0d */
[----:B0-----:R-:W-:Y:S01]  /*3760*/  IMAD.MOV.U32 R4, RZ, RZ, R5 ;  /* 0x000000ffff047224 */ /* 0x001fe200078e0005 */
[----:B------:R-:W-:Y:S01]  /*3770*/  LOP3.LUT R5, R15, 0xda, RZ, 0xfc, !PT ;  /* 0x000000da0f057812 */ /* 0x000fe200078efcff */
[C---:B------:R-:W-:Y:S01]  /*3780*/  IMAD R8, R13.reuse, R19, R8 ;  /* 0x000000130d087224 */ /* 0x040fe200078e0208 */
[----:B------:R-:W-:Y:S01]  /*3790*/  ISETP.GT.U32.AND P6, PT, R13, R0, PT ;  /* 0x000000000d00720c */ /* 0x000fe20003fc4070 */
[----:B-1----:R-:W-:Y:S01]  /*37a0*/  IMAD.MOV.U32 R2, RZ, RZ, R14 ;  /* 0x000000ffff027224 */ /* 0x002fe200078e000e */
[----:B------:R-:W-:Y:S01]  /*37b0*/  LOP3.LUT R14, R15, 0xd8, RZ, 0xfc, !PT ;  /* 0x000000d80f0e7812 */ /* 0x000fe200078efcff */
[----:B------:R-:W-:Y:S01]  /*37c0*/  IMAD R3, R13, R21, R17 ;  /* 0x000000150d037224 */ /* 0x000fe200078e0211 */
[----:B------:R-:W-:Y:S01]  /*37d0*/  LOP3.LUT R21, R15, 0x5c, RZ, 0xfc, !PT ;  /* 0x0000005c0f157812 */ /* 0x000fe200078efcff */
[----:B------:R-:W-:Y:S02]  /*37e0*/  @!P0 IMAD.MOV R4, RZ, RZ, -R4 ;  /* 0x000000ffff048224 */ /* 0x000fe400078e0a04 */
[----:B------:R-:W-:Y:S01]  /*37f0*/  @!P4 IMAD.MOV R2, RZ, RZ, -R2 ;  /* 0x000000ffff02c224 */ /* 0x000fe200078e0a02 */
[----:B------:R-:W-:Y:S01]  /*3800*/  ISETP.GT.U32.AND P0, PT, R13, R3, PT ;  /* 0x000000030d00720c */ /* 0x000fe20003f04070 */
[--C-:B------:R-:W-:Y:S01]  /*3810*/  @!P5 IMAD.IADD R7, R7, 0x1, -R13.reuse ;  /* 0x000000010707d824 */ /* 0x100fe200078e0a0d */
[----:B------:R-:W-:Y:S01]  /*3820*/  ISETP.GT.U32.AND P5, PT, R13, R8, PT ;  /* 0x000000080d00720c */ /* 0x000fe20003fa4070 */
[--C-:B------:R-:W-:Y:S01]  /*3830*/  @!P3 IMAD.IADD R6, R6, 0x1, -R13.reuse ;  /* 0x000000010606b824 */ /* 0x100fe200078e0a0d */
[----:B------:R0:W-:Y:S01]  /*3840*/  STL [R1+0xbc], R4 ;  /* 0x0000bc0401007387 */ /* 0x0001e20000100800 */
[----:B------:R-:W-:Y:S01]  /*3850*/  ISETP.GE.AND P4, PT, R11, RZ, PT ;  /* 0x000000ff0b00720c */ /* 0x000fe20003f86270 */
[----:B------:R-:W-:Y:S01]  /*3860*/  @!P6 IMAD.IADD R0, R0, 0x1, -R13 ;  /* 0x000000010000e824 */ /* 0x000fe200078e0a0d */
[----:B------:R-:W-:Y:S01]  /*3870*/  ISETP.GE.AND P3, PT, R12, RZ, PT ;  /* 0x000000ff0c00720c */ /* 0x000fe20003f66270 */
[----:B------:R1:W-:Y:S01]  /*3880*/  STL [R1+0xc4], R2 ;  /* 0x0000c40201007387 */ /* 0x0003e20000100800 */
[----:B------:R-:W-:Y:S01]  /*3890*/  IMAD.HI.U32 R12, R24, R16, RZ ;  /* 0x00000010180c7227 */ /* 0x000fe200078e00ff */
[----:B------:R-:W-:-:S02]  /*38a0*/  IABS R11, R5 ;  /* 0x00000005000b7213 */ /* 0x000fc40000000000 */
[----:B------:R-:W-:Y:S01]  /*38b0*/  ISETP.GE.AND P6, PT, R9, RZ, PT ;  /* 0x000000ff0900720c */ /* 0x000fe20003fc6270 */
[----:B------:R-:W-:Y:S02]  /*38c0*/  IMAD.MOV R12, RZ, RZ, -R12 ;  /* 0x000000ffff0c7224 */ /* 0x000fe400078e0a0c */
[----:B0-----:R-:W-:Y:S02]  /*38d0*/  IMAD.MOV.U32 R4, RZ, RZ, R7 ;  /* 0x000000ffff047224 */ /* 0x001fe400078e0007 */
[--C-:B------:R-:W-:Y:S02]  /*38e0*/  @!P5 IMAD.IADD R8, R8, 0x1, -R13.reuse ;  /* 0x000000010808d824 */ /* 0x100fe400078e0a0d */
[----:B-1----:R-:W-:Y:S02]  /*38f0*/  IMAD.MOV.U32 R2, RZ, RZ, R6 ;  /* 0x000000ffff027224 */ /* 0x002fe400078e0006 */
[----:B------:R-:W-:Y:S01]  /*3900*/  @!P1 IMAD.MOV R4, RZ, RZ, -R4 ;  /* 0x000000ffff049224 */ /* 0x000fe200078e0a04 */
[----:B------:R-:W-:Y:S01]  /*3910*/  ISETP.GT.U32.AND P5, PT, R13, R8, PT ;  /* 0x000000080d00720c */ /* 0x000fe20003fa4070 */
[----:B------:R-:W-:Y:S01]  /*3920*/  @!P2 IMAD.MOV R2, RZ, RZ, -R2 ;  /* 0x000000ffff02a224 */ /* 0x000fe200078e0a02 */
[----:B------:R-:W-:Y:S01]  /*3930*/  ISETP.GE.AND P2, PT, R5, RZ, PT ;  /* 0x000000ff0500720c */ /* 0x000fe20003f46270 */
[----:B------:R-:W-:Y:S01]  /*3940*/  @!P0 IMAD.IADD R3, R3, 0x1, -R13 ;  /* 0x0000000103038824 */ /* 0x000fe200078e0a0d */
[----:B------:R-:W-:Y:S01]  /*3950*/  STL [R1+0x1a4], R4 ;  /* 0x0001a40401007387 */ /* 0x000fe20000100800 */
[----:B------:R-:W-:Y:S01]  /*3960*/  IMAD R16, R13, R12, R16 ;  /* 0x0000000c0d107224 */ /* 0x000fe200078e0210 */
[----:B------:R-:W-:Y:S01]  /*3970*/  LOP3.LUT R5, R15, 0xd4, RZ, 0xfc, !PT ;  /* 0x000000d40f057812 */ /* 0x000fe200078efcff */
[----:B------:R-:W-:Y:S01]  /*3980*/  IMAD.HI.U32 R9, R24, R11, RZ ;  /* 0x0000000b18097227 */ /* 0x000fe200078e00ff */
[----:B------:R0:W-:Y:S01]  /*3990*/  STL [R1+0x1a8], R2 ;  /* 0x0001a80201007387 */ /* 0x0001e20000100800 */
[----:B------:R-:W-:-:S02]  /*39a0*/  ISETP.GT.U32.AND P1, PT, R13, R3, PT ;  /* 0x000000030d00720c */ /* 0x000fc40003f24070 */
[----:B------:R-:W-:Y:S01]  /*39b0*/  IMAD.MOV R9, RZ, RZ, -R9 ;  /* 0x000000ffff097224 */ /* 0x000fe200078e0a09 */
[----:B------:R-:W-:Y:S01]  /*39c0*/  ISETP.GE.AND P0, PT, R10, RZ, PT ;  /* 0x000000ff0a00720c */ /* 0x000fe20003f06270 */
[----:B------:R-:W-:Y:S01]  /*39d0*/  @!P5 IMAD.IADD R8, R8, 0x1, -R13 ;  /* 0x000000010808d824 */ /* 0x000fe200078e0a0d */
[----:B------:R-:W-:Y:S01]  /*39e0*/  LOP3.LUT R10, R15, 0xd0, RZ, 0xfc, !PT ;  /* 0x000000d00f0a7812 */ /* 0x000fe200078efcff */
[----:B------:R-:W-:Y:S01]  /*39f0*/  IMAD R11, R13, R9, R11 ;  /* 0x000000090d0b7224 */ /* 0x000fe200078e020b */
[----:B------:R-:W-:Y:S01]  /*3a00*/  IABS R9, R5 ;  /* 0x0000000500097213 */ /* 0x000fe20000000000 */
[----:B0-----:R-:W-:Y:S01]  /*3a10*/  IMAD.MOV.U32 R2, RZ, RZ, R0 ;  /* 0x000000ffff027224 */ /* 0x001fe200078e0000 */
[----:B------:R-:W-:Y:S02]  /*3a20*/  LOP3.LUT R0, R15, 0xd6, RZ, 0xfc, !PT ;  /* 0x000000d60f007812 */ /* 0x000fe400078efcff */
[C---:B------:R-:W-:Y:S01]  /*3a30*/  ISETP.GT.U32.AND P5, PT, R13.reuse, R11, PT ;  /* 0x0000000b0d00720c */ /* 0x040fe20003fa4070 */
[----:B------:R-:W-:Y:S01]  /*3a40*/  @!P4 IMAD.MOV R2, RZ, RZ, -R2 ;  /* 0x000000ffff02c224 */ /* 0x000fe200078e0a02 */
[----:B------:R-:W-:Y:S01]  /*3a50*/  ISETP.GT.U32.AND P4, PT, R13, R16, PT ;  /* 0x000000100d00720c */ /* 0x000fe20003f84070 */
[----:B------:R-:W-:Y:S01]  /*3a60*/  @!P1 IMAD.IADD R3, R3, 0x1, -R13 ;  /* 0x0000000103039824 */ /* 0x000fe200078e0a0d */
[----:B------:R-:W-:-:S02]  /*3a70*/  ISETP.GE.AND P1, PT, R14, RZ, PT ;  /* 0x000000ff0e00720c */ /* 0x000fc40003f26270 */
[----:B------:R-:W-:Y:S01]  /*3a80*/  IABS R14, R14 ;  /* 0x0000000e000e7213 */ /* 0x000fe20000000000 */
[----:B------:R0:W-:Y:S01]  /*3a90*/  STL [R1+0x1b0], R2 ;  /* 0x0001b00201007387 */ /* 0x0001e20000100800 */
[----:B------:R-:W-:Y:S02]  /*3aa0*/  IABS R7, R0 ;  /* 0x0000000000077213 */ /* 0x000fe40000000000 */
[----:B------:R-:W-:Y:S01]  /*3ab0*/  IABS R17, R10 ;  /* 0x0000000a00117213 */ /* 0x000fe20000000000 */
[----:B------:R-:W-:-:S04]  /*3ac0*/  IMAD.HI.U32 R6, R24, R14, RZ ;  /* 0x0000000e18067227 */ /* 0x000fc800078e00ff */
[----:B------:R-:W-:Y:S02]  /*3ad0*/  @!P4 IMAD.IADD R16, R16, 0x1, -R13 ;  /* 0x000000011010c824 */ /* 0x000fe400078e0a0d */
[----:B0-----:R-:W-:Y:S02]  /*3ae0*/  IMAD.MOV.U32 R2, RZ, RZ, R3 ;  /* 0x000000ffff027224 */ /* 0x001fe400078e0003 */
[----:B------:R-:W-:Y:S01]  /*3af0*/  IMAD.MOV R6, RZ, RZ, -R6 ;  /* 0x000000ffff067224 */ /* 0x000fe200078e0a06 */
[----:B------:R-:W-:Y:S01]  /*3b00*/  ISETP.GT.U32.AND P4, PT, R13, R16, PT ;  /* 0x000000100d00720c */ /* 0x000fe20003f84070 */
[----:B------:R-:W-:Y:S01]  /*3b10*/  @!P3 IMAD.MOV R2, RZ, RZ, -R2 ;  /* 0x000000ffff02b224 */ /* 0x000fe200078e0a02 */
[----:B------:R-:W-:Y:S01]  /*3b20*/  ISETP.GE.AND P3, PT, R0, RZ, PT ;  /* 0x000000ff0000720c */ /* 0x000fe20003f66270 */
[----:B------:R-:W-:Y:S02]  /*3b30*/  @!P5 IMAD.IADD R11, R11, 0x1, -R13 ;  /* 0x000000010b0bd824 */ /* 0x000fe400078e0a0d */
[C---:B------:R-:W-:Y:S01]  /*3b40*/  IMAD R14, R13.reuse, R6, R14 ;  /* 0x000000060d0e7224 */ /* 0x040fe200078e020e */
[----:B------:R0:W-:Y:S01]  /*3b50*/  STL [R1+0x1bc], R2 ;  /* 0x0001bc0201007387 */ /* 0x0001e20000100800 */
[----:B------:R-:W-:Y:S01]  /*3b60*/  IMAD.HI.U32 R0, R24, R9, RZ ;  /* 0x0000000918007227 */ /* 0x000fe200078e00ff */
[----:B------:R-:W-:-:S03]  /*3b70*/  ISETP.GT.U32.AND P5, PT, R13, R11, PT ;  /* 0x0000000b0d00720c */ /* 0x000fc60003fa4070 */
[----:B------:R-:W-:-:S04]  /*3b80*/  IMAD.HI.U32 R3, R24, R7, RZ ;  /* 0x0000000718037227 */ /* 0x000fc800078e00ff */
[----:B------:R-:W-:Y:S01]  /*3b90*/  @!P4 IMAD.IADD R16, R16, 0x1, -R13 ;  /* 0x000000011010c824 */ /* 0x000fe200078e0a0d */
[----:B------:R-:W-:Y:S01]  /*3ba0*/  ISETP.GT.U32.AND P4, PT, R13, R14, PT ;  /* 0x0000000e0d00720c */ /* 0x000fe20003f84070 */
[----:B0-----:R-:W-:Y:S01]  /*3bb0*/  IMAD.MOV.U32 R2, RZ, RZ, R8 ;  /* 0x000000ffff027224 */ /* 0x001fe200078e0008 */
[----:B------:R-:W-:Y:S01]  /*3bc0*/  LOP3.LUT R8, R15, 0xce, RZ, 0xfc, !PT ;  /* 0x000000ce0f087812 */ /* 0x000fe200078efcff */
[----:B------:R-:W-:Y:S02]  /*3bd0*/  IMAD.MOV R3, RZ, RZ, -R3 ;  /* 0x000000ffff037224 */ /* 0x000fe400078e0a03 */
[----:B------:R-:W-:Y:S01]  /*3be0*/  @!P6 IMAD.MOV R2, RZ, RZ, -R2 ;  /* 0x000000ffff02e224 */ /* 0x000fe200078e0a02 */
[----:B------:R-:W-:Y:S01]  /*3bf0*/  ISETP.GE.AND P6, PT, R5, RZ, PT ;  /* 0x000000ff0500720c */ /* 0x000fe20003fc6270 */
[----:B------:R-:W-:Y:S01]  /*3c00*/  IMAD.MOV R5, RZ, RZ, -R0 ;  /* 0x000000ffff057224 */ /* 0x000fe200078e0a00 */
[----:B------:R-:W-:Y:S01]  /*3c10*/  LOP3.LUT R0, R15, 0xd2, RZ, 0xfc, !PT ;  /* 0x000000d20f007812 */ /* 0x000fe200078efcff */
[C---:B------:R-:W-:Y:S01]  /*3c20*/  IMAD R7, R13.reuse, R3, R7 ;  /* 0x000000030d077224 */ /* 0x040fe200078e0207 */
[----:B------:R0:W-:Y:S01]  /*3c30*/  STL [R1+0x1b8], R2 ;  /* 0x0001b80201007387 */ /* 0x0001e20000100800 */
[----:B------:R-:W-:Y:S01]  /*3c40*/  IMAD R9, R13, R5, R9 ;  /* 0x000000050d097224 */ /* 0x000fe200078e0209 */
[----:B------:R-:W-:Y:S01]  /*3c50*/  IABS R5, R0 ;  /* 0x0000000000057213 */ /* 0x000fe20000000000 */
[--C-:B------:R-:W-:Y:S01]  /*3c60*/  @!P5 IMAD.IADD R11, R11, 0x1, -R13.reuse ;  /* 0x000000010b0bd824 */ /* 0x100fe200078e0a0d */
[----:B------:R-:W-:Y:S01]  /*3c70*/  ISETP.GT.U32.AND P5, PT, R13, R7, PT ;  /* 0x000000070d00720c */ /* 0x000fe20003fa4070 */
[----:B------:R-:W-:Y:S01]  /*3c80*/  @!P4 IMAD.IADD R14, R14, 0x1, -R13 ;  /* 0x000000010e0ec824 */ /* 0x000fe200078e0a0d */
[----:B------:R-:W-:-:S02]  /*3c90*/  IABS R12, R8 ;  /* 0x00000008000c7213 */ /* 0x000fc40000000000 */
[----:B------:R-:W-:Y:S01]  /*3ca0*/  LOP3.LUT R3, R15, 0xcc, RZ, 0xfc, !PT ;  /* 0x000000cc0f037812 */ /* 0x000fe200078efcff */
[----:B0-----:R-:W-:Y:S01]  /*3cb0*/  IMAD.MOV.U32 R2, RZ, RZ, R16 ;  /* 0x000000ffff027224 */ /* 0x001fe200078e0010 */
[C---:B------:R-:W-:Y:S01]  /*3cc0*/  ISETP.GT.U32.AND P4, PT, R13.reuse, R14, PT ;  /* 0x0000000e0d00720c */ /* 0x040fe20003f84070 */
[----:B------:R-:W-:Y:S01]  /*3cd0*/  IMAD.MOV.U32 R16, RZ, RZ, R17 ;  /* 0x000000ffff107224 */ /* 0x000fe200078e0011 */
[----:B------:R-:W-:Y:S01]  /*3ce0*/  IABS R6, R3 ;  /* 0x0000000300067213 */ /* 0x000fe20000000000 */
[----:B------:R-:W-:Y:S01]  /*3cf0*/  @!P0 IMAD.MOV R2, RZ, RZ, -R2 ;  /* 0x000000ffff028224 */ /* 0x000fe200078e0a02 */
[----:B------:R-:W-:Y:S01]  /*3d00*/  ISETP.GT.U32.AND P0, PT, R13, R9, PT ;  /* 0x000000090d00720c */ /* 0x000fe20003f04070 */
[----:B------:R-:W-:-:S03]  /*3d10*/  IMAD.HI.U32 R17, R24, R5, RZ ;  /* 0x0000000518117227 */ /* 0x000fc600078e00ff */
[----:B------:R0:W-:Y:S01]  /*3d20*/  STL [R1+0x1b4], R2 ;  /* 0x0001b40201007387 */ /* 0x0001e20000100800 */
[----:B------:R-:W-:Y:S02]  /*3d30*/  IMAD.MOV R17, RZ, RZ, -R17 ;  /* 0x000000ffff117224 */ /* 0x000fe400078e0a11 */
[--C-:B------:R-:W-:Y:S02]  /*3d40*/  @!P5 IMAD.IADD R7, R7, 0x1, -R13.reuse ;  /* 0x000000010707d824 */ /* 0x100fe400078e0a0d */
[----:B------:R-:W-:-:S03]  /*3d50*/  @!P4 IMAD.IADD R14, R14, 0x1, -R13 ;  /* 0x000000010e0ec824 */ /* 0x000fc600078e0a0d */
[----:B------:R-:W-:Y:S01]  /*3d60*/  ISETP.GT.U32.AND P5, PT, R13, R7, PT ;  /* 0x000000070d00720c */ /* 0x000fe20003fa4070 */
[----:B------:R-:W-:Y:S02]  /*3d70*/  @!P0 IMAD.IADD R9, R9, 0x1, -R13 ;  /* 0x0000000109098824 */ /* 0x000fe400078e0a0d */
[----:B0-----:R-:W-:Y:S02]  /*3d80*/  IMAD.MOV.U32 R2, RZ, RZ, R11 ;  /* 0x000000ffff027224 */ /* 0x001fe400078e000b */
[----:B------:R-:W-:Y:S01]  /*3d90*/  IMAD.MOV.U32 R11, RZ, RZ, R12 ;  /* 0x000000ffff0b7224 */ /* 0x000fe200078e000c */
[C---:B------:R-:W-:Y:S01]  /*3da0*/  ISETP.GT.U32.AND P0, PT, R13.reuse, R9, PT ;  /* 0x000000090d00720c */ /* 0x040fe20003f04070 */
[----:B------:R-:W-:Y:S01]  /*3db0*/  @!P2 IMAD.MOV R2, RZ, RZ, -R2 ;  /* 0x000000ffff02a224 */ /* 0x000fe200078e0a02 */
[----:B------:R-:W-:Y:S01]  /*3dc0*/  ISETP.GE.AND P2, PT, R0, RZ, PT ;  /* 0x000000ff0000720c */ /* 0x000fe20003f46270 */
[C---:B------:R-:W-:Y:S02]  /*3dd0*/  IMAD R0, R13.reuse, R17, R5 ;  /* 0x000000110d007224 */ /* 0x040fe400078e0205 */
[C---:B------:R-:W-:Y:S01]  /*3de0*/  IMAD.HI.U32 R5, R24.reuse, R11, RZ ;  /* 0x0000000b18057227 */ /* 0x040fe200078e00ff */
[----:B------:R0:W-:Y:S02]  /*3df0*/  STL [R1+0x1ac], R2 ;  /* 0x0001ac0201007387 */ /* 0x0001e40000100800 */
[----:B------:R-:W-:Y:S01]  /*3e00*/  ISETP.GT.U32.AND P4, PT, R13, R0, PT ;  /* 0x000000000d00720c */ /* 0x000fe20003f84070 */
[----:B------:R-:W-:-:S04]  /*3e10*/  IMAD.HI.U32 R17, R24, R16, RZ ;  /* 0x0000001018117227 */ /* 0x000fc800078e00ff */
[----:B------:R-:W-:-:S04]  /*3e20*/  IMAD.HI.U32 R12, R24, R6, RZ ;  /* 0x00000006180c7227 */ /* 0x000fc800078e00ff */
[----:B0-----:R-:W-:Y:S02]  /*3e30*/  IMAD.MOV.U32 R2, RZ, RZ, R14 ;  /* 0x000000ffff027224 */ /* 0x001fe400078e000e */
[----:B------:R-:W-:Y:S02]  /*3e40*/  IMAD.MOV R5, RZ, RZ, -R5 ;  /* 0x000000ffff057224 */ /* 0x000fe400078e0a05 */
[----:B------:R-:W-:Y:S02]  /*3e50*/  @!P1 IMAD.MOV R2, RZ, RZ, -R2 ;  /* 0x000000ffff029224 */ /* 0x000fe400078e0a02 */
[----:B------:R-:W-:Y:S02]  /*3e60*/  IMAD.MOV R17, RZ, RZ, -R17 ;  /* 0x000000ffff117224 */ /* 0x000fe400078e0a11 */
[----:B------:R-:W-:Y:S01]  /*3e70*/  IMAD.MOV R12, RZ, RZ, -R12 ;  /* 0x000000ffff0c7224 */ /* 0x000fe200078e0a0c */
[----:B------:R0:W-:Y:S01]  /*3e80*/  STL [R1+0xd0], R2 ;  /* 0x0000d00201007387 */ /* 0x0001e20000100800 */
[----:B------:R-:W-:Y:S01]  /*3e90*/  IMAD R11, R13, R5, R11 ;  /* 0x000000050d0b7224 */ /* 0x000fe200078e020b */
[----:B------:R-:W-:Y:S01]  /*3ea0*/  LOP3.LUT R5, R15, 0xca, RZ, 0xfc, !PT ;  /* 0x000000ca0f057812 */ /* 0x000fe200078efcff */
[----:B------:R-:W-:-:S02]  /*3eb0*/  @!P0 IMAD.IADD R9, R9, 0x1, -R13 ;  /* 0x0000000109098824 */ /* 0x000fc400078e0a0d */
[----:B------:R-:W-:Y:S01]  /*3ec0*/  @!P5 IMAD.IADD R7, R7, 0x1, -R13 ;  /* 0x000000010707d824 */ /* 0x000fe200078e0a0d */
[----:B------:R-:W-:Y:S01]  /*3ed0*/  ISETP.GE.AND P5, PT, R10, RZ, PT ;  /* 0x000000ff0a00720c */ /* 0x000fe20003fa6270 */
[C---:B------:R-:W-:Y:S01]  /*3ee0*/  IMAD R10, R13.reuse, R17, R16 ;  /* 0x000000110d0a7224 */ /* 0x040fe200078e0210 */
[C---:B------:R-:W-:Y:S01]  /*3ef0*/  ISETP.GT.U32.AND P0, PT, R13.reuse, R11, PT ;  /* 0x0000000b0d00720c */ /* 0x040fe20003f04070 */
[C---:B------:R-:W-:Y:S01]  /*3f00*/  IMAD R6, R13.reuse, R12, R6 ;  /* 0x0000000c0d067224 */ /* 0x040fe200078e0206 */
[----:B------:R-:W-:Y:S01]  /*3f10*/  IABS R12, R5 ;  /* 0x00000005000c7213 */ /* 0x000fe20000000000 */
[----:B0-----:R-:W-:Y:S01]  /*3f20*/  IMAD.MOV.U32 R2, RZ, RZ, R9 ;  /* 0x000000ffff027224 */ /* 0x001fe200078e0009 */
[C---:B------:R-:W-:Y:S01]  /*3f30*/  ISETP.GT.U32.AND P1, PT, R13.reuse, R10, PT ;  /* 0x0000000a0d00720c */ /* 0x040fe20003f24070 */
[----:B------:R-:W-:Y:S02]  /*3f40*/  @!P4 IMAD.IADD R0, R0, 0x1, -R13 ;  /* 0x000000010000c824 */ /* 0x000fe400078e0a0d */
[----:B------:R-:W-:Y:S01]  /*3f50*/  @!P6 IMAD.MOV R2, RZ, RZ, -R2 ;  /* 0x000000ffff02e224 */ /* 0x000fe200078e0a02 */
[C---:B------:R-:W-:Y:S01]  /*3f60*/  ISETP.GT.U32.AND P6, PT, R13.reuse, R6, PT ;  /* 0x000000060d00720c */ /* 0x040fe20003fc4070 */
[----:B------:R-:W-:Y:S01]  /*3f70*/  IMAD.MOV.U32 R4, RZ, RZ, R7 ;  /* 0x000000ffff047224 */ /* 0x000fe200078e0007 */
[----:B------:R-:W-:Y:S01]  /*3f80*/  ISETP.GT.U32.AND P4, PT, R13, R0, PT ;  /* 0x000000000d00720c */ /* 0x000fe20003f84070 */
[----:B------:R-:W-:-:S02]  /*3f90*/  IMAD.MOV.U32 R7, RZ, RZ, R12 ;  /* 0x000000ffff077224 */ /* 0x000fc400078e000c */
[----:B------:R-:W-:Y:S01]  /*3fa0*/  @!P3 IMAD.MOV R4, RZ, RZ, -R4 ;  /* 0x000000ffff04b224 */ /* 0x000fe200078e0a04 */
[----:B------:R-:W-:Y:S01]  /*3fb0*/  ISETP.GE.AND P3, PT, R8, RZ, PT ;  /* 0x000000ff0800720c */ /* 0x000fe20003f66270 */
[----:B------:R-:W-:Y:S01]  /*3fc0*/  IMAD.HI.U32 R9, R24, R7, RZ ;  /* 0x0000000718097227 */ /* 0x000fe200078e00ff */
[----:B------:R-:W-:Y:S02]  /*3fd0*/  LOP3.LUT R8, R15, 0xc8, RZ, 0xfc, !PT ;  /* 0x000000c80f087812 */ /* 0x000fe400078efcff */
[----:B------:R-:W-:Y:S01]  /*3fe0*/  STL [R1+0x198], R4 ;  /* 0x0001980401007387 */ /* 0x000fe20000100800 */
[----:B------:R-:W-:Y:S01]  /*3ff0*/  @!P0 IMAD.IADD R11, R11, 0x1, -R13 ;  /* 0x000000010b0b8824 */ /* 0x000fe200078e0a0d */
[----:B------:R-:W-:Y:S01]  /*4000*/  IABS R12, R8 ;  /* 0x00000008000c7213 */ /* 0x000fe20000000000 */
[----:B------:R-:W-:Y:S01]  /*4010*/  IMAD.MOV R9, RZ, RZ, -R9 ;  /* 0x000000ffff097224 */ /* 0x000fe200078e0a09 */
[----:B------:R0:W-:Y:S01]  /*4020*/  STL [R1+0x19c], R2 ;  /* 0x00019c0201007387 */ /* 0x0001e20000100800 */
[--C-:B------:R-:W-:Y:S01]  /*4030*/  @!P1 IMAD.IADD R10, R10, 0x1, -R13.reuse ;  /* 0x000000010a0a9824 */ /* 0x100fe200078e0a0d */
[----:B------:R-:W-:Y:S01]  /*4040*/  ISETP.GE.AND P1, PT, R5, RZ, PT ;  /* 0x000000ff0500720c */ /* 0x000fe20003f26270 */
[--C-:B------:R-:W-:Y:S01]  /*4050*/  @!P6 IMAD.IADD R6, R6, 0x1, -R13.reuse ;  /* 0x000000010606e824 */ /* 0x100fe200078e0a0d */
[C---:B------:R-:W-:Y:S01]  /*4060*/  ISETP.GT.U32.AND P6, PT, R13.reuse, R11, PT ;  /* 0x0000000b0d00720c */ /* 0x040fe20003fc4070 */
[----:B------:R-:W-:Y:S01]  /*4070*/  @!P4 IMAD.IADD R0, R0, 0x1, -R13 ;  /* 0x000000010000c824 */ /* 0x000fe200078e0a0d */
[C---:B------:R-:W-:Y:S01]  /*4080*/  ISETP.GT.U32.AND P0, PT, R13.reuse, R10, PT ;  /* 0x0000000a0d00720c */ /* 0x040fe20003f04070 */
[----:B------:R-:W-:Y:S01]  /*4090*/  IMAD R7, R13, R9, R7 ;  /* 0x000000090d077224 */ /* 0x000fe200078e0207 */
[----:B------:R-:W-:Y:S01]  /*40a0*/  ISETP.GE.AND P4, PT, R3, RZ, PT ;  /* 0x000000ff0300720c */ /* 0x000fe20003f86270 */
[----:B------:R-:W-:Y:S01]  /*40b0*/  IMAD.HI.U32 R9, R24, R12, RZ ;  /* 0x0000000c18097227 */ /* 0x000fe200078e00ff */
[----:B------:R-:W-:-:S02]  /*40c0*/  LOP3.LUT R3, R15, 0xc2, RZ, 0xfc, !PT ;  /* 0x000000c20f037812 */ /* 0x000fc400078efcff */
[C---:B------:R-:W-:Y:S01]  /*40d0*/  LOP3.LUT R5, R15.reuse, 0xc6, RZ, 0xfc, !PT ;  /* 0x000000c60f057812 */ /* 0x040fe200078efcff */
[----:B0-----:R-:W-:Y:S01]  /*40e0*/  IMAD.MOV.U32 R2, RZ, RZ, R0 ;  /* 0x000000ffff027224 */ /* 0x001fe200078e0000 */
[----:B------:R-:W-:Y:S01]  /*40f0*/  IABS R16, R3 ;  /* 0x0000000300107213 */ /* 0x000fe20000000000 */
[----:B------:R-:W-:Y:S01]  /*4100*/  IMAD.MOV R9, RZ, RZ, -R9 ;  /* 0x000000ffff097224 */ /* 0x000fe200078e0a09 */
[----:B------:R-:W-:Y:S01]  /*4110*/  LOP3.LUT R0, R15, 0xc4, RZ, 0xfc, !PT ;  /* 0x000000c40f007812 */ /* 0x000fe200078efcff */
[----:B------:R-:W-:Y:S01]  /*4120*/  @!P2 IMAD.MOV R2, RZ, RZ, -R2 ;  /* 0x000000ffff02a224 */ /* 0x000fe200078e0a02 */
[C---:B------:R-:W-:Y:S01]  /*4130*/  ISETP.GT.U32.AND P2, PT, R13.reuse, R6, PT ;  /* 0x000000060d00720c */ /* 0x040fe20003f44070 */
[----:B------:R-:W-:Y:S01]  /*4140*/  IMAD R12, R13, R9, R12 ;  /* 0x000000090d0c7224 */ /* 0x000fe200078e020c */
[----:B------:R-:W-:Y:S01]  /*4150*/  IABS R14, R5 ;  /* 0x00000005000e7213 */ /* 0x000fe20000000000 */
[--C-:B------:R-:W-:Y:S01]  /*4160*/  @!P6 IMAD.IADD R11, R11, 0x1, -R13.reuse ;  /* 0x000000010b0be824 */ /* 0x100fe200078e0a0d */
[----:B------:R-:W-:Y:S01]  /*4170*/  IABS R9, R0 ;  /* 0x0000000000097213 */ /* 0x000fe20000000000 */
[----:B------:R-:W-:Y:S01]  /*4180*/  @!P0 IMAD.IADD R10, R10, 0x1, -R13 ;  /* 0x000000010a0a8824 */ /* 0x000fe200078e0a0d */
[C---:B------:R-:W-:Y:S01]  /*4190*/  ISETP.GT.U32.AND P6, PT, R13.reuse, R12, PT ;  /* 0x0000000c0d00720c */ /* 0x040fe20003fc4070 */
[----:B------:R0:W-:Y:S01]  /*41a0*/  STL [R1+0x1a0], R2 ;  /* 0x0001a00201007387 */ /* 0x0001e20000100800 */
[----:B------:R-:W-:Y:S01]  /*41b0*/  ISETP.GT.U32.AND P0, PT, R13, R7, PT ;  /* 0x000000070d00720c */ /* 0x000fe20003f04070 */
[----:B------:R-:W-:-:S04]  /*41c0*/  IMAD.HI.U32 R17, R24, R9, RZ ;  /* 0x0000000918117227 */ /* 0x000fc800078e00ff */
[----:B------:R-:W-:Y:S01]  /*41d0*/  @!P2 IMAD.IADD R6, R6, 0x1, -R13 ;  /* 0x000000010606a824 */ /* 0x000fe200078e0a0d */
[----:B------:R-:W-:Y:S01]  /*41e0*/  ISETP.GE.AND P2, PT, R8, RZ, PT ;  /* 0x000000ff0800720c */ /* 0x000fe20003f46270 */
[----:B------:R-:W-:Y:S02]  /*41f0*/  IMAD.MOV.U32 R8, RZ, RZ, R16 ;  /* 0x000000ffff087224 */ /* 0x000fe400078e0010 */
[----:B------:R-:W-:-:S04]  /*4200*/  IMAD.HI.U32 R16, R24, R14, RZ ;  /* 0x0000000e18107227 */ /* 0x000fc800078e00ff */
[----:B0-----:R-:W-:Y:S02]  /*4210*/  IMAD.MOV.U32 R2, RZ, RZ, R10 ;  /* 0x000000ffff027224 */ /* 0x001fe400078e000a */
[--C-:B------:R-:W-:Y:S02]  /*4220*/  @!P6 IMAD.IADD R12, R12, 0x1, -R13.reuse ;  /* 0x000000010c0ce824 */ /* 0x100fe400078e0a0d */
[----:B------:R-:W-:Y:S02]  /*4230*/  IMAD.MOV R16, RZ, RZ, -R16 ;  /* 0x000000ffff107224 */ /* 0x000fe400078e0a10 */
[----:B------:R-:W-:Y:S01]  /*4240*/  @!P0 IMAD.IADD R7, R7, 0x1, -R13 ;  /* 0x0000000107078824 */ /* 0x000fe200078e0a0d */
[----:B------:R-:W-:Y:S01]  /*4250*/  ISETP.GE.AND P0, PT, R5, RZ, PT ;  /* 0x000000ff0500720c */ /* 0x000fe20003f06270 */
[----:B------:R-:W-:Y:S01]  /*4260*/  @!P5 IMAD.MOV R2, RZ, RZ, -R2 ;  /* 0x000000ffff02d224 */ /* 0x000fe200078e0a02 */
[C---:B------:R-:W-:Y:S01]  /*4270*/  ISETP.GT.U32.AND P6, PT, R13.reuse, R12, PT ;  /* 0x0000000c0d00720c */ /* 0x040fe20003fc4070 */
[----:B------:R-:W-:Y:S01]  /*4280*/  IMAD.HI.U32 R5, R24, R8, RZ ;  /* 0x0000000818057227 */ /* 0x000fe200078e00ff */
[----:B------:R-:W-:-:S02]  /*4290*/  ISETP.GT.U32.AND P5, PT, R13, R7, PT ;  /* 0x000000070d00720c */ /* 0x000fc40003fa4070 */
[----:B------:R0:W-:Y:S01]  /*42a0*/  STL [R1+0xd8], R2 ;  /* 0x0000d80201007387 */ /* 0x0001e20000100800 */
[----:B------:R-:W-:Y:S02]  /*42b0*/  IMAD.MOV R10, RZ, RZ, -R17 ;  /* 0x000000ffff0a7224 */ /* 0x000fe400078e0a11 */
[----:B------:R-:W-:Y:S01]  /*42c0*/  IMAD R14, R13, R16, R14 ;  /* 0x000000100d0e7224 */ /* 0x000fe200078e020e */
[C---:B------:R-:W-:Y:S01]  /*42d0*/  LOP3.LUT R16, R15.reuse, 0xc0, RZ, 0xfc, !PT ;  /* 0x000000c00f107812 */ /* 0x040fe200078efcff */
[----:B------:R-:W-:Y:S01]  /*42e0*/  IMAD.MOV.U32 R4, RZ, RZ, R11 ;  /* 0x000000ffff047224 */ /* 0x000fe200078e000b */
[----:B------:R-:W-:Y:S01]  /*42f0*/  LOP3.LUT R11, R15, 0xb8, RZ, 0xfc, !PT ;  /* 0x000000b80f0b7812 */ /* 0x000fe200078efcff */
[----:B------:R-:W-:Y:S02]  /*4300*/  IMAD.MOV R5, RZ, RZ, -R5 ;  /* 0x000000ffff057224 */ /* 0x000fe400078e0a05 */
[----:B------:R-:W-:Y:S01]  /*4310*/  IMAD R9, R13, R10, R9 ;  /* 0x0000000a0d097224 */ /* 0x000fe200078e0209 */
[----:B------:R-:W-:Y:S01]  /*4320*/  LOP3.LUT R10, R15, 0xbc, RZ, 0xfc, !PT ;  /* 0x000000bc0f0a7812 */ /* 0x000fe200078efcff */
[----:B0-----:R-:W-:-:S02]  /*4330*/  IMAD.MOV.U32 R2, RZ, RZ, R6 ;  /* 0x000000ffff027224 */ /* 0x001fc400078e0006 */
[----:B------:R-:W-:Y:S01]  /*4340*/  @!P3 IMAD.MOV R4, RZ, RZ, -R4 ;  /* 0x000000ffff04b224 */ /* 0x000fe200078e0a04 */
[C---:B------:R-:W-:Y:S01]  /*4350*/  ISETP.GT.U32.AND P3, PT, R13.reuse, R14, PT ;  /* 0x0000000e0d00720c */ /* 0x040fe20003f64070 */
[C---:B------:R-:W-:Y:S01]  /*4360*/  IMAD R8, R13.reuse, R5, R8 ;  /* 0x000000050d087224 */ /* 0x040fe200078e0208 */
[----:B------:R-:W-:Y:S01]  /*4370*/  IABS R5, R16 ;  /* 0x0000001000057213 */ /* 0x000fe20000000000 */
[----:B------:R-:W-:Y:S01]  /*4380*/  @!P4 IMAD.MOV R2, RZ, RZ, -R2 ;  /* 0x000000ffff02c224 */ /* 0x000fe200078e0a02 */
[C---:B------:R-:W-:Y:S01]  /*4390*/  ISETP.GT.U32.AND P4, PT, R13.reuse, R9, PT ;  /* 0x000000090d00720c */ /* 0x040fe20003f84070 */
[--C-:B------:R-:W-:Y:S01]  /*43a0*/  @!P6 IMAD.IADD R12, R12, 0x1, -R13.reuse ;  /* 0x000000010c0ce824 */ /* 0x100fe200078e0a0d */
[----:B------:R-:W-:Y:S01]  /*43b0*/  ISETP.GT.U32.AND P6, PT, R13, R8, PT ;  /* 0x000000080d00720c */ /* 0x000fe20003fc4070 */
[----:B------:R-:W-:Y:S01]  /*43c0*/  @!P5 IMAD.IADD R7, R7, 0x1, -R13 ;  /* 0x000000010707d824 */ /* 0x000fe200078e0a0d */
[----:B------:R-:W-:Y:S01]  /*43d0*/  ISETP.GE.AND P5, PT, R0, RZ, PT ;  /* 0x000000ff0000720c */ /* 0x000fe20003fa6270 */
[----:B------:R-:W-:Y:S01]  /*43e0*/  STL [R1+0xec], R4 ;  /* 0x0000ec0401007387 */ /* 0x000fe20000100800 */
[----:B------:R-:W-:-:S02]  /*43f0*/  LOP3.LUT R0, R15, 0xbe, RZ, 0xfc, !PT ;  /* 0x000000be0f007812 */ /* 0x000fc400078efcff */
[----:B------:R-:W-:Y:S01]  /*4400*/  IABS R18, R10 ;  /* 0x0000000a00127213 */ /* 0x000fe20000000000 */
[--C-:B------:R-:W-:Y:S01]  /*4410*/  @!P3 IMAD.IADD R14, R14, 0x1, -R13.reuse ;  /* 0x000000010e0eb824 */ /* 0x100fe200078e0a0d */
[----:B------:R-:W-:Y:S01]  /*4420*/  IABS R6, R0 ;  /* 0x0000000000067213 */ /* 0x000fe20000000000 */
[----:B------:R0:W-:Y:S01]  /*4430*/  STL [R1+0xf4], R2 ;  /* 0x0000f40201007387 */ /* 0x0001e20000100800 */
[----:B------:R-:W-:Y:S01]  /*4440*/  ISETP.GE.AND P3, PT, R3, RZ, PT ;  /* 0x000000ff0300720c */ /* 0x000fe20003f66270 */
[----:B------:R-:W-:Y:S01]  /*4450*/  @!P4 IMAD.IADD R9, R9, 0x1, -R13 ;  /* 0x000000010909c824 */ /* 0x000fe200078e0a0d */
[----:B------:R-:W-:Y:S01]  /*4460*/  ISETP.GT.U32.AND P4, PT, R13, R14, PT ;  /* 0x0000000e0d00720c */ /* 0x000fe20003f84070 */
[----:B------:R-:W-:-:S04]  /*4470*/  IMAD.HI.U32 R3, R24, R5, RZ ;  /* 0x0000000518037227 */ /* 0x000fc800078e00ff */
[----:B------:R-:W-:Y:S01]  /*4480*/  @!P6 IMAD.IADD R8, R8, 0x1, -R13 ;  /* 0x000000010808e824 */ /* 0x000fe200078e0a0d */
[----:B------:R-:W-:Y:S01]  /*4490*/  ISETP.GT.U32.AND P6, PT, R13, R9, PT ;  /* 0x000000090d00720c */ /* 0x000fe20003fc4070 */
[----:B0-----:R-:W-:Y:S02]  /*44a0*/  IMAD.MOV.U32 R2, RZ, RZ, R7 ;  /* 0x000000ffff027224 */ /* 0x001fe400078e0007 */
[----:B------:R-:W-:Y:S02]  /*44b0*/  IMAD.MOV R3, RZ, RZ, -R3 ;  /* 0x000000ffff037224 */ /* 0x000fe400078e0a03 */
[----:B------:R-:W-:-:S04]  /*44c0*/  IMAD.HI.U32 R7, R24, R6, RZ ;  /* 0x0000000618077227 */ /* 0x000fc800078e00ff */
[----:B------:R-:W-:Y:S01]  /*44d0*/  IMAD R5, R13, R3, R5 ;  /* 0x000000030d057224 */ /* 0x000fe200078e0205 */
[----:B------:R-:W-:Y:S01]  /*44e0*/  LOP3.LUT R3, R15, 0xba, RZ, 0xfc, !PT ;  /* 0x000000ba0f037812 */ /* 0x000fe200078efcff */
[----:B------:R-:W-:Y:S02]  /*44f0*/  IMAD.MOV R7, RZ, RZ, -R7 ;  /* 0x000000ffff077224 */ /* 0x000fe400078e0a07 */
[--C-:B------:R-:W-:Y:S01]  /*4500*/  @!P4 IMAD.IADD R14, R14, 0x1, -R13.reuse ;  /* 0x000000010e0ec824 */ /* 0x100fe200078e0a0d */
[C---:B------:R-:W-:Y:S01]  /*4510*/  ISETP.GT.U32.AND P4, PT, R13.reuse, R5, PT ;  /* 0x000000050d00720c */ /* 0x040fe20003f84070 */
[----:B------:R-:W-:Y:S01]  /*4520*/  IMAD R6, R13, R7, R6 ;  /* 0x000000070d067224 */ /* 0x000fe200078e0206 */
[----:B------:R-:W-:Y:S01]  /*4530*/  IABS R7, R3 ;  /* 0x0000000300077213 */ /* 0x000fe20000000000 */
[--C-:B------:R-:W-:Y:S02]  /*4540*/  @!P6 IMAD.IADD R9, R9, 0x1, -R13.reuse ;  /* 0x000000010909e824 */ /* 0x100fe400078e0a0d */
[----:B------:R-:W-:Y:S01]  /*4550*/  @!P1 IMAD.MOV R2, RZ, RZ, -R2 ;  /* 0x000000ffff029224 */ /* 0x000fe200078e0a02 */
[C---:B------:R-:W-:Y:S01]  /*4560*/  ISETP.GT.U32.AND P6, PT, R13.reuse, R6, PT ;  /* 0x000000060d00720c */ /* 0x040fe20003fc4070 */
[----:B------:R-:W-:Y:S01]  /*4570*/  IMAD.MOV.U32 R4, RZ, RZ, R12 ;  /* 0x000000ffff047224 */ /* 0x000fe200078e000c */
[----:B------:R-:W-:Y:S01]  /*4580*/  ISETP.GT.U32.AND P1, PT, R13, R8, PT ;  /* 0x000000080d00720c */ /* 0x000fe20003f24070 */
[----:B------:R-:W-:Y:S01]  /*4590*/  IMAD.HI.U32 R19, R24, R18, RZ ;  /* 0x0000001218137227 */ /* 0x000fe200078e00ff */
[----:B------:R0:W-:Y:S03]  /*45a0*/  STL [R1+0xfc], R2 ;  /* 0x0000fc0201007387 */ /* 0x0001e60000100800 */
[----:B------:R-:W-:Y:S01]  /*45b0*/  @!P4 IMAD.IADD R5, R5, 0x1, -R13 ;  /* 0x000000010505c824 */ /* 0x000fe200078e0a0d */
[----:B------:R-:W-:Y:S01]  /*45c0*/  ISETP.GE.AND P4, PT, R0, RZ, PT ;  /* 0x000000ff0000720c */ /* 0x000fe20003f86270 */
[----:B------:R-:W-:-:S02]  /*45d0*/  @!P2 IMAD.MOV R4, RZ, RZ, -R4 ;  /* 0x000000ffff04a224 */ /* 0x000fc400078e0a04 */
[----:B------:R-:W-:Y:S02]  /*45e0*/  IMAD.MOV R19, RZ, RZ, -R19 ;  /* 0x000000ffff137224 */ /* 0x000fe400078e0a13 */
[----:B------:R-:W-:Y:S01]  /*45f0*/  @!P6 IMAD.IADD R6, R6, 0x1, -R13 ;  /* 0x000000010606e824 */ /* 0x000fe200078e0a0d */
[----:B------:R-:W-:Y:S01]  /*4600*/  ISETP.GT.U32.AND P6, PT, R13, R5, PT ;  /* 0x000000050d00720c */ /* 0x000fe20003fc4070 */
[----:B0-----:R-:W-:Y:S01]  /*4610*/  IMAD.MOV.U32 R2, RZ, RZ, R14 ;  /* 0x000000ffff027224 */ /* 0x001fe200078e000e */
[----:B------:R0:W-:Y:S01]  /*4620*/  STL [R1+0x108], R4 ;  /* 0x0001080401007387 */ /* 0x0001e20000100800 */
[----:B------:R-:W-:-:S04]  /*4630*/  IMAD.HI.U32 R17, R24, R7, RZ ;  /* 0x0000000718117227 */ /* 0x000fc800078e00ff */
[----:B------:R-:W-:Y:S01]  /*4640*/  @!P0 IMAD.MOV R2, RZ, RZ, -R2 ;  /* 0x000000ffff028224 */ /* 0x000fe200078e0a02 */
[C---:B------:R-:W-:Y:S01]  /*4650*/  ISETP.GT.U32.AND P0, PT, R13.reuse, R6, PT ;  /* 0x000000060d00720c */ /* 0x040fe20003f04070 */
[----:B------:R-:W-:Y:S01]  /*4660*/  @!P1 IMAD.IADD R8, R8, 0x1, -R13 ;  /* 0x0000000108089824 */ /* 0x000fe200078e0a0d */
[----:B------:R-:W-:Y:S01]  /*4670*/  ISETP.GE.AND P1, PT, R16, RZ, PT ;  /* 0x000000ff1000720c */ /* 0x000fe20003f26270 */
[C---:B------:R-:W-:Y:S01]  /*4680*/  IMAD R0, R13.reuse, R19, R18 ;  /* 0x000000130d007224 */ /* 0x040fe200078e0212 */
[----:B------:R1:W-:Y:S01]  /*4690*/  STL [R1+0x110], R2 ;  /* 0x0001100201007387 */ /* 0x0003e20000100800 */
[----:B------:R-:W-:Y:S01]  /*46a0*/  IMAD.MOV R17, RZ, RZ, -R17 ;  /* 0x000000ffff117224 */ /* 0x000fe200078e0a11 */
[----:B------:R-:W-:Y:S01]  /*46b0*/  IABS R16, R11 ;  /* 0x0000000b00107213 */ /* 0x000fe20000000000 */
[----:B0-----:R-:W-:Y:S01]  /*46c0*/  IMAD.MOV.U32 R4, RZ, RZ, R9 ;  /* 0x000000ffff047224 */ /* 0x001fe200078e0009 */
[C---:B------:R-:W-:Y:S01]  /*46d0*/  ISETP.GT.U32.AND P2, PT, R13.reuse, R0, PT ;  /* 0x000000000d00720c */ /* 0x040fe20003f44070 */
[----:B------:R-:W-:Y:S01]  /*46e0*/  IMAD R7, R13, R17, R7 ;  /* 0x000000110d077224 */ /* 0x000fe200078e0207 */
[----:B------:R-:W-:Y:S01]  /*46f0*/  LOP3.LUT R9, R15, 0xb4, RZ, 0xfc, !PT ;  /* 0x000000b40f097812 */ /* 0x000fe200078efcff */
[----:B------:R-:W-:Y:S01]  /*4700*/  @!P5 IMAD.MOV R4, RZ, RZ, -R4 ;  /* 0x000000ffff04d224 */ /* 0x000fe200078e0a04 */
[----:B------:R-:W-:Y:S01]  /*4710*/  ISETP.GE.AND P5, PT, R10, RZ, PT ;  /* 0x000000ff0a00720c */ /* 0x000fe20003fa6270 */
[----:B------:R-:W-:Y:S01]  /*4720*/  @!P6 IMAD.IADD R5, R5, 0x1, -R13 ;  /* 0x000000010505e824 */ /* 0x000fe200078e0a0d */
[----:B------:R-:W-:Y:S01]  /*4730*/  ISETP.GT.U32.AND P6, PT, R13, R7, PT ;  /* 0x000000070d00720c */ /* 0x000fe20003fc4070 */
[----:B-1----:R-:W-:Y:S01]  /*4740*/  IMAD.MOV.U32 R2, RZ, RZ, R8 ;  /* 0x000000ffff027224 */ /* 0x002fe200078e0008 */
[----:B------:R-:W-:Y:S01]  /*4750*/  STL [R1+0x128], R4 ;  /* 0x0001280401007387 */ /* 0x000fe20000100800 */
[----:B------:R-:W-:Y:S01]  /*4760*/  IMAD.HI.U32 R8, R24, R16, RZ ;  /* 0x0000001018087227 */ /* 0x000fe200078e00ff */
[----:B------:R-:W-:-:S02]  /*4770*/  IABS R12, R9 ;  /* 0x00000009000c7213 */ /* 0x000fc40000000000 */
[----:B------:R-:W-:Y:S01]  /*4780*/  LOP3.LUT R10, R15, 0xa8, RZ, 0xfc, !PT ;  /* 0x000000a80f0a7812 */ /* 0x000fe200078efcff */
[----:B------:R-:W-:Y:S01]  /*4790*/  @!P3 IMAD.MOV R2, RZ, RZ, -R2 ;  /* 0x000000ffff02b224 */ /* 0x000fe200078e0a02 */
[----:B------:R-:W-:Y:S01]  /*47a0*/  ISETP.GE.AND P3, PT, R3, RZ, PT ;  /* 0x000000ff0300720c */ /* 0x000fe20003f66270 */
[----:B------:R-:W-:Y:S01]  /*47b0*/  IMAD.MOV R8, RZ, RZ, -R8 ;  /* 0x000000ffff087224 */ /* 0x000fe200078e0a08 */
[----:B------:R-:W-:Y:S01]  /*47c0*/  LOP3.LUT R3, R15, 0xb6, RZ, 0xfc, !PT ;  /* 0x000000b60f037812 */ /* 0x000fe200078efcff */
[--C-:B------:R-:W-:Y:S01]  /*47d0*/  @!P0 IMAD.IADD R6, R6, 0x1, -R13.reuse ;  /* 0x0000000106068824 */ /* 0x100fe200078e0a0d */
[----:B------:R0:W-:Y:S01]  /*47e0*/  STL [R1+0x194], R2 ;  /* 0x0001940201007387 */ /* 0x0001e20000100800 */
[--C-:B------:R-:W-:Y:S01]  /*47f0*/  @!P2 IMAD.IADD R0, R0, 0x1, -R13.reuse ;  /* 0x000000010000a824 */ /* 0x100fe200078e0a0d */
[----:B------:R-:W-:Y:S01]  /*4800*/  ISETP.GE.AND P0, PT, R11, RZ, PT ;  /* 0x000000ff0b00720c */ /* 0x000fe20003f06270 */
[----:B------:R-:W-:Y:S01]  /*4810*/  IMAD R18, R13, R8, R16 ;  /* 0x000000080d127224 */ /* 0x000fe200078e0210 */
[----:B------:R-:W-:Y:S01]  /*4820*/  IABS R11, R3 ;  /* 0x00000003000b7213 */ /* 0x000fe20000000000 */
[----:B------:R-:W-:Y:S01]  /*4830*/  @!P6 IMAD.IADD R7, R7, 0x1, -R13 ;  /* 0x000000010707e824 */ /* 0x000fe200078e0a0d */
[----:B------:R-:W-:-:S02]  /*4840*/  ISETP.GT.U32.AND P6, PT, R13, R0, PT ;  /* 0x000000000d00720c */ /* 0x000fc40003fc4070 */
[----:B------:R-:W-:Y:S01]  /*4850*/  LOP3.LUT R8, R15, 0xb2, RZ, 0xfc, !PT ;  /* 0x000000b20f087812 */ /* 0x000fe200078efcff */
[----:B0-----:R-:W-:Y:S01]  /*4860*/  IMAD.MOV.U32 R2, RZ, RZ, R5 ;  /* 0x000000ffff027224 */ /* 0x001fe200078e0005 */
[----:B------:R-:W-:Y:S01]  /*4870*/  ISETP.GE.AND P2, PT, R3, RZ, PT ;  /* 0x000000ff0300720c */ /* 0x000fe20003f46270 */
[----:B------:R-:W-:Y:S01]  /*4880*/  IMAD.HI.U32 R5, R24, R11, RZ ;  /* 0x0000000b18057227 */ /* 0x000fe200078e00ff */
[----:B------:R-:W-:Y:S02]  /*4890*/  IABS R16, R8 ;  /* 0x0000000800107213 */ /* 0x000fe40000000000 */
[----:B------:R-:W-:Y:S01]  /*48a0*/  LOP3.LUT R3, R15, 0xb0, RZ, 0xfc, !PT ;  /* 0x000000b00f037812 */ /* 0x000fe200078efcff */
[----:B------:R-:W-:Y:S01]  /*48b0*/  @!P1 IMAD.MOV R2, RZ, RZ, -R2 ;  /* 0x000000ffff029224 */ /* 0x000fe200078e0a02 */
[C---:B------:R-:W-:Y:S01]  /*48c0*/  ISETP.GT.U32.AND P1, PT, R13.reuse, R7, PT ;  /* 0x000000070d00720c */ /* 0x040fe20003f24070 */
[----:B------:R-:W-:Y:S01]  /*48d0*/  IMAD.MOV R5, RZ, RZ, -R5 ;  /* 0x000000ffff057224 */ /* 0x000fe200078e0a05 */
[----:B------:R-:W-:Y:S01]  /*48e0*/  IABS R14, R3 ;  /* 0x00000003000e7213 */ /* 0x000fe20000000000 */
[----:B------:R-:W-:Y:S01]  /*48f0*/  @!P6 IMAD.IADD R0, R0, 0x1, -R13 ;  /* 0x000000010000e824 */ /* 0x000fe200078e0a0d */
[----:B------:R0:W-:Y:S01]  /*4900*/  STL [R1+0x190], R2 ;  /* 0x0001900201007387 */ /* 0x0001e20000100800 */
[----:B------:R-:W-:-:S02]  /*4910*/  IMAD R11, R13, R5, R11 ;  /* 0x000000050d0b7224 */ /* 0x000fc400078e020b */
[----:B------:R-:W-:-:S03]  /*4920*/  IMAD.HI.U32 R5, R24, R12, RZ ;  /* 0x0000000c18057227 */ /* 0x000fc600078e00ff */
[----:B------:R-:W-:-:S03]  /*4930*/  ISETP.GT.U32.AND P6, PT, R13, R11, PT ;  /* 0x0000000b0d00720c */ /* 0x000fc60003fc4070 */
[----:B------:R-:W-:Y:S01]  /*4940*/  @!P1 IMAD.IADD R7, R7, 0x1, -R13 ;  /* 0x0000000107079824 */ /* 0x000fe200078e0a0d */
[----:B------:R-:W-:Y:S01]  /*4950*/  ISETP.GE.AND P1, PT, R9, RZ, PT ;  /* 0x000000ff0900720c */ /* 0x000fe20003f26270 */
[----:B0-----:R-:W-:Y:S02]  /*4960*/  IMAD.MOV.U32 R2, RZ, RZ, R6 ;  /* 0x000000ffff027224 */ /* 0x001fe400078e0006 */
[----:B------:R-:W-:-:S04]  /*4970*/  IMAD.HI.U32 R6, R24, R16, RZ ;  /* 0x0000001018067227 */ /* 0x000fc800078e00ff */
[----:B------:R-:W-:Y:S01]  /*4980*/  @!P4 IMAD.MOV R2, RZ, RZ, -R2 ;  /* 0x000000ffff02c224 */ /* 0x000fe200078e0a02 */
[C---:B------:R-:W-:Y:S01]  /*4990*/  ISETP.GT.U32.AND P4, PT, R13.reuse, R18, PT ;  /* 0x000000120d00720c */ /* 0x040fe20003f84070 */
[----:B------:R-:W-:Y:S02]  /*49a0*/  IMAD.MOV R9, RZ, RZ, -R5 ;  /* 0x000000ffff097224 */ /* 0x000fe400078e0a05 */
[----:B------:R-:W-:Y:S01]  /*49b0*/  IMAD.MOV R6, RZ, RZ, -R6 ;  /* 0x000000ffff067224 */ /* 0x000fe200078e0a06 */
[----:B------:R0:W-:Y:S01]  /*49c0*/  STL [R1+0x18c], R2 ;  /* 0x00018c0201007387 */ /* 0x0001e20000100800 */
[----:B------:R-:W-:Y:S01]  /*49d0*/  IMAD R12, R13, R9, R12 ;  /* 0x000000090d0c7224 */ /* 0x000fe200078e020c */
[----:B------:R-:W-:Y:S01]  /*49e0*/  LOP3.LUT R9, R15, 0xae, RZ, 0xfc, !PT ;  /* 0x000000ae0f097812 */ /* 0x000fe200078efcff */
[----:B------:R-:W-:Y:S02]  /*49f0*/  @!P6 IMAD.IADD R11, R11, 0x1, -R13 ;  /* 0x000000010b0be824 */ /* 0x000fe400078e0a0d */
[C---:B------:R-:W-:Y:S01]  /*4a00*/  IMAD R16, R13.reuse, R6, R16 ;  /* 0x000000060d107224 */ /* 0x040fe200078e0210 */
[----:B------:R-:W-:Y:S01]  /*4a10*/  IABS R17, R9 ;  /* 0x0000000900117213 */ /* 0x000fe20000000000 */
[----:B------:R-:W-:Y:S01]  /*4a20*/  IMAD.HI.U32 R5, R24, R14, RZ ;  /* 0x0000000e18057227 */ /* 0x000fe200078e00ff */
[----:B------:R-:W-:-:S02]  /*4a30*/  ISETP.GT.U32.AND P6, PT, R13, R11, PT ;  /* 0x0000000b0d00720c */ /* 0x000fc40003fc4070 */
[C---:B------:R-:W-:Y:S01]  /*4a40*/  LOP3.LUT R6, R15.reuse, 0xac, RZ, 0xfc, !PT ;  /* 0x000000ac0f067812 */ /* 0x040fe200078efcff */
[----:B------:R-:W-:Y:S01]  /*4a50*/  @!P4 IMAD.IADD R18, R18, 0x1, -R13 ;  /* 0x000000011212c824 */ /* 0x000fe200078e0a0d */
[----:B------:R-:W-:Y:S01]  /*4a60*/  ISETP.GE.AND P4, PT, R8, RZ, PT ;  /* 0x000000ff0800720c */ /* 0x000fe20003f86270 */
[----:B0-----:R-:W-:Y:S01]  /*4a70*/  IMAD.MOV.U32 R2, RZ, RZ, R0 ;  /* 0x000000ffff027224 */ /* 0x001fe200078e0000 */
[----:B------:R-:W-:Y:S01]  /*4a80*/  LOP3.LUT R0, R15, 0xaa, RZ, 0xfc, !PT ;  /* 0x000000aa0f007812 */ /* 0x000fe200078efcff */
[----:B------:R-:W-:Y:S02]  /*4a90*/  IMAD.MOV R5, RZ, RZ, -R5 ;  /* 0x000000ffff057224 */ /* 0x000fe400078e0a05 */
[----:B------:R-:W-:Y:S01]  /*4aa0*/  @!P5 IMAD.MOV R2, RZ, RZ, -R2 ;  /* 0x000000ffff02d224 */ /* 0x000fe200078e0a02 */
[C---:B------:R-:W-:Y:S01]  /*4ab0*/  ISETP.GT.U32.AND P5, PT, R13.reuse, R18, PT ;  /* 0x000000120d00720c */ /* 0x040fe20003fa4070 */
[----:B------:R-:W-:Y:S01]  /*4ac0*/  IMAD R14, R13, R5, R14 ;  /* 0x000000050d0e7224 */ /* 0x000fe200078e020e */
[----:B------:R-:W-:Y:S01]  /*4ad0*/  IABS R5, R10 ;  /* 0x0000000a00057213 */ /* 0x000fe20000000000 */
[----:B------:R-:W-:Y:S01]  /*4ae0*/  @!P6 IMAD.IADD R11, R11, 0x1, -R13 ;  /* 0x000000010b0be824 */ /* 0x000fe200078e0a0d */
[----:B------:R0:W-:Y:S01]  /*4af0*/  STL [R1+0x188], R2 ;  /* 0x0001880201007387 */ /* 0x0001e20000100800 */
[----:B------:R-:W-:Y:S01]  /*4b00*/  IMAD.HI.U32 R19, R24, R17, RZ ;  /* 0x0000001118137227 */ /* 0x000fe200078e00ff */
[----:B------:R-:W-:-:S02]  /*4b10*/  ISETP.GT.U32.AND P6, PT, R13, R14, PT ;  /* 0x0000000e0d00720c */ /* 0x000fc40003fc4070 */
[----:B------:R-:W-:Y:S01]  /*4b20*/  IABS R8, R0 ;  /* 0x0000000000087213 */ /* 0x000fe20000000000 */
[----:B------:R-:W-:-:S04]  /*4b30*/  IMAD.MOV R19, RZ, RZ, -R19 ;  /* 0x000000ffff137224 */ /* 0x000fc800078e0a13 */
[----:B------:R-:W-:Y:S01]  /*4b40*/  @!P5 IMAD.IADD R18, R18, 0x1, -R13 ;  /* 0x000000011212d824 */ /* 0x000fe200078e0a0d */
[C---:B------:R-:W-:Y:S01]  /*4b50*/  ISETP.GT.U32.AND P5, PT, R13.reuse, R16, PT ;  /* 0x000000100d00720c */ /* 0x040fe20003fa4070 */
[----:B0-----:R-:W-:Y:S01]  /*4b60*/  IMAD.MOV.U32 R2, RZ, RZ, R7 ;  /* 0x000000ffff027224 */ /* 0x001fe200078e0007 */
[----:B------:R-:W-:Y:S01]  /*4b70*/  IABS R7, R6 ;  /* 0x0000000600077213 */ /* 0x000fe20000000000 */
[----:B------:R-:W-:Y:S02]  /*4b80*/  IMAD.MOV.U32 R4, RZ, RZ, R18 ;  /* 0x000000ffff047224 */ /* 0x000fe400078e0012 */
[----:B------:R-:W-:Y:S01]  /*4b90*/  @!P3 IMAD.MOV R2, RZ, RZ, -R2 ;  /* 0x000000ffff02b224 */ /* 0x000fe200078e0a02 */
[C---:B------:R-:W-:Y:S01]  /*4ba0*/  ISETP.GT.U32.AND P3, PT, R13.reuse, R12, PT ;  /* 0x0000000c0d00720c */ /* 0x040fe20003f64070 */
[----:B------:R-:W-:Y:S02]  /*4bb0*/  @!P6 IMAD.IADD R14, R14, 0x1, -R13 ;  /* 0x000000010e0ee824 */ /* 0x000fe400078e0a0d */
[----:B------:R-:W-:Y:S01]  /*4bc0*/  @!P0 IMAD.MOV R4, RZ, RZ, -R4 ;  /* 0x000000ffff048224 */ /* 0x000fe200078e0a04 */
[----:B------:R0:W-:Y:S01]  /*4bd0*/  STL [R1+0x184], R2 ;  /* 0x0001840201007387 */ /* 0x0001e20000100800 */
[----:B------:R-:W-:Y:S01]  /*4be0*/  IMAD.HI.U32 R18, R24, R8, RZ ;  /* 0x0000000818127227 */ /* 0x000fe200078e00ff */
[----:B------:R-:W-:-:S02]  /*4bf0*/  ISETP.GT.U32.AND P0, PT, R13, R14, PT ;  /* 0x0000000e0d00720c */ /* 0x000fc40003f04070 */
[----:B------:R-:W-:Y:S01]  /*4c00*/  STL [R1+0x180], R4 ;  /* 0x0001800401007387 */ /* 0x000fe20000100800 */
[--C-:B------:R-:W-:Y:S02]  /*4c10*/  @!P5 IMAD.IADD R16, R16, 0x1, -R13.reuse ;  /* 0x000000011010d824 */ /* 0x100fe400078e0a0d */
[----:B------:R-:W-:Y:S02]  /*4c20*/  IMAD.MOV R18, RZ, RZ, -R18 ;  /* 0x000000ffff127224 */ /* 0x000fe400078e0a12 */
[----:B------:R-:W-:Y:S01]  /*4c30*/  @!P3 IMAD.IADD R12, R12, 0x1, -R13 ;  /* 0x000000010c0cb824 */ /* 0x000fe200078e0a0d */
[----:B------:R-:W-:Y:S01]  /*4c40*/  ISETP.GE.AND P3, PT, R3, RZ, PT ;  /* 0x000000ff0300720c */ /* 0x000fe20003f66270 */
[----:B0-----:R-:W-:Y:S01]  /*4c50*/  IMAD.MOV.U32 R2, RZ, RZ, R11 ;  /* 0x000000ffff027224 */ /* 0x001fe200078e000b */
[C---:B------:R-:W-:Y:S01]  /*4c60*/  ISETP.GT.U32.AND P6, PT, R13.reuse, R16, PT ;  /* 0x000000100d00720c */ /* 0x040fe20003fc4070 */
[----:B------:R-:W-:Y:S01]  /*4c70*/  IMAD.HI.U32 R3, R24, R7, RZ ;  /* 0x0000000718037227 */ /* 0x000fe200078e00ff */
[----:B------:R-:W-:-:S03]  /*4c80*/  ISETP.GT.U32.AND P5, PT, R13, R12, PT ;  /* 0x0000000c0d00720c */ /* 0x000fc60003fa4070 */
[----:B------:R-:W-:Y:S01]  /*4c90*/  @!P2 IMAD.MOV R2, RZ, RZ, -R2 ;  /* 0x000000ffff02a224 */ /* 0x000fe200078e0a02 */
[----:B------:R-:W-:Y:S01]  /*4ca0*/  ISETP.GE.AND P2, PT, R9, RZ, PT ;  /* 0x000000ff0900720c */ /* 0x000fe20003f46270 */
[----:B------:R-:W-:Y:S01]  /*4cb0*/  IMAD R9, R13, R19, R17 ;  /* 0x000000130d097224 */ /* 0x000fe200078e0211 */
[----:B------:R-:W-:Y:S01]  /*4cc0*/  LOP3.LUT R19, R15, 0x9a, RZ, 0xfc, !PT ;  /* 0x0000009a0f137812 */ /* 0x000fe200078efcff */
[----:B------:R-:W-:Y:S01]  /*4cd0*/  IMAD.MOV R3, RZ, RZ, -R3 ;  /* 0x000000ffff037224 */ /* 0x000fe200078e0a03 */
[----:B------:R0:W-:Y:S01]  /*4ce0*/  STL [R1+0x17c], R2 ;  /* 0x00017c0201007387 */ /* 0x0001e20000100800 */
[----:B------:R-:W-:-:S04]  /*4cf0*/  IMAD.HI.U32 R17, R24, R5, RZ ;  /* 0x0000000518117227 */ /* 0x000fc800078e00ff */
[----:B------:R-:W-:Y:S01]  /*4d00*/  @!P5 IMAD.IADD R12, R12, 0x1, -R13 ;  /* 0x000000010c0cd824 */ /* 0x000fe200078e0a0d */
[C---:B------:R-:W-:Y:S01]  /*4d10*/  ISETP.GT.U32.AND P5, PT, R13.reuse, R9, PT ;  /* 0x000000090d00720c */ /* 0x040fe20003fa4070 */
[----:B------:R-:W-:Y:S01]  /*4d20*/  IMAD R7, R13, R3, R7 ;  /* 0x000000030d077224 */ /* 0x000fe200078e0207 */
[----:B------:R-:W-:Y:S01]  /*4d30*/  LOP3.LUT R3, R15, 0xa6, RZ, 0xfc, !PT ;  /* 0x000000a60f037812 */ /* 0x000fe200078efcff */
[----:B------:R-:W-:Y:S02]  /*4d40*/  @!P6 IMAD.IADD R16, R16, 0x1, -R13 ;  /* 0x000000011010e824 */ /* 0x000fe400078e0a0d */
[----:B------:R-:W-:Y:S01]  /*4d50*/  IMAD.MOV R17, RZ, RZ, -R17 ;  /* 0x000000ffff117224 */ /* 0x000fe200078e0a11 */
[C---:B------:R-:W-:Y:S01]  /*4d60*/  ISETP.GT.U32.AND P6, PT, R13.reuse, R7, PT ;  /* 0x000000070d00720c */ /* 0x040fe20003fc4070 */
[----:B0-----:R-:W-:Y:S01]  /*4d70*/  IMAD.MOV.U32 R2, RZ, RZ, R12 ;  /* 0x000000ffff027224 */ /* 0x001fe200078e000c */
[----:B------:R-:W-:Y:S01]  /*4d80*/  IABS R11, R3 ;  /* 0x00000003000b7213 */ /* 0x000fe20000000000 */
[----:B------:R-:W-:-:S02]  /*4d90*/  IMAD R5, R13, R17, R5 ;  /* 0x000000110d057224 */ /* 0x000fc400078e0205 */
[----:B------:R-:W-:Y:S02]  /*4da0*/  @!P1 IMAD.MOV R2, RZ, RZ, -R2 ;  /* 0x000000ffff029224 */ /* 0x000fe400078e0a02 */
[--C-:B------:R-:W-:Y:S02]  /*4db0*/  @!P5 IMAD.IADD R9, R9, 0x1, -R13.reuse ;  /* 0x000000010909d824 */ /* 0x100fe400078e0a0d */
[----:B------:R-:W-:Y:S01]  /*4dc0*/  IMAD.MOV.U32 R4, RZ, RZ, R16 ;  /* 0x000000ffff047224 */ /* 0x000fe200078e0010 */
[----:B------:R0:W-:Y:S01]  /*4dd0*/  STL [R1+0x150], R2 ;  /* 0x0001500201007387 */ /* 0x0001e20000100800 */
[--C-:B------:R-:W-:Y:S01]  /*4de0*/  @!P0 IMAD.IADD R14, R14, 0x1, -R13.reuse ;  /* 0x000000010e0e8824 */ /* 0x100fe200078e0a0d */
[C---:B------:R-:W-:Y:S01]  /*4df0*/  ISETP.GT.U32.AND P1, PT, R13.reuse, R9, PT ;  /* 0x000000090d00720c */ /* 0x040fe20003f24070 */
[----:B------:R-:W-:Y:S01]  /*4e00*/  @!P4 IMAD.MOV R4, RZ, RZ, -R4 ;  /* 0x000000ffff04c224 */ /* 0x000fe200078e0a04 */
[----:B------:R-:W-:Y:S01]  /*4e10*/  ISETP.GT.U32.AND P4, PT, R13, R5, PT ;  /* 0x000000050d00720c */ /* 0x000fe20003f84070 */
[--C-:B------:R-:W-:Y:S01]  /*4e20*/  @!P6 IMAD.IADD R7, R7, 0x1, -R13.reuse ;  /* 0x000000010707e824 */ /* 0x100fe200078e0a0d */
[----:B------:R-:W-:Y:S01]  /*4e30*/  ISETP.GE.AND P0, PT, R6, RZ, PT ;  /* 0x000000ff0600720c */ /* 0x000fe20003f06270 */
[----:B------:R-:W-:Y:S01]  /*4e40*/  IMAD R6, R13, R18, R8 ;  /* 0x000000120d067224 */ /* 0x000fe200078e0208 */
[----:B------:R-:W-:Y:S01]  /*4e50*/  LOP3.LUT R8, R15, 0xa4, RZ, 0xfc, !PT ;  /* 0x000000a40f087812 */ /* 0x000fe200078efcff */
[----:B------:R-:W-:Y:S01]  /*4e60*/  IMAD.HI.U32 R17, R24, R11, RZ ;  /* 0x0000000b18117227 */ /* 0x000fe200078e00ff */
[C---:B------:R-:W-:Y:S01]  /*4e70*/  ISETP.GT.U32.AND P6, PT, R13.reuse, R7, PT ;  /* 0x000000070d00720c */ /* 0x040fe20003fc4070 */
[----:B------:R-:W-:Y:S01]  /*4e80*/  STL [R1+0x15c], R4 ;  /* 0x00015c0401007387 */ /* 0x000fe20000100800 */
[----:B------:R-:W-:Y:S01]  /*4e90*/  ISETP.GT.U32.AND P5, PT, R13, R6, PT ;  /* 0x000000060d00720c */ /* 0x000fe20003fa4070 */
[----:B0-----:R-:W-:Y:S01]  /*4ea0*/  IMAD.MOV.U32 R2, RZ, RZ, R14 ;  /* 0x000000ffff027224 */ /* 0x001fe200078e000e */
[----:B------:R-:W-:Y:S01]  /*4eb0*/  IABS R12, R8 ;  /* 0x00000008000c7213 */ /* 0x000fe20000000000 */
[----:B------:R-:W-:Y:S01]  /*4ec0*/  @!P1 IMAD.IADD R9, R9, 0x1, -R13 ;  /* 0x0000000109099824 */ /* 0x000fe200078e0a0d */
[----:B------:R-:W-:Y:S01]  /*4ed0*/  ISETP.GE.AND P1, PT, R10, RZ, PT ;  /* 0x000000ff0a00720c */ /* 0x000fe20003f26270 */
[----:B------:R-:W-:Y:S01]  /*4ee0*/  @!P3 IMAD.MOV R2, RZ, RZ, -R2 ;  /* 0x000000ffff02b224 */ /* 0x000fe200078e0a02 */
[----:B------:R-:W-:Y:S01]  /*4ef0*/  ISETP.GE.AND P3, PT, R0, RZ, PT ;  /* 0x000000ff0000720c */ /* 0x000fe20003f66270 */
[----:B------:R-:W-:Y:S01]  /*4f00*/  IMAD.MOV R16, RZ, RZ, -R17 ;  /* 0x000000ffff107224 */ /* 0x000fe200078e0a11 */
[----:B------:R-:W-:Y:S01]  /*4f10*/  LOP3.LUT R14, R15, 0x98, RZ, 0xfc, !PT ;  /* 0x000000980f0e7812 */ /* 0x000fe200078efcff */
[----:B------:R-:W-:Y:S01]  /*4f20*/  @!P4 IMAD.IADD R5, R5, 0x1, -R13 ;  /* 0x000000010505c824 */ /* 0x000fe200078e0a0d */
[----:B------:R0:W-:Y:S01]  /*4f30*/  STL [R1+0x160], R2 ;  /* 0x0001600201007387 */ /* 0x0001e20000100800 */
[----:B------:R-:W-:Y:S01]  /*4f40*/  IMAD R0, R13, R16, R11 ;  /* 0x000000100d007224 */ /* 0x000fe200078e020b */
[----:B------:R-:W-:Y:S01]  /*4f50*/  ISETP.GE.AND P4, PT, R3, RZ, PT ;  /* 0x000000ff0300720c */ /* 0x000fe20003f86270 */
[----:B------:R-:W-:Y:S01]  /*4f60*/  IMAD.HI.U32 R10, R24, R12, RZ ;  /* 0x0000000c180a7227 */ /* 0x000fe200078e00ff */
[----:B------:R-:W-:-:S02]  /*4f70*/  LOP3.LUT R11, R15, 0xa2, RZ, 0xfc, !PT ;  /* 0x000000a20f0b7812 */ /* 0x000fc400078efcff */
[----:B------:R-:W-:Y:S01]  /*4f80*/  IABS R17, R14 ;  /* 0x0000000e00117213 */ /* 0x000fe20000000000 */
[----:B------:R-:W-:Y:S01]  /*4f90*/  @!P6 IMAD.IADD R7, R7, 0x1, -R13 ;  /* 0x000000010707e824 */ /* 0x000fe200078e0a0d */
[----:B------:R-:W-:Y:S01]  /*4fa0*/  ISETP.GT.U32.AND P6, PT, R13, R0, PT ;  /* 0x000000000d00720c */ /* 0x000fe20003fc4070 */
[----:B------:R-:W-:Y:S01]  /*4fb0*/  IMAD.MOV R10, RZ, RZ, -R10 ;  /* 0x000000ffff0a7224 */ /* 0x000fe200078e0a0a */
[----:B------:R-:W-:Y:S01]  /*4fc0*/  IABS R18, R11 ;  /* 0x0000000b00127213 */ /* 0x000fe20000000000 */
[----:B0-----:R-:W-:Y:S01]  /*4fd0*/  IMAD.MOV.U32 R2, RZ, RZ, R9 ;  /* 0x000000ffff027224 */ /* 0x001fe200078e0009 */
[----:B------:R-:W-:Y:S01]  /*4fe0*/  LOP3.LUT R9, R15, 0x9e, RZ, 0xfc, !PT ;  /* 0x0000009e0f097812 */ /* 0x000fe200078efcff */
[----:B------:R-:W-:Y:S02]  /*4ff0*/  @!P5 IMAD.IADD R6, R6, 0x1, -R13 ;  /* 0x000000010606d824 */ /* 0x000fe400078e0a0d */
[----:B------:R-:W-:Y:S01]  /*5000*/  @!P2 IMAD.MOV R2, RZ, RZ, -R2 ;  /* 0x000000ffff02a224 */ /* 0x000fe200078e0a02 */
[C---:B------:R-:W-:Y:S01]  /*5010*/  ISETP.GT.U32.AND P2, PT, R13.reuse, R5, PT ;  /* 0x000000050d00720c */ /* 0x040fe20003f44070 */
[C---:B------:R-:W-:Y:S01]  /*5020*/  IMAD R3, R13.reuse, R10, R12 ;  /* 0x0000000a0d037224 */ /* 0x040fe200078e020c */
[----:B------:R-:W-:-:S02]  /*5030*/  ISETP.GT.U32.AND P5, PT, R13, R6, PT ;  /* 0x000000060d00720c */ /* 0x000fc40003fa4070 */
[----:B------:R0:W-:Y:S01]  /*5040*/  STL [R1+0x164], R2 ;  /* 0x0001640201007387 */ /* 0x0001e20000100800 */
[----:B------:R-:W-:Y:S01]  /*5050*/  @!P6 IMAD.IADD R0, R0, 0x1, -R13 ;  /* 0x000000010000e824 */ /* 0x000fe200078e0a0d */
[----:B------:R-:W-:-:S04]  /*5060*/  LOP3.LUT R10, R15, 0xa0, RZ, 0xfc, !PT ;  /* 0x000000a00f0a7812 */ /* 0x000fc800078efcff */
[----:B------:R-:W-:-:S03]  /*5070*/  ISETP.GT.U32.AND P6, PT, R13, R0, PT ;  /* 0x000000000d00720c */ /* 0x000fc60003fc4070 */
[----:B------:R-:W-:Y:S01]  /*5080*/  @!P2 IMAD.IADD R5, R5, 0x1, -R13 ;  /* 0x000000010505a824 */ /* 0x000fe200078e0a0d */
[----:B------:R-:W-:Y:S01]  /*5090*/  ISETP.GT.U32.AND P2, PT, R13, R3, PT ;  /* 0x000000030d00720c */ /* 0x000fe20003f44070 */
[----:B0-----:R-:W-:Y:S02]  /*50a0*/  IMAD.MOV.U32 R2, RZ, RZ, R7 ;  /* 0x000000ffff027224 */ /* 0x001fe400078e0007 */
[--C-:B------:R-:W-:Y:S01]  /*50b0*/  @!P5 IMAD.IADD R6, R6, 0x1, -R13.reuse ;  /* 0x000000010606d824 */ /* 0x100fe200078e0a0d */
[----:B------:R-:W-:Y:S01]  /*50c0*/  ISETP.GE.AND P5, PT, R8, RZ, PT ;  /* 0x000000ff0800720c */ /* 0x000fe20003fa6270 */
[----:B------:R-:W-:Y:S01]  /*50d0*/  @!P0 IMAD.MOV R2, RZ, RZ, -R2 ;  /* 0x000000ffff028224 */ /* 0x000fe200078e0a02 */
[----:B------:R-:W-:Y:S01]  /*50e0*/  LOP3.LUT R8, R15, 0x9c, RZ, 0xfc, !PT ;  /* 0x0000009c0f087812 */ /* 0x000fe200078efcff */
[----:B------:R-:W-:Y:S01]  /*50f0*/  IMAD.MOV.U32 R4, RZ, RZ, R6 ;  /* 0x000000ffff047224 */ /* 0x000fe200078e0006 */
[----:B------:R-:W-:Y:S01]  /*5100*/  ISETP.GE.AND P0, PT, R11, RZ, PT ;  /* 0x000000ff0b00720c */ /* 0x000fe20003f06270 */
[----:B------:R-:W-:Y:S01]  /*5110*/  IMAD.HI.U32 R7, R24, R18, RZ ;  /* 0x0000001218077227 */ /* 0x000fe200078e00ff */
[----:B------:R0:W-:Y:S03]  /*5120*/  STL [R1+0x168], R2 ;  /* 0x0001680201007387 */ /* 0x0001e60000100800 */
[----:B------:R-:W-:-:S02]  /*5130*/  @!P2 IMAD.IADD R3, R3, 0x1, -R13 ;  /* 0x000000010303a824 */ /* 0x000fc400078e0a0d */
[----:B------:R-:W-:Y:S01]  /*5140*/  @!P3 IMAD.MOV R4, RZ, RZ, -R4 ;  /* 0x000000ffff04b224 */ /* 0x000fe200078e0a04 */
[----:B------:R-:W-:Y:S01]  /*5150*/  ISETP.GE.AND P3, PT, R10, RZ, PT ;  /* 0x000000ff0a00720c */ /* 0x000fe20003f66270 */
[----:B------:R-:W-:Y:S01]  /*5160*/  @!P6 IMAD.IADD R0, R0, 0x1, -R13 ;  /* 0x000000010000e824 */ /* 0x000fe200078e0a0d */
[C---:B------:R-:W-:Y:S01]  /*5170*/  ISETP.GT.U32.AND P2, PT, R13.reuse, R3, PT ;  /* 0x000000030d00720c */ /* 0x040fe20003f44070 */
[----:B------:R-:W-:Y:S01]  /*5180*/  IMAD.MOV R7, RZ, RZ, -R7 ;  /* 0x000000ffff077224 */ /* 0x000fe200078e0a07 */
[----:B------:R-:W-:Y:S01]  /*5190*/  IABS R10, R10 ;  /* 0x0000000a000a7213 */ /* 0x000fe20000000000 */
[----:B0-----:R-:W-:Y:S01]  /*51a0*/  IMAD.MOV.U32 R2, RZ, RZ, R5 ;  /* 0x000000ffff027224 */ /* 0x001fe200078e0005 */
[----:B------:R-:W-:Y:S01]  /*51b0*/  STL [R1+0x16c], R4 ;  /* 0x00016c0401007387 */ /* 0x000fe20000100800 */
[----:B------:R-:W-:Y:S01]  /*51c0*/  IMAD R18, R13, R7, R18 ;  /* 0x000000070d127224 */ /* 0x000fe200078e0212 */
[----:B------:R-:W-:Y:S01]  /*51d0*/  ISETP.GE.AND P6, PT, R8, RZ, PT ;  /* 0x000000ff0800720c */ /* 0x000fe20003fc6270 */
[----:B------:R-:W-:Y:S01]  /*51e0*/  @!P1 IMAD.MOV R2, RZ, RZ, -R2 ;  /* 0x000000ffff029224 */ /* 0x000fe200078e0a02 */
[----:B------:R-:W-:Y:S01]  /*51f0*/  ISETP.GE.AND P1, PT, R9, RZ, PT ;  /* 0x000000ff0900720c */ /* 0x000fe20003f26270 */
[----:B------:R-:W-:Y:S01]  /*5200*/  IMAD.HI.U32 R6, R24, R10, RZ ;  /* 0x0000000a18067227 */ /* 0x000fe200078e00ff */
[----:B------:R-:W-:-:S02]  /*5210*/  IABS R9, R9 ;  /* 0x0000000900097213 */ /* 0x000fc40000000000 */
[----:B------:R0:W-:Y:S01]  /*5220*/  STL [R1+0x178], R2 ;  /* 0x0001780201007387 */ /* 0x0001e20000100800 */
[----:B------:R-:W-:Y:S01]  /*5230*/  IMAD.MOV R6, RZ, RZ, -R6 ;  /* 0x000000ffff067224 */ /* 0x000fe200078e0a06 */
[----:B------:R-:W-:Y:S01]  /*5240*/  IABS R8, R8 ;  /* 0x0000000800087213 */ /* 0x000fe20000000000 */
[----:B------:R-:W-:-:S04]  /*5250*/  IMAD.HI.U32 R5, R24, R9, RZ ;  /* 0x0000000918057227 */ /* 0x000fc800078e00ff */
[----:B------:R-:W-:Y:S02]  /*5260*/  IMAD.MOV R5, RZ, RZ, -R5 ;  /* 0x000000ffff057224 */ /* 0x000fe400078e0a05 */
[----:B------:R-:W-:Y:S02]  /*5270*/  @!P2 IMAD.IADD R3, R3, 0x1, -R13 ;  /* 0x000000010303a824 */ /* 0x000fe400078e0a0d */
[----:B0-----:R-:W-:Y:S02]  /*5280*/  IMAD.MOV.U32 R2, RZ, RZ, R0 ;  /* 0x000000ffff027224 */ /* 0x001fe400078e0000 */
[----:B------:R-:W-:Y:S01]  /*5290*/  IMAD R10, R13, R6, R10 ;  /* 0x000000060d0a7224 */ /* 0x000fe200078e020a */
[----:B------:R-:W-:Y:S01]  /*52a0*/  LOP3.LUT R6, R15, 0x94, RZ, 0xfc, !PT ;  /* 0x000000940f067812 */ /* 0x000fe200078efcff */
[----:B------:R-:W-:Y:S01]  /*52b0*/  @!P4 IMAD.MOV R2, RZ, RZ, -R2 ;  /* 0x000000ffff02c224 */ /* 0x000fe200078e0a02 */
[C---:B------:R-:W-:Y:S01]  /*52c0*/  ISETP.GT.U32.AND P4, PT, R13.reuse, R18, PT ;  /* 0x000000120d00720c */ /* 0x040fe20003f84070 */
[C---:B------:R-:W-:Y:S01]  /*52d0*/  IMAD R9, R13.reuse, R5, R9 ;  /* 0x000000050d097224 */ /* 0x040fe200078e0209 */
[----:B------:R-:W-:Y:S01]  /*52e0*/  ISETP.GT.U32.AND P2, PT, R13, R10, PT ;  /* 0x0000000a0d00720c */ /* 0x000fe20003f44070 */
[----:B------:R-:W-:Y:S01]  /*52f0*/  IMAD.HI.U32 R0, R24, R8, RZ ;  /* 0x0000000818007227 */ /* 0x000fe200078e00ff */
[----:B------:R0:W-:Y:S01]  /*5300*/  STL [R1+0x170], R2 ;  /* 0x0001700201007387 */ /* 0x0001e20000100800 */
[----:B------:R-:W-:-:S02]  /*5310*/  IABS R16, R6 ;  /* 0x0000000600107213 */ /* 0x000fc40000000000 */
[----:B------:R-:W-:Y:S02]  /*5320*/  IMAD.MOV R0, RZ, RZ, -R0 ;  /* 0x000000ffff007224 */ /* 0x000fe400078e0a00 */
[----:B------:R-:W-:-:S04]  /*5330*/  IMAD.HI.U32 R5, R24, R17, RZ ;  /* 0x0000001118057227 */ /* 0x000fc800078e00ff */
[----:B------:R-:W-:Y:S02]  /*5340*/  @!P4 IMAD.IADD R18, R18, 0x1, -R13 ;  /* 0x000000011212c824 */ /* 0x000fe400078e0a0d */
[----:B0-----:R-:W-:Y:S01]  /*5350*/  IMAD.MOV.U32 R2, RZ, RZ, R3 ;  /* 0x000000ffff027224 */ /* 0x001fe200078e0003 */
[----:B------:R-:W-:Y:S01]  /*5360*/  IABS R3, R19 ;  /* 0x0000001300037213 */ /* 0x000fe20000000000 */
[----:B------:R-:W-:Y:S01]  /*5370*/  @!P2 IMAD.IADD R10, R10, 0x1, -R13 ;  /* 0x000000010a0aa824 */ /* 0x000fe200078e0a0d */
[C---:B------:R-:W-:Y:S01]  /*5380*/  ISETP.GT.U32.AND P4, PT, R13.reuse, R18, PT ;  /* 0x000000120d00720c */ /* 0x040fe20003f84070 */
[----:B------:R-:W-:Y:S01]  /*5390*/  @!P5 IMAD.MOV R2, RZ, RZ, -R2 ;  /* 0x000000ffff02d224 */ /* 0x000fe200078e0a02 */
[C---:B------:R-:W-:Y:S01]  /*53a0*/  ISETP.GT.U32.AND P5, PT, R13.reuse, R9, PT ;  /* 0x000000090d00720c */ /* 0x040fe20003fa4070 */
[C---:B------:R-:W-:Y:S01]  /*53b0*/  IMAD R8, R13.reuse, R0, R8 ;  /* 0x000000000d087224 */ /* 0x040fe200078e0208 */
[----:B------:R-:W-:Y:S01]  /*53c0*/  ISETP.GT.U32.AND P2, PT, R13, R10, PT ;  /* 0x0000000a0d00720c */ /* 0x000fe20003f44070 */
[----:B------:R-:W-:Y:S01]  /*53d0*/  IMAD.HI.U32 R11, R24, R3, RZ ;  /* 0x00000003180b7227 */ /* 0x000fe200078e00ff */
[----:B------:R0:W-:Y:S01]  /*53e0*/  STL [R1+0x174], R2 ;  /* 0x0001740201007387 */ /* 0x0001e20000100800 */
[----:B------:R-:W-:-:S02]  /*53f0*/  LOP3.LUT R0, R15, 0x96, RZ, 0xfc, !PT ;  /* 0x000000960f007812 */ /* 0x000fc400078efcff */
[----:B------:R-:W-:Y:S02]  /*5400*/  IMAD.MOV R11, RZ, RZ, -R11 ;  /* 0x000000ffff0b7224 */ /* 0x000fe400078e0a0b */
[----:B------:R-:W-:Y:S01]  /*5410*/  IMAD.MOV R5, RZ, RZ, -R5 ;  /* 0x000000ffff057224 */ /* 0x000fe200078e0a05 */
[----:B------:R-:W-:Y:S01]  /*5420*/  IABS R7, R0 ;  /* 0x0000000000077213 */ /* 0x000fe20000000000 */
[--C-:B------:R-:W-:Y:S01]  /*5430*/  @!P4 IMAD.IADD R18, R18, 0x1, -R13.reuse ;  /* 0x000000011212c824 */ /* 0x100fe200078e0a0d */
[----:B------:R-:W-:Y:S01]  /*5440*/  ISETP.GT.U32.AND P4, PT, R13, R8, PT ;  /* 0x000000080d00720c */ /* 0x000fe20003f84070 */
[----:B------:R-:W-:Y:S02]  /*5450*/  @!P5 IMAD.IADD R9, R9, 0x1, -R13 ;  /* 0x000000010909d824 */ /* 0x000fe400078e0a0d */
[C---:B------:R-:W-:Y:S02]  /*5460*/  IMAD R3, R13.reuse, R11, R3 ;  /* 0x0000000b0d037224 */ /* 0x040fe400078e0203 */
[C---:B------:R-:W-:Y:S01]  /*5470*/  IMAD R17, R13.reuse, R5, R17 ;  /* 0x000000050d117224 */ /* 0x040fe200078e0211 */
[C---:B------:R-:W-:Y:S01]  /*5480*/  ISETP.GT.U32.AND P5, PT, R13.reuse, R9, PT ;  /* 0x000000090d00720c */ /* 0x040fe20003fa4070 */
[----:B------:R-:W-:Y:S01]  /*5490*/  @!P2 IMAD.IADD R10, R10, 0x1, -R13 ;  /* 0x000000010a0aa824 */ /* 0x000fe200078e0a0d */
[----:B------:R-:W-:Y:S01]  /*54a0*/  ISETP.GT.U32.AND P2, PT, R13, R3, PT ;  /* 0x000000030d00720c */ /* 0x000fe20003f44070 */
[----:B0-----:R-:W-:Y:S01]  /*54b0*/  IMAD.MOV.U32 R2, RZ, RZ, R18 ;  /* 0x000000ffff027224 */ /* 0x001fe200078e0012 */
[----:B------:R-:W-:Y:S01]  /*54c0*/  LOP3.LUT R5, R15, 0x92, RZ, 0xfc, !PT ;  /* 0x000000920f057812 */ /* 0x000fe200078efcff */
[----:B------:R-:W-:-:S03]  /*54d0*/  IMAD.HI.U32 R12, R24, R7, RZ ;  /* 0x00000007180c7227 */ /* 0x000fc600078e00ff */
[----:B------:R-:W-:Y:S01]  /*54e0*/  IABS R18, R5 ;  /* 0x0000000500127213 */ /* 0x000fe20000000000 */
[--C-:B------:R-:W-:Y:S01]  /*54f0*/  @!P4 IMAD.IADD R8, R8, 0x1, -R13.reuse ;  /* 0x000000010808c824 */ /* 0x100fe200078e0a0d */
[----:B------:R-:W-:Y:S01]  /*5500*/  ISETP.GE.AND P4, PT, R19, RZ, PT ;  /* 0x000000ff1300720c */ /* 0x000fe20003f86270 */
[----:B------:R-:W-:Y:S02]  /*5510*/  @!P0 IMAD.MOV R2, RZ, RZ, -R2 ;  /* 0x000000ffff028224 */ /* 0x000fe400078e0a02 */
[--C-:B------:R-:W-:Y:S01]  /*5520*/  @!P5 IMAD.IADD R9, R9, 0x1, -R13.reuse ;  /* 0x000000010909d824 */ /* 0x100fe200078e0a0d */
[----:B------:R-:W-:Y:S01]  /*5530*/  ISETP.GT.U32.AND P5, PT, R13, R17, PT ;  /* 0x000000110d00720c */ /* 0x000fe20003fa4070 */
[----:B------:R-:W-:Y:S01]  /*5540*/  @!P2 IMAD.IADD R3, R3, 0x1, -R13 ;  /* 0x000000010303a824 */ /* 0x000fe200078e0a0d */
[----:B------:R-:W-:Y:S01]  /*5550*/  ISETP.GT.U32.AND P0, PT, R13, R8, PT ;  /* 0x000000080d00720c */ /* 0x000fe20003f04070 */
[----:B------:R0:W-:Y:S01]  /*5560*/  STL [R1+0x158], R2 ;  /* 0x0001580201007387 */ /* 0x0001e20000100800 */
[----:B------:R-:W-:Y:S01]  /*5570*/  ISETP.GE.AND P2, PT, R14, RZ, PT ;  /* 0x000000ff0e00720c */ /* 0x000fe20003f46270 */
[----:B------:R-:W-:-:S02]  /*5580*/  IMAD.MOV.U32 R14, RZ, RZ, R18 ;  /* 0x000000ffff0e7224 */ /* 0x000fc400078e0012 */
[----:B------:R-:W-:Y:S02]  /*5590*/  IMAD.MOV R12, RZ, RZ, -R12 ;  /* 0x000000ffff0c7224 */ /* 0x000fe400078e0a0c */
[----:B------:R-:W-:-:S04]  /*55a0*/  IMAD.HI.U32 R11, R24, R16, RZ ;  /* 0x00000010180b7227 */ /* 0x000fc800078e00ff */
[----:B------:R-:W-:Y:S02]  /*55b0*/  @!P5 IMAD.IADD R17, R17, 0x1, -R13 ;  /* 0x000000011111d824 */ /* 0x000fe400078e0a0d */
[----:B0-----:R-:W-:Y:S02]  /*55c0*/  IMAD.MOV.U32 R2, RZ, RZ, R10 ;  /* 0x000000ffff027224 */ /* 0x001fe400078e000a */
[----:B------:R-:W-:Y:S01]  /*55d0*/  IMAD.HI.U32 R10, R24, R14, RZ ;  /* 0x0000000e180a7227 */ /* 0x000fe200078e00ff */
[----:B------:R-:W-:-:S03]  /*55e0*/  ISETP.GT.U32.AND P5, PT, R13, R17, PT ;  /* 0x000000110d00720c */ /* 0x000fc60003fa4070 */
[----:B------:R-:W-:Y:S01]  /*55f0*/  @!P3 IMAD.MOV R2, RZ, RZ, -R2 ;  /* 0x000000ffff02b224 */ /* 0x000fe200078e0a02 */
[C---:B------:R-:W-:Y:S01]  /*5600*/  ISETP.GT.U32.AND P3, PT, R13.reuse, R3, PT ;  /* 0x000000030d00720c */ /* 0x040fe20003f64070 */
[----:B------:R-:W-:Y:S01]  /*5610*/  IMAD R7, R13, R12, R7 ;  /* 0x0000000c0d077224 */ /* 0x000fe200078e0207 */
[----:B------:R-:W-:Y:S01]  /*5620*/  LOP3.LUT R12, R15, 0x8c, RZ, 0xfc, !PT ;  /* 0x0000008c0f0c7812 */ /* 0x000fe200078efcff */
[----:B------:R-:W-:Y:S01]  /*5630*/  IMAD.MOV R11, RZ, RZ, -R11 ;  /* 0x000000ffff0b7224 */ /* 0x000fe200078e0a0b */
[----:B------:R0:W-:Y:S01]  /*5640*/  STL [R1+0x154], R2 ;  /* 0x0001540201007387 */ /* 0x0001e20000100800 */
[--C-:B------:R-:W-:Y:S01]  /*5650*/  @!P0 IMAD.IADD R8, R8, 0x1, -R13.reuse ;  /* 0x0000000108088824 */ /* 0x100fe200078e0a0d */
[C---:B------:R-:W-:Y:S01]  /*5660*/  ISETP.GT.U32.AND P0, PT, R13.reuse, R7, PT ;  /* 0x000000070d00720c */ /* 0x040fe20003f04070 */
[----:B------:R-:W-:Y:S02]  /*5670*/  IMAD.MOV R10, RZ, RZ, -R10 ;  /* 0x000000ffff0a7224 */ /* 0x000fe400078e0a0a */
[C---:B------:R-:W-:Y:S01]  /*5680*/  IMAD R16, R13.reuse, R11, R16 ;  /* 0x0000000b0d107224 */ /* 0x040fe200078e0210 */
[----:B------:R-:W-:Y:S01]  /*5690*/  IABS R11, R12 ;  /* 0x0000000c000b7213 */ /* 0x000fe20000000000 */
[----:B------:R-:W-:Y:S01]  /*56a0*/  IMAD R14, R13, R10, R14 ;  /* 0x0000000a0d0e7224 */ /* 0x000fe200078e020e */
[----:B------:R-:W-:Y:S01]  /*56b0*/  LOP3.LUT R10, R15, 0x8a, RZ, 0xfc, !PT ;  /* 0x0000008a0f0a7812 */ /* 0x000fe200078efcff */
[----:B------:R-:W-:-:S02]  /*56c0*/  @!P5 IMAD.IADD R17, R17, 0x1, -R13 ;  /* 0x000000011111d824 */ /* 0x000fc400078e0a0d */
[----:B0-----:R-:W-:Y:S01]  /*56d0*/  IMAD.MOV.U32 R2, RZ, RZ, R8 ;  /* 0x000000ffff027224 */ /* 0x001fe200078e0008 */
[C---:B------:R-:W-:Y:S01]  /*56e0*/  ISETP.GT.U32.AND P5, PT, R13.reuse, R14, PT ;  /* 0x0000000e0d00720c */ /* 0x040fe20003fa4070 */
[----:B------:R-:W-:Y:S01]  /*56f0*/  IMAD.MOV.U32 R4, RZ, RZ, R9 ;  /* 0x000000ffff047224 */ /* 0x000fe200078e0009 */
[----:B------:R-:W-:Y:S01]  /*5700*/  IABS R19, R10 ;  /* 0x0000000a00137213 */ /* 0x000fe20000000000 */
[----:B------:R-:W-:Y:S01]  /*5710*/  @!P6 IMAD.MOV R2, RZ, RZ, -R2 ;  /* 0x000000ffff02e224 */ /* 0x000fe200078e0a02 */
[----:B------:R-:W-:Y:S01]  /*5720*/  ISETP.GT.U32.AND P6, PT, R13, R16, PT ;  /* 0x000000100d00720c */ /* 0x000fe20003fc4070 */
[----:B------:R-:W-:Y:S01]  /*5730*/  @!P1 IMAD.MOV R4, RZ, RZ, -R4 ;  /* 0x000000ffff049224 */ /* 0x000fe200078e0a04 */
[----:B------:R-:W-:Y:S01]  /*5740*/  ISETP.GE.AND P1, PT, R0, RZ, PT ;  /* 0x000000ff0000720c */ /* 0x000fe20003f26270 */
[--C-:B------:R-:W-:Y:S01]  /*5750*/  @!P3 IMAD.IADD R3, R3, 0x1, -R13.reuse ;  /* 0x000000010303b824 */ /* 0x100fe200078e0a0d */
[----:B------:R-:W-:Y:S01]  /*5760*/  ISETP.GE.AND P3, PT, R6, RZ, PT ;  /* 0x000000ff0600720c */ /* 0x000fe20003f66270 */
[--C-:B------:R-:W-:Y:S01]  /*5770*/  @!P0 IMAD.IADD R7, R7, 0x1, -R13.reuse ;  /* 0x0000000107078824 */ /* 0x100fe200078e0a0d */
[C---:B------:R-:W-:Y:S01]  /*5780*/  LOP3.LUT R0, R15.reuse, 0x90, RZ, 0xfc, !PT ;  /* 0x000000900f007812 */ /* 0x040fe200078efcff */
[----:B------:R-:W-:Y:S01]  /*5790*/  STL [R1+0x11c], R4 ;  /* 0x00011c0401007387 */ /* 0x000fe20000100800 */
[----:B------:R-:W-:Y:S01]  /*57a0*/  LOP3.LUT R6, R15, 0x8e, RZ, 0xfc, !PT ;  /* 0x0000008e0f067812 */ /* 0x000fe200078efcff */
[--C-:B------:R-:W-:Y:S01]  /*57b0*/  @!P5 IMAD.IADD R14, R14, 0x1, -R13.reuse ;  /* 0x000000010e0ed824 */ /* 0x100fe200078e0a0d */
[----:B------:R-:W-:Y:S01]  /*57c0*/  ISETP.GE.AND P0, PT, R5, RZ, PT ;  /* 0x000000ff0500720c */ /* 0x000fe20003f06270 */
[----:B------:R0:W-:Y:S01]  /*57d0*/  STL [R1+0x148], R2 ;  /* 0x0001480201007387 */ /* 0x0001e20000100800 */
[----:B------:R-:W-:Y:S01]  /*57e0*/  IABS R9, R0 ;  /* 0x0000000000097213 */ /* 0x000fe20000000000 */
[----:B------:R-:W-:Y:S01]  /*57f0*/  @!P6 IMAD.IADD R16, R16, 0x1, -R13 ;  /* 0x000000011010e824 */ /* 0x000fe200078e0a0d */
[----:B------:R-:W-:-:S02]  /*5800*/  IABS R5, R6 ;  /* 0x0000000600057213 */ /* 0x000fc40000000000 */
[C---:B------:R-:W-:Y:S01]  /*5810*/  ISETP.GT.U32.AND P6, PT, R13.reuse, R7, PT ;  /* 0x000000070d00720c */ /* 0x040fe20003fc4070 */
[----:B------:R-:W-:Y:S01]  /*5820*/  IMAD.HI.U32 R8, R24, R9, RZ ;  /* 0x0000000918087227 */ /* 0x000fe200078e00ff */
[----:B------:R-:W-:-:S03]  /*5830*/  ISETP.GT.U32.AND P5, PT, R13, R16, PT ;  /* 0x000000100d00720c */ /* 0x000fc60003fa4070 */
[----:B0-----:R-:W-:Y:S02]  /*5840*/  IMAD.MOV.U32 R2, RZ, RZ, R3 ;  /* 0x000000ffff027224 */ /* 0x001fe400078e0003 */
[----:B------:R-:W-:Y:S02]  /*5850*/  IMAD.MOV.U32 R3, RZ, RZ, R5 ;  /* 0x000000ffff037224 */ /* 0x000fe400078e0005 */
[----:B------:R-:W-:Y:S01]  /*5860*/  @!P4 IMAD.MOV R2, RZ, RZ, -R2 ;  /* 0x000000ffff02c224 */ /* 0x000fe200078e0a02 */
[C---:B------:R-:W-:Y:S01]  /*5870*/  ISETP.GT.U32.AND P4, PT, R13.reuse, R14, PT ;  /* 0x0000000e0d00720c */ /* 0x040fe20003f84070 */
[----:B------:R-:W-:Y:S02]  /*5880*/  IMAD.MOV R8, RZ, RZ, -R8 ;  /* 0x000000ffff087224 */ /* 0x000fe400078e0a08 */
[----:B------:R-:W-:Y:S01]  /*5890*/  IMAD.HI.U32 R5, R24, R3, RZ ;  /* 0x0000000318057227 */ /* 0x000fe200078e00ff */
[----:B------:R0:W-:Y:S03]  /*58a0*/  STL [R1+0x14c], R2 ;  /* 0x00014c0201007387 */ /* 0x0001e60000100800 */
[----:B------:R-:W-:-:S02]  /*58b0*/  IMAD R9, R13, R8, R9 ;  /* 0x000000080d097224 */ /* 0x000fc400078e0209 */
[----:B------:R-:W-:Y:S02]  /*58c0*/  IMAD.MOV R5, RZ, RZ, -R5 ;  /* 0x000000ffff057224 */ /* 0x000fe400078e0a05 */
[----:B------:R-:W-:Y:S01]  /*58d0*/  @!P6 IMAD.IADD R7, R7, 0x1, -R13 ;  /* 0x000000010707e824 */ /* 0x000fe200078e0a0d */
[C---:B------:R-:W-:Y:S01]  /*58e0*/  ISETP.GT.U32.AND P6, PT, R13.reuse, R9, PT ;  /* 0x000000090d00720c */ /* 0x040fe20003fc4070 */
[C---:B------:R-:W-:Y:S02]  /*58f0*/  IMAD R3, R13.reuse, R5, R3 ;  /* 0x000000050d037224 */ /* 0x040fe400078e0203 */
[----:B------:R-:W-:Y:S02]  /*5900*/  @!P4 IMAD.IADD R14, R14, 0x1, -R13 ;  /* 0x000000010e0ec824 */ /* 0x000fe400078e0a0d */
[----:B------:R-:W-:Y:S01]  /*5910*/  IMAD.HI.U32 R5, R24, R11, RZ ;  /* 0x0000000b18057227 */ /* 0x000fe200078e00ff */
[----:B------:R-:W-:-:S03]  /*5920*/  ISETP.GT.U32.AND P4, PT, R13, R3, PT ;  /* 0x000000030d00720c */ /* 0x000fc60003f84070 */
[----:B------:R-:W-:Y:S02]  /*5930*/  IMAD.MOV.U32 R4, RZ, RZ, R17 ;  /* 0x000000ffff047224 */ /* 0x000fe400078e0011 */
[--C-:B------:R-:W-:Y:S01]  /*5940*/  @!P5 IMAD.IADD R16, R16, 0x1, -R13.reuse ;  /* 0x000000011010d824 */ /* 0x100fe200078e0a0d */
[----:B------:R-:W-:Y:S01]  /*5950*/  ISETP.GE.AND P5, PT, R0, RZ, PT ;  /* 0x000000ff0000720c */ /* 0x000fe20003fa6270 */
[----:B------:R-:W-:Y:S01]  /*5960*/  @!P6 IMAD.IADD R9, R9, 0x1, -R13 ;  /* 0x000000010909e824 */ /* 0x000fe200078e0a0d */
[C---:B------:R-:W-:Y:S01]  /*5970*/  LOP3.LUT R0, R15.reuse, 0x88, RZ, 0xfc, !PT ;  /* 0x000000880f007812 */ /* 0x040fe200078efcff */
[----:B------:R-:W-:Y:S01]  /*5980*/  IMAD.MOV R5, RZ, RZ, -R5 ;  /* 0x000000ffff057224 */ /* 0x000fe200078e0a05 */
[----:B------:R-:W-:Y:S01]  /*5990*/  ISETP.GE.AND P6, PT, R6, RZ, PT ;  /* 0x000000ff0600720c */ /* 0x000fe20003fc6270 */
[----:B------:R-:W-:Y:S01]  /*59a0*/  @!P2 IMAD.MOV R4, RZ, RZ, -R4 ;  /* 0x000000ffff04a224 */ /* 0x000fe200078e0a04 */
[----:B------:R-:W-:Y:S01]  /*59b0*/  LOP3.LUT R6, R15, 0x86, RZ, 0xfc, !PT ;  /* 0x000000860f067812 */ /* 0x000fe200078efcff */
[----:B------:R-:W-:Y:S01]  /*59c0*/  @!P4 IMAD.IADD R3, R3, 0x1, -R13 ;  /* 0x000000010303c824 */ /* 0x000fe200078e0a0d */
[C---:B------:R-:W-:Y:S01]  /*59d0*/  ISETP.GT.U32.AND P4, PT, R13.reuse, R9, PT ;  /* 0x000000090d00720c */ /* 0x040fe20003f84070 */
[C---:B------:R-:W-:Y:S01]  /*59e0*/  IMAD R11, R13.reuse, R5, R11 ;  /* 0x000000050d0b7224 */ /* 0x040fe200078e020b */
[----:B------:R-:W-:Y:S01]  /*59f0*/  IABS R5, R0 ;  /* 0x0000000000057213 */ /* 0x000fe20000000000 */
[----:B0-----:R-:W-:Y:S01]  /*5a00*/  IMAD.MOV.U32 R2, RZ, RZ, R7 ;  /* 0x000000ffff027224 */ /* 0x001fe200078e0007 */
[----:B------:R0:W-:Y:S01]  /*5a10*/  STL [R1+0x124], R4 ;  /* 0x0001240401007387 */ /* 0x0001e20000100800 */
[----:B------:R-:W-:Y:S01]  /*5a20*/  IMAD.HI.U32 R8, R24, R19, RZ ;  /* 0x0000001318087227 */ /* 0x000fe200078e00ff */
[----:B------:R-:W-:-:S03]  /*5a30*/  ISETP.GT.U32.AND P2, PT, R13, R11, PT ;  /* 0x0000000b0d00720c */ /* 0x000fc60003f44070 */
[----:B------:R-:W-:-:S04]  /*5a40*/  IMAD.HI.U32 R7, R24, R5, RZ ;  /* 0x0000000518077227 */ /* 0x000fc800078e00ff */
[----:B------:R-:W-:Y:S01]  /*5a50*/  @!P1 IMAD.MOV R2, RZ, RZ, -R2 ;  /* 0x000000ffff029224 */ /* 0x000fe200078e0a02 */
[----:B------:R-:W-:Y:S01]  /*5a60*/  ISETP.GT.U32.AND P1, PT, R13, R3, PT ;  /* 0x000000030d00720c */ /* 0x000fe20003f24070 */
[----:B0-----:R-:W-:Y:S02]  /*5a70*/  IMAD.MOV.U32 R4, RZ, RZ, R16 ;  /* 0x000000ffff047224 */ /* 0x001fe400078e0010 */
[----:B------:R-:W-:Y:S01]  /*5a80*/  IMAD.MOV R8, RZ, RZ, -R8 ;  /* 0x000000ffff087224 */ /* 0x000fe200078e0a08 */
[----:B------:R0:W-:Y:S01]  /*5a90*/  STL [R1+0x144], R2 ;  /* 0x0001440201007387 */ /* 0x0001e20000100800 */
[----:B------:R-:W-:Y:S02]  /*5aa0*/  @!P3 IMAD.MOV R4, RZ, RZ, -R4 ;  /* 0x000000ffff04b224 */ /* 0x000fe400078e0a04 */
[----:B------:R-:W-:Y:S01]  /*5ab0*/  @!P4 IMAD.IADD R9, R9, 0x1, -R13 ;  /* 0x000000010909c824 */ /* 0x000fe200078e0a0d */
[----:B------:R-:W-:Y:S01]  /*5ac0*/  ISETP.GE.AND P4, PT, R10, RZ, PT ;  /* 0x000000ff0a00720c */ /* 0x000fe20003f86270 */
[----:B------:R-:W-:Y:S01]  /*5ad0*/  IMAD.MOV R7, RZ, RZ, -R7 ;  /* 0x000000ffff077224 */ /* 0x000fe200078e0a07 */
[----:B------:R1:W-:Y:S01]  /*5ae0*/  STL [R1+0x130], R4 ;  /* 0x0001300401007387 */ /* 0x0003e20000100800 */
[C---:B------:R-:W-:Y:S01]  /*5af0*/  IMAD R19, R13.reuse, R8, R19 ;  /* 0x000000080d137224 */ /* 0x040fe200078e0213 */
[----:B------:R-:W-:Y:S01]  /*5b00*/  IABS R8, R6 ;  /* 0x0000000600087213 */ /* 0x000fe20000000000 */
[----:B------:R-:W-:Y:S01]  /*5b10*/  IMAD R5, R13, R7, R5 ;  /* 0x000000070d057224 */ /* 0x000fe200078e0205 */
[----:B------:R-:W-:Y:S01]  /*5b20*/  LOP3.LUT R7, R15, 0x82, RZ, 0xfc, !PT ;  /* 0x000000820f077812 */ /* 0x000fe200078efcff */
[----:B0-----:R-:W-:Y:S01]  /*5b30*/  IMAD.MOV.U32 R2, RZ, RZ, R14 ;  /* 0x000000ffff027224 */ /* 0x001fe200078e000e */
[----:B------:R-:W-:Y:S01]  /*5b40*/  ISETP.GT.U32.AND P3, PT, R13, R19, PT ;  /* 0x000000130d00720c */ /* 0x000fe20003f64070 */
[----:B------:R-:W-:-:S04]  /*5b50*/  IMAD.HI.U32 R14, R24, R8, RZ ;  /* 0x00000008180e7227 */ /* 0x000fc800078e00ff */
[----:B-1----:R-:W-:Y:S02]  /*5b60*/  IMAD.MOV.U32 R4, RZ, RZ, R9 ;  /* 0x000000ffff047224 */ /* 0x002fe400078e0009 */
[----:B------:R-:W-:Y:S01]  /*5b70*/  @!P0 IMAD.MOV R2, RZ, RZ, -R2 ;  /* 0x000000ffff028224 */ /* 0x000fe200078e0a02 */
[----:B------:R-:W-:Y:S01]  /*5b80*/  ISETP.GE.AND P0, PT, R12, RZ, PT ;  /* 0x000000ff0c00720c */ /* 0x000fe20003f06270 */
[----:B------:R-:W-:Y:S01]  /*5b90*/  @!P5 IMAD.MOV R4, RZ, RZ, -R4 ;  /* 0x000000ffff04d224 */ /* 0x000fe200078e0a04 */
[----:B------:R-:W-:Y:S01]  /*5ba0*/  ISETP.GT.U32.AND P5, PT, R13, R5, PT ;  /* 0x000000050d00720c */ /* 0x000fe20003fa4070 */
[----:B------:R-:W-:Y:S01]  /*5bb0*/  IMAD.MOV R14, RZ, RZ, -R14 ;  /* 0x000000ffff0e7224 */ /* 0x000fe200078e0a0e */
[----:B------:R0:W-:Y:S01]  /*5bc0*/  STL [R1+0x140], R2 ;  /* 0x0001400201007387 */ /* 0x0001e20000100800 */
[--C-:B------:R-:W-:Y:S01]  /*5bd0*/  @!P1 IMAD.IADD R3, R3, 0x1, -R13.reuse ;  /* 0x0000000103039824 */ /* 0x100fe200078e0a0d */
[----:B------:R-:W-:Y:S01]  /*5be0*/  ISETP.GE.AND P1, PT, R0, RZ, PT ;  /* 0x000000ff0000720c */ /* 0x000fe20003f26270 */
[----:B------:R-:W-:Y:S01]  /*5bf0*/  IMAD R8, R13, R14, R8 ;  /* 0x0000000e0d087224 */ /* 0x000fe200078e0208 */
[----:B------:R-:W-:Y:S01]  /*5c00*/  LOP3.LUT R0, R15, 0x84, RZ, 0xfc, !PT ;  /* 0x000000840f007812 */ /* 0x000fe200078efcff */
[--C-:B------:R-:W-:Y:S01]  /*5c10*/  @!P3 IMAD.IADD R19, R19, 0x1, -R13.reuse ;  /* 0x000000011313b824 */ /* 0x100fe200078e0a0d */
[----:B------:R-:W-:Y:S01]  /*5c20*/  STL [R1+0x134], R4 ;  /* 0x0001340401007387 */ /* 0x000fe20000100800 */
[----:B------:R-:W-:Y:S01]  /*5c30*/  @!P2 IMAD.IADD R11, R11, 0x1, -R13 ;  /* 0x000000010b0ba824 */ /* 0x000fe200078e0a0d */
[----:B------:R-:W-:Y:S01]  /*5c40*/  IABS R9, R0 ;  /* 0x0000000000097213 */ /* 0x000fe20000000000 */
[----:B0-----:R-:W-:Y:S01]  /*5c50*/  IMAD.MOV.U32 R2, RZ, RZ, R3 ;  /* 0x000000ffff027224 */ /* 0x001fe200078e0003 */
[----:B------:R-:W-:Y:S01]  /*5c60*/  ISETP.GT.U32.AND P3, PT, R13, R19, PT ;  /* 0x000000130d00720c */ /* 0x000fe20003f64070 */
[----:B------:R-:W-:Y:S01]  /*5c70*/  @!P5 IMAD.IADD R5, R5, 0x1, -R13 ;  /* 0x000000010505d824 */ /* 0x000fe200078e0a0d */
[C---:B------:R-:W-:Y:S01]  /*5c80*/  ISETP.GT.U32.AND P2, PT, R13.reuse, R11, PT ;  /* 0x0000000b0d00720c */ /* 0x040fe20003f44070 */
[----:B------:R-:W-:Y:S01]  /*5c90*/  @!P6 IMAD.MOV R2, RZ, RZ, -R2 ;  /* 0x000000ffff02e224 */ /* 0x000fe200078e0a02 */
[C---:B------:R-:W-:Y:S01]  /*5ca0*/  ISETP.GT.U32.AND P6, PT, R13.reuse, R8, PT ;  /* 0x000000080d00720c */ /* 0x040fe20003fc4070 */
[----:B------:R-:W-:Y:S01]  /*5cb0*/  IMAD.HI.U32 R10, R24, R9, RZ ;  /* 0x00000009180a7227 */ /* 0x000fe200078e00ff */
[----:B------:R-:W-:-:S02]  /*5cc0*/  ISETP.GT.U32.AND P5, PT, R13, R5, PT ;  /* 0x000000050d00720c */ /* 0x000fc40003fa4070 */
[----:B------:R-:W-:Y:S01]  /*5cd0*/  IABS R3, R7 ;  /* 0x0000000700037213 */ /* 0x000fe20000000000 */
[----:B------:R-:W-:Y:S01]  /*5ce0*/  IMAD.MOV R10, RZ, RZ, -R10 ;  /* 0x000000ffff0a7224 */ /* 0x000fe200078e0a0a */
[----:B------:R0:W-:Y:S01]  /*5cf0*/  STL [R1+0x13c], R2 ;  /* 0x00013c0201007387 */ /* 0x0001e20000100800 */
[----:B------:R-:W-:Y:S02]  /*5d00*/  LOP3.LUT R14, R15, 0x7c, RZ, 0xfc, !PT ;  /* 0x0000007c0f0e7812 */ /* 0x000fe400078efcff */
[----:B------:R-:W-:Y:S01]  /*5d10*/  IMAD R9, R13, R10, R9 ;  /* 0x0000000a0d097224 */ /* 0x000fe200078e0209 */
[----:B------:R-:W-:Y:S01]  /*5d20*/  LOP3.LUT R10, R15, 0x78, RZ, 0xfc, !PT ;  /* 0x000000780f0a7812 */ /* 0x000fe200078efcff */
[--C-:B------:R-:W-:Y:S01]  /*5d30*/  @!P3 IMAD.IADD R19, R19, 0x1, -R13.reuse ;  /* 0x000000011313b824 */ /* 0x100fe200078e0a0d */
[----:B------:R-:W-:Y:S01]  /*5d40*/  ISETP.GE.AND P3, PT, R0, RZ, PT ;  /* 0x000000ff0000720c */ /* 0x000fe20003f66270 */
[--C-:B------:R-:W-:Y:S01]  /*5d50*/  @!P6 IMAD.IADD R8, R8, 0x1, -R13.reuse ;  /* 0x000000010808e824 */ /* 0x100fe200078e0a0d */
[----:B------:R-:W-:Y:S01]  /*5d60*/  IABS R16, R14 ;  /* 0x0000000e00107213 */ /* 0x000fe20000000000 */
[----:B------:R-:W-:Y:S01]  /*5d70*/  @!P2 IMAD.IADD R11, R11, 0x1, -R13 ;  /* 0x000000010b0ba824 */ /* 0x000fe200078e0a0d */
[----:B------:R-:W-:Y:S01]  /*5d80*/  ISETP.GE.AND P2, PT, R6, RZ, PT ;  /* 0x000000ff0600720c */ /* 0x000fe20003f46270 */
[----:B------:R-:W-:Y:S01]  /*5d90*/  IMAD.HI.U32 R0, R24, R3, RZ ;  /* 0x0000000318007227 */ /* 0x000fe200078e00ff */
[----:B------:R-:W-:-:S02]  /*5da0*/  ISETP.GT.U32.AND P6, PT, R13, R8, PT ;  /* 0x000000080d00720c */ /* 0x000fc40003fc4070 */
[----:B------:R-:W-:Y:S01]  /*5db0*/  LOP3.LUT R6, R15, 0x80, RZ, 0xfc, !PT ;  /* 0x000000800f067812 */ /* 0x000fe200078efcff */
[----:B------:R-:W-:Y:S01]  /*5dc0*/  @!P5 IMAD.IADD R5, R5, 0x1, -R13 ;  /* 0x000000010505d824 */ /* 0x000fe200078e0a0d */
[----:B------:R-:W-:Y:S01]  /*5dd0*/  ISETP.GT.U32.AND P5, PT, R13, R9, PT ;  /* 0x000000090d00720c */ /* 0x000fe20003fa4070 */
[----:B0-----:R-:W-:Y:S01]  /*5de0*/  IMAD.MOV.U32 R2, RZ, RZ, R11 ;  /* 0x000000ffff027224 */ /* 0x001fe200078e000b */
[----:B------:R-:W-:Y:S01]  /*5df0*/  IABS R12, R6 ;  /* 0x00000006000c7213 */ /* 0x000fe20000000000 */
[----:B------:R-:W-:Y:S01]  /*5e00*/  IMAD.MOV R0, RZ, RZ, -R0 ;  /* 0x000000ffff007224 */ /* 0x000fe200078e0a00 */
[----:B------:R-:W-:Y:S01]  /*5e10*/  LOP3.LUT R11, R15, 0x7e, RZ, 0xfc, !PT ;  /* 0x0000007e0f0b7812 */ /* 0x000fe200078efcff */
[----:B------:R-:W-:Y:S01]  /*5e20*/  @!P0 IMAD.MOV R2, RZ, RZ, -R2 ;  /* 0x000000ffff028224 */ /* 0x000fe200078e0a02 */
[----:B------:R-:W-:Y:S01]  /*5e30*/  ISETP.GE.AND P0, PT, R7, RZ, PT ;  /* 0x000000ff0700720c */ /* 0x000fe20003f06270 */
[C---:B------:R-:W-:Y:S01]  /*5e40*/  IMAD R3, R13.reuse, R0, R3 ;  /* 0x000000000d037224 */ /* 0x040fe200078e0203 */
[----:B------:R-:W-:Y:S01]  /*5e50*/  IABS R17, R11 ;  /* 0x0000000b00117213 */ /* 0x000fe20000000000 */
[----:B------:R-:W-:Y:S01]  /*5e60*/  @!P6 IMAD.IADD R8, R8, 0x1, -R13 ;  /* 0x000000010808e824 */ /* 0x000fe200078e0a0d */
[----:B------:R0:W-:Y:S01]  /*5e70*/  STL [R1+0x138], R2 ;  /* 0x0001380201007387 */ /* 0x0001e20000100800 */
[----:B------:R-:W-:Y:S01]  /*5e80*/  IMAD.HI.U32 R7, R24, R12, RZ ;  /* 0x0000000c18077227 */ /* 0x000fe200078e00ff */
[----:B------:R-:W-:-:S02]  /*5e90*/  ISETP.GT.U32.AND P6, PT, R13, R3, PT ;  /* 0x000000030d00720c */ /* 0x000fc40003fc4070 */
[----:B------:R-:W-:Y:S01]  /*5ea0*/  LOP3.LUT R0, R15, 0x7a, RZ, 0xfc, !PT ;  /* 0x0000007a0f007812 */ /* 0x000fe200078efcff */
[----:B------:R-:W-:Y:S02]  /*5eb0*/  @!P5 IMAD.IADD R9, R9, 0x1, -R13 ;  /* 0x000000010909d824 */ /* 0x000fe400078e0a0d */
[----:B------:R-:W-:Y:S02]  /*5ec0*/  IMAD.MOV R7, RZ, RZ, -R7 ;  /* 0x000000ffff077224 */ /* 0x000fe400078e0a07 */
[----:B------:R-:W-:-:S04]  /*5ed0*/  IMAD.HI.U32 R20, R24, R17, RZ ;  /* 0x0000001118147227 */ /* 0x000fc800078e00ff */
[----:B0-----:R-:W-:Y:S02]  /*5ee0*/  IMAD.MOV.U32 R2, RZ, RZ, R19 ;  /* 0x000000ffff027224 */ /* 0x001fe400078e0013 */
[C---:B------:R-:W-:Y:S01]  /*5ef0*/  IMAD R12, R13.reuse, R7, R12 ;  /* 0x000000070d0c7224 */ /* 0x040fe200078e020c */
[----:B------:R-:W-:Y:S01]  /*5f00*/  IABS R7, R0 ;  /* 0x0000000000077213 */ /* 0x000fe20000000000 */
[----:B------:R-:W-:Y:S01]  /*5f10*/  @!P4 IMAD.MOV R2, RZ, RZ, -R2 ;  /* 0x000000ffff02c224 */ /* 0x000fe200078e0a02 */
[C---:B------:R-:W-:Y:S01]  /*5f20*/  ISETP.GT.U32.AND P4, PT, R13.reuse, R9, PT ;  /* 0x000000090d00720c */ /* 0x040fe20003f84070 */
[----:B------:R-:W-:Y:S01]  /*5f30*/  IMAD.MOV R20, RZ, RZ, -R20 ;  /* 0x000000ffff147224 */ /* 0x000fe200078e0a14 */
[----:B------:R-:W-:Y:S01]  /*5f40*/  ISETP.GT.U32.AND P5, PT, R13, R12, PT ;  /* 0x0000000c0d00720c */ /* 0x000fe20003fa4070 */
[----:B------:R-:W-:Y:S01]  /*5f50*/  @!P6 IMAD.IADD R3, R3, 0x1, -R13 ;  /* 0x000000010303e824 */ /* 0x000fe200078e0a0d */
[----:B------:R0:W-:Y:S01]  /*5f60*/  STL [R1+0x12c], R2 ;  /* 0x00012c0201007387 */ /* 0x0001e20000100800 */
[----:B------:R-:W-:Y:S01]  /*5f70*/  ISETP.GE.AND P6, PT, R6, RZ, PT ;  /* 0x000000ff0600720c */ /* 0x000fe20003fc6270 */
[----:B------:R-:W-:-:S04]  /*5f80*/  IMAD.HI.U32 R18, R24, R16, RZ ;  /* 0x0000001018127227 */ /* 0x000fc800078e00ff */
[C---:B------:R-:W-:Y:S01]  /*5f90*/  IMAD R6, R13.reuse, R20, R17 ;  /* 0x000000140d067224 */ /* 0x040fe200078e0211 */
[----:B------:R-:W-:Y:S01]  /*5fa0*/  IABS R17, R10 ;  /* 0x0000000a00117213 */ /* 0x000fe20000000000 */
[----:B------:R-:W-:Y:S02]  /*5fb0*/  IMAD.MOV.U32 R19, RZ, RZ, R7 ;  /* 0x000000ffff137224 */ /* 0x000fe400078e0007 */
[----:B0-----:R-:W-:Y:S02]  /*5fc0*/  IMAD.MOV.U32 R2, RZ, RZ, R5 ;  /* 0x000000ffff027224 */ /* 0x001fe400078e0005 */
[----:B------:R-:W-:Y:S02]  /*5fd0*/  IMAD.MOV R18, RZ, RZ, -R18 ;  /* 0x000000ffff127224 */ /* 0x000fe400078e0a12 */
[----:B------:R-:W-:Y:S01]  /*5fe0*/  @!P1 IMAD.MOV R2, RZ, RZ, -R2 ;  /* 0x000000ffff029224 */ /* 0x000fe200078e0a02 */
[----:B------:R-:W-:Y:S01]  /*5ff0*/  ISETP.GT.U32.AND P1, PT, R13, R3, PT ;  /* 0x000000030d00720c */ /* 0x000fe20003f24070 */
[----:B------:R-:W-:Y:S01]  /*6000*/  @!P4 IMAD.IADD R9, R9, 0x1, -R13 ;  /* 0x000000010909c824 */ /* 0x000fe200078e0a0d */
[C---:B------:R-:W-:Y:S01]  /*6010*/  ISETP.GT.U32.AND P4, PT, R13.reuse, R6, PT ;  /* 0x000000060d00720c */ /* 0x040fe20003f84070 */
[----:B------:R-:W-:Y:S01]  /*6020*/  IMAD.HI.U32 R5, R24, R19, RZ ;  /* 0x0000001318057227 */ /* 0x000fe200078e00ff */
[----:B------:R0:W-:Y:S03]  /*6030*/  STL [R1+0x120], R2 ;  /* 0x0001200201007387 */ /* 0x0001e60000100800 */
[----:B------:R-:W-:Y:S01]  /*6040*/  IMAD R7, R13, R18, R16 ;  /* 0x000000120d077224 */ /* 0x000fe200078e0210 */
[----:B------:R-:W-:Y:S01]  /*6050*/  LOP3.LUT R16, R15, 0x76, RZ, 0xfc, !PT ;  /* 0x000000760f107812 */ /* 0x000fe200078efcff */
[----:B------:R-:W-:-:S02]  /*6060*/  IMAD.MOV R5, RZ, RZ, -R5 ;  /* 0x000000ffff057224 */ /* 0x000fc400078e0a05 */
[----:B------:R-:W-:Y:S02]  /*6070*/  @!P5 IMAD.IADD R12, R12, 0x1, -R13 ;  /* 0x000000010c0cd824 */ /* 0x000fe400078e0a0d */
[C---:B------:R-:W-:Y:S02]  /*6080*/  IMAD R5, R13.reuse, R5, R19 ;  /* 0x000000050d057224 */ /* 0x040fe400078e0213 */
[----:B0-----:R-:W-:Y:S01]  /*6090*/  IMAD.MOV.U32 R2, RZ, RZ, R9 ;  /* 0x000000ffff027224 */ /* 0x001fe200078e0009 */
[----:B------:R-:W-:Y:S01]  /*60a0*/  ISETP.GT.U32.AND P5, PT, R13, R12, PT ;  /* 0x0000000c0d00720c */ /* 0x000fe20003fa4070 */
[----:B------:R-:W-:Y:S01]  /*60b0*/  IMAD.MOV.U32 R4, RZ, RZ, R8 ;  /* 0x000000ffff047224 */ /* 0x000fe200078e0008 */
[----:B------:R-:W-:Y:S01]  /*60c0*/  LOP3.LUT R9, R15, 0x74, RZ, 0xfc, !PT ;  /* 0x000000740f097812 */ /* 0x000fe200078efcff */
[----:B------:R-:W-:Y:S01]  /*60d0*/  @!P3 IMAD.MOV R2, RZ, RZ, -R2 ;  /* 0x000000ffff02b224 */ /* 0x000fe200078e0a02 */
[C---:B------:R-:W-:Y:S01]  /*60e0*/  ISETP.GT.U32.AND P3, PT, R13.reuse, R7, PT ;  /* 0x000000070d00720c */ /* 0x040fe20003f64070 */
[--C-:B------:R-:W-:Y:S01]  /*60f0*/  @!P4 IMAD.IADD R6, R6, 0x1, -R13.reuse ;  /* 0x000000010606c824 */ /* 0x100fe200078e0a0d */
[----:B------:R-:W-:Y:S01]  /*6100*/  ISETP.GT.U32.AND P4, PT, R13, R5, PT ;  /* 0x000000050d00720c */ /* 0x000fe20003f84070 */
[----:B------:R-:W-:Y:S01]  /*6110*/  @!P2 IMAD.MOV R4, RZ, RZ, -R4 ;  /* 0x000000ffff04a224 */ /* 0x000fe200078e0a04 */
[----:B------:R-:W-:Y:S01]  /*6120*/  ISETP.GE.AND P2, PT, R11, RZ, PT ;  /* 0x000000ff0b00720c */ /* 0x000fe20003f46270 */
[----:B------:R-:W-:Y:S01]  /*6130*/  @!P1 IMAD.IADD R3, R3, 0x1, -R13 ;  /* 0x0000000103039824 */ /* 0x000fe200078e0a0d */
[----:B------:R-:W-:Y:S01]  /*6140*/  LOP3.LUT R11, R15, 0x70, RZ, 0xfc, !PT ;  /* 0x000000700f0b7812 */ /* 0x000fe200078efcff */
[----:B------:R-:W-:Y:S01]  /*6150*/  IMAD.HI.U32 R8, R24, R17, RZ ;  /* 0x0000001118087227 */ /* 0x000fe200078e00ff */
[----:B------:R0:W-:Y:S01]  /*6160*/  STL [R1+0x118], R4 ;  /* 0x0001180401007387 */ /* 0x0001e20000100800 */
[----:B------:R-:W-:-:S02]  /*6170*/  IABS R18, R9 ;  /* 0x0000000900127213 */ /* 0x000fc40000000000 */
[----:B------:R-:W-:Y:S01]  /*6180*/  IMAD.MOV R8, RZ, RZ, -R8 ;  /* 0x000000ffff087224 */ /* 0x000fe200078e0a08 */
[----:B------:R1:W-:Y:S01]  /*6190*/  STL [R1+0x114], R2 ;  /* 0x0001140201007387 */ /* 0x0003e20000100800 */
[--C-:B------:R-:W-:Y:S01]  /*61a0*/  @!P3 IMAD.IADD R7, R7, 0x1, -R13.reuse ;  /* 0x000000010707b824 */ /* 0x100fe200078e0a0d */
[C---:B------:R-:W-:Y:S01]  /*61b0*/  ISETP.GT.U32.AND P3, PT, R13.reuse, R6, PT ;  /* 0x000000060d00720c */ /* 0x040fe20003f64070 */
[----:B------:R-:W-:Y:S01]  /*61c0*/  @!P5 IMAD.IADD R12, R12, 0x1, -R13 ;  /* 0x000000010c0cd824 */ /* 0x000fe200078e0a0d */
[----:B------:R-:W-:Y:S01]  /*61d0*/  ISETP.GE.AND P5, PT, R0, RZ, PT ;  /* 0x000000ff0000720c */ /* 0x000fe20003fa6270 */
[----:B------:R-:W-:Y:S01]  /*61e0*/  IMAD R0, R13, R8, R17 ;  /* 0x000000080d007224 */ /* 0x000fe200078e0211 */
[----:B------:R-:W-:Y:S01]  /*61f0*/  IABS R17, R16 ;  /* 0x0000001000117213 */ /* 0x000fe20000000000 */
[----:B------:R-:W-:Y:S01]  /*6200*/  @!P4 IMAD.IADD R5, R5, 0x1, -R13 ;  /* 0x000000010505c824 */ /* 0x000fe200078e0a0d */
[----:B------:R-:W-:Y:S01]  /*6210*/  ISETP.GE.AND P1, PT, R14, RZ, PT ;  /* 0x000000ff0e00720c */ /* 0x000fe20003f26270 */
[----:B0-----:R-:W-:Y:S01]  /*6220*/  IMAD.MOV.U32 R4, RZ, RZ, R12 ;  /* 0x000000ffff047224 */ /* 0x001fe200078e000c */
[----:B------:R-:W-:Y:S01]  /*6230*/  IABS R14, R11 ;  /* 0x0000000b000e7213 */ /* 0x000fe20000000000 */
[----:B-1----:R-:W-:Y:S01]  /*6240*/  IMAD.MOV.U32 R2, RZ, RZ, R3 ;  /* 0x000000ffff027224 */ /* 0x002fe200078e0003 */
[----:B------:R-:W-:Y:S01]  /*6250*/  ISETP.GT.U32.AND P4, PT, R13, R5, PT ;  /* 0x000000050d00720c */ /* 0x000fe20003f84070 */
[----:B------:R-:W-:Y:S01]  /*6260*/  IMAD.HI.U32 R19, R24, R17, RZ ;  /* 0x0000001118137227 */ /* 0x000fe200078e00ff */
[----:B------:R-:W-:-:S03]  /*6270*/  LOP3.LUT R3, R15, 0x72, RZ, 0xfc, !PT ;  /* 0x000000720f037812 */ /* 0x000fc600078efcff */
[----:B------:R-:W-:Y:S01]  /*6280*/  @!P0 IMAD.MOV R2, RZ, RZ, -R2 ;  /* 0x000000ffff028224 */ /* 0x000fe200078e0a02 */
[C---:B------:R-:W-:Y:S01]  /*6290*/  ISETP.GT.U32.AND P0, PT, R13.reuse, R7, PT ;  /* 0x000000070d00720c */ /* 0x040fe20003f04070 */
[----:B------:R-:W-:Y:S01]  /*62a0*/  IMAD.MOV R19, RZ, RZ, -R19 ;  /* 0x000000ffff137224 */ /* 0x000fe200078e0a13 */
[----:B------:R-:W-:Y:S01]  /*62b0*/  IABS R8, R3 ;  /* 0x0000000300087213 */ /* 0x000fe20000000000 */
[--C-:B------:R-:W-:Y:S01]  /*62c0*/  @!P3 IMAD.IADD R6, R6, 0x1, -R13.reuse ;  /* 0x000000010606b824 */ /* 0x100fe200078e0a0d */
[----:B------:R-:W-:Y:S01]  /*62d0*/  ISETP.GT.U32.AND P3, PT, R13, R0, PT ;  /* 0x000000000d00720c */ /* 0x000fe20003f64070 */
[----:B------:R-:W-:Y:S01]  /*62e0*/  @!P6 IMAD.MOV R4, RZ, RZ, -R4 ;  /* 0x000000ffff04e224 */ /* 0x000fe200078e0a04 */
[----:B------:R0:W-:Y:S01]  /*62f0*/  STL [R1+0x10c], R2 ;  /* 0x00010c0201007387 */ /* 0x0001e20000100800 */
[--C-:B------:R-:W-:Y:S02]  /*6300*/  @!P4 IMAD.IADD R5, R5, 0x1, -R13.reuse ;  /* 0x000000010505c824 */ /* 0x100fe400078e0a0d */
[----:B------:R-:W-:Y:S01]  /*6310*/  IMAD.HI.U32 R20, R24, R8, RZ ;  /* 0x0000000818147227 */ /* 0x000fe200078e00ff */
[----:B------:R1:W-:Y:S03]  /*6320*/  STL [R1+0x104], R4 ;  /* 0x0001040401007387 */ /* 0x0003e60000100800 */
[----:B------:R-:W-:Y:S01]  /*6330*/  @!P0 IMAD.IADD R7, R7, 0x1, -R13 ;  /* 0x0000000107078824 */ /* 0x000fe200078e0a0d */
[----:B------:R-:W-:Y:S01]  /*6340*/  ISETP.GE.AND P0, PT, R10, RZ, PT ;  /* 0x000000ff0a00720c */ /* 0x000fe20003f06270 */
[----:B------:R-:W-:-:S02]  /*6350*/  IMAD R10, R13, R19, R17 ;  /* 0x000000130d0a7224 */ /* 0x000fc400078e0211 */
[----:B------:R-:W-:Y:S01]  /*6360*/  @!P3 IMAD.IADD R0, R0, 0x1, -R13 ;  /* 0x000000010000b824 */ /* 0x000fe200078e0a0d */
[----:B------:R-:W-:Y:S01]  /*6370*/  ISETP.GE.AND P3, PT, R16, RZ, PT ;  /* 0x000000ff1000720c */ /* 0x000fe20003f66270 */
[C---:B------:R-:W-:Y:S01]  /*6380*/  IMAD.HI.U32 R17, R24.reuse, R18, RZ ;  /* 0x0000001218117227 */ /* 0x040fe200078e00ff */
[----:B------:R-:W-:Y:S02]  /*6390*/  ISETP.GT.U32.AND P4, PT, R13, R10, PT ;  /* 0x0000000a0d00720c */ /* 0x000fe40003f84070 */
[----:B------:R-:W-:Y:S01]  /*63a0*/  LOP3.LUT R16, R15, 0x6e, RZ, 0xfc, !PT ;  /* 0x0000006e0f107812 */ /* 0x000fe200078efcff */
[----:B------:R-:W-:-:S03]  /*63b0*/  IMAD.HI.U32 R19, R24, R14, RZ ;  /* 0x0000000e18137227 */ /* 0x000fc600078e00ff */
[----:B------:R-:W-:Y:S01]  /*63c0*/  IABS R12, R16 ;  /* 0x00000010000c7213 */ /* 0x000fe20000000000 */
[----:B------:R-:W-:Y:S02]  /*63d0*/  IMAD.MOV R17, RZ, RZ, -R17 ;  /* 0x000000ffff117224 */ /* 0x000fe400078e0a11 */
[----:B------:R-:W-:Y:S02]  /*63e0*/  IMAD.MOV R20, RZ, RZ, -R20 ;  /* 0x000000ffff147224 */ /* 0x000fe400078e0a14 */
[----:B------:R-:W-:Y:S02]  /*63f0*/  IMAD.MOV R19, RZ, RZ, -R19 ;  /* 0x000000ffff137224 */ /* 0x000fe400078e0a13 */
[----:B------:R-:W-:Y:S01]  /*6400*/  @!P4 IMAD.IADD R10, R10, 0x1, -R13 ;  /* 0x000000010a0ac824 */ /* 0x000fe200078e0a0d */
[C---:B------:R-:W-:Y:S01]  /*6410*/  ISETP.GT.U32.AND P4, PT, R13.reuse, R0, PT ;  /* 0x000000000d00720c */ /* 0x040fe20003f84070 */
[----:B------:R-:W-:Y:S01]  /*6420*/  IMAD R17, R13, R17, R18 ;  /* 0x000000110d117224 */ /* 0x000fe200078e0212 */
[----:B------:R-:W-:Y:S01]  /*6430*/  LOP3.LUT R18, R15, 0x6c, RZ, 0xfc, !PT ;  /* 0x0000006c0f127812 */ /* 0x000fe200078efcff */
[C---:B------:R-:W-:Y:S01]  /*6440*/  IMAD R8, R13.reuse, R20, R8 ;  /* 0x000000140d087224 */ /* 0x040fe200078e0208 */
[----:B------:R-:W-:Y:S01]  /*6450*/  ISETP.GT.U32.AND P6, PT, R13, R10, PT ;  /* 0x0000000a0d00720c */ /* 0x000fe20003fc4070 */
[----:B0-----:R-:W-:Y:S01]  /*6460*/  IMAD.MOV.U32 R2, RZ, RZ, R6 ;  /* 0x000000ffff027224 */ /* 0x001fe200078e0006 */
[----:B------:R-:W-:Y:S01]  /*6470*/  IABS R6, R18 ;  /* 0x0000001200067213 */ /* 0x000fe20000000000 */
[----:B-1----:R-:W-:Y:S01]  /*6480*/  IMAD.MOV.U32 R4, RZ, RZ, R7 ;  /* 0x000000ffff047224 */ /* 0x002fe200078e0007 */
[----:B------:R-:W-:Y:S01]  /*6490*/  LOP3.LUT R20, R15, 0x58, RZ, 0xfc, !PT ;  /* 0x000000580f147812 */ /* 0x000fe200078efcff */
[----:B------:R-:W-:Y:S01]  /*64a0*/  IMAD R14, R13, R19, R14 ;  /* 0x000000130d0e7224 */ /* 0x000fe200078e020e */
[----:B------:R-:W-:Y:S01]  /*64b0*/  LOP3.LUT R19, R15, 0x5a, RZ, 0xfc, !PT ;  /* 0x0000005a0f137812 */ /* 0x000fe200078efcff */
[----:B------:R-:W-:Y:S01]  /*64c0*/  @!P2 IMAD.MOV R2, RZ, RZ, -R2 ;  /* 0x000000ffff02a224 */ /* 0x000fe200078e0a02 */
[C---:B------:R-:W-:Y:S01]  /*64d0*/  ISETP.GT.U32.AND P2, PT, R13.reuse, R17, PT ;  /* 0x000000110d00720c */ /* 0x040fe20003f44070 */
[----:B------:R-:W-:Y:S01]  /*64e0*/  @!P1 IMAD.MOV R4, RZ, RZ, -R4 ;  /* 0x000000ffff049224 */ /* 0x000fe200078e0a04 */
[C---:B------:R-:W-:Y:S01]  /*64f0*/  ISETP.GT.U32.AND P1, PT, R13.reuse, R8, PT ;  /* 0x000000080d00720c */ /* 0x040fe20003f24070 */
[--C-:B------:R-:W-:Y:S01]  /*6500*/  @!P4 IMAD.IADD R0, R0, 0x1, -R13.reuse ;  /* 0x000000010000c824 */ /* 0x100fe200078e0a0d */
[----:B------:R-:W-:Y:S01]  /*6510*/  ISETP.GT.U32.AND P4, PT, R13, R14, PT ;  /* 0x0000000e0d00720c */ /* 0x000fe20003f84070 */
[----:B------:R0:W-:Y:S01]  /*6520*/  STL [R1+0x100], R2 ;  /* 0x0001000201007387 */ /* 0x0001e20000100800 */
[----:B------:R-:W-:Y:S01]  /*6530*/  @!P6 IMAD.IADD R10, R10, 0x1, -R13 ;  /* 0x000000010a0ae824 */ /* 0x000fe200078e0a0d */
[----:B------:R-:W-:Y:S01]  /*6540*/  ISETP.GE.AND P6, PT, R3, RZ, PT ;  /* 0x000000ff0300720c */ /* 0x000fe20003fc6270 */
[----:B------:R-:W-:Y:S01]  /*6550*/  IMAD.HI.U32 R7, R24, R6, RZ ;  /* 0x0000000618077227 */ /* 0x000fe200078e00ff */
[----:B------:R-:W-:Y:S03]  /*6560*/  STL [R1+0xf8], R4 ;  /* 0x0000f80401007387 */ /* 0x000fe60000100800 */
[----:B------:R-:W-:-:S02]  /*6570*/  IMAD.MOV R7, RZ, RZ, -R7 ;  /* 0x000000ffff077224 */ /* 0x000fc400078e0a07 */
[----:B------:R-:W-:Y:S01]  /*6580*/  @!P2 IMAD.IADD R17, R17, 0x1, -R13 ;  /* 0x000000011111a824 */ /* 0x000fe200078e0a0d */
[----:B------:R-:W-:Y:S01]  /*6590*/  ISETP.GE.AND P2, PT, R11, RZ, PT ;  /* 0x000000ff0b00720c */ /* 0x000fe20003f46270 */
[----:B0-----:R-:W-:Y:S01]  /*65a0*/  IMAD.MOV.U32 R2, RZ, RZ, R5 ;  /* 0x000000ffff027224 */ /* 0x001fe200078e0005 */
[----:B------:R-:W-:Y:S01]  /*65b0*/  LOP3.LUT R11, R15, 0x6a, RZ, 0xfc, !PT ;  /* 0x0000006a0f0b7812 */ /* 0x000fe200078efcff */
[----:B------:R-:W-:-:S04]  /*65c0*/  IMAD.HI.U32 R5, R24, R12, RZ ;  /* 0x0000000c18057227 */ /* 0x000fc800078e00ff */
[----:B------:R-:W-:Y:S01]  /*65d0*/  @!P5 IMAD.MOV R2, RZ, RZ, -R2 ;  /* 0x000000ffff02d224 */ /* 0x000fe200078e0a02 */
[----:B------:R-:W-:Y:S01]  /*65e0*/  ISETP.GE.AND P5, PT, R9, RZ, PT ;  /* 0x000000ff0900720c */ /* 0x000fe20003fa6270 */
[----:B------:R-:W-:Y:S01]  /*65f0*/  IMAD.MOV R5, RZ, RZ, -R5 ;  /* 0x000000ffff057224 */ /* 0x000fe200078e0a05 */
[----:B------:R-:W-:Y:S01]  /*6600*/  LOP3.LUT R9, R15, 0x66, RZ, 0xfc, !PT ;  /* 0x000000660f097812 */ /* 0x000fe200078efcff */
[--C-:B------:R-:W-:Y:S01]  /*6610*/  @!P1 IMAD.IADD R8, R8, 0x1, -R13.reuse ;  /* 0x0000000108089824 */ /* 0x100fe200078e0a0d */
[----:B------:R0:W-:Y:S01]  /*6620*/  STL [R1+0xf0], R2 ;  /* 0x0000f00201007387 */ /* 0x0001e20000100800 */
[C---:B------:R-:W-:Y:S01]  /*6630*/  IMAD R3, R13.reuse, R5, R12 ;  /* 0x000000050d037224 */ /* 0x040fe200078e020c */
[C---:B------:R-:W-:Y:S01]  /*6640*/  ISETP.GT.U32.AND P1, PT, R13.reuse, R17, PT ;  /* 0x000000110d00720c */ /* 0x040fe20003f24070 */
[----:B------:R-:W-:Y:S01]  /*6650*/  @!P4 IMAD.IADD R14, R14, 0x1, -R13 ;  /* 0x000000010e0ec824 */ /* 0x000fe200078e0a0d */
[C---:B------:R-:W-:Y:S01]  /*6660*/  ISETP.GT.U32.AND P4, PT, R13.reuse, R8, PT ;  /* 0x000000080d00720c */ /* 0x040fe20003f84070 */
[----:B------:R-:W-:Y:S01]  /*6670*/  IMAD R6, R13, R7, R6 ;  /* 0x000000070d067224 */ /* 0x000fe200078e0206 */
[----:B------:R-:W-:-:S02]  /*6680*/  LOP3.LUT R7, R15, 0x68, RZ, 0xfc, !PT ;  /* 0x000000680f077812 */ /* 0x000fc400078efcff */
[----:B------:R-:W-:Y:S01]  /*6690*/  IABS R5, R11 ;  /* 0x0000000b00057213 */ /* 0x000fe20000000000 */
[----:B0-----:R-:W-:Y:S02]  /*66a0*/  IMAD.MOV.U32 R2, RZ, RZ, R0 ;  /* 0x000000ffff027224 */ /* 0x001fe400078e0000 */
[----:B------:R-:W-:Y:S01]  /*66b0*/  IMAD.MOV.U32 R0, RZ, RZ, R10 ;  /* 0x000000ffff007224 */ /* 0x000fe200078e000a */
[----:B------:R-:W-:Y:S01]  /*66c0*/  IABS R10, R9 ;  /* 0x00000009000a7213 */ /* 0x000fe20000000000 */
[----:B------:R-:W-:Y:S01]  /*66d0*/  @!P0 IMAD.MOV R2, RZ, RZ, -R2 ;  /* 0x000000ffff028224 */ /* 0x000fe200078e0a02 */
[C---:B------:R-:W-:Y:S01]  /*66e0*/  ISETP.GT.U32.AND P0, PT, R13.reuse, R14, PT ;  /* 0x0000000e0d00720c */ /* 0x040fe20003f04070 */
[----:B------:R-:W-:Y:S01]  /*66f0*/  @!P3 IMAD.MOV R0, RZ, RZ, -R0 ;  /* 0x000000ffff00b224 */ /* 0x000fe200078e0a00 */
[----:B------:R-:W-:Y:S01]  /*6700*/  ISETP.GT.U32.AND P3, PT, R13, R3, PT ;  /* 0x000000030d00720c */ /* 0x000fe20003f64070 */
[--C-:B------:R-:W-:Y:S01]  /*6710*/  @!P1 IMAD.IADD R17, R17, 0x1, -R13.reuse ;  /* 0x0000000111119824 */ /* 0x100fe200078e0a0d */
[----:B------:R0:W-:Y:S01]  /*6720*/  STL [R1+0xe8], R2 ;  /* 0x0000e80201007387 */ /* 0x0001e20000100800 */
[----:B------:R-:W-:Y:S01]  /*6730*/  @!P4 IMAD.IADD R8, R8, 0x1, -R13 ;  /* 0x000000010808c824 */ /* 0x000fe200078e0a0d */
[----:B------:R-:W-:-:S02]  /*6740*/  ISETP.GT.U32.AND P4, PT, R13, R6, PT ;  /* 0x000000060d00720c */ /* 0x000fc40003f84070 */
[----:B------:R1:W-:Y:S01]  /*6750*/  STL [R1+0xe4], R0 ;  /* 0x0000e40001007387 */ /* 0x0003e20000100800 */
[----:B------:R-:W-:Y:S01]  /*6760*/  ISETP.GE.AND P1, PT, R16, RZ, PT ;  /* 0x000000ff1000720c */ /* 0x000fe20003f26270 */
[----:B------:R-:W-:-:S04]  /*6770*/  IMAD.HI.U32 R16, R24, R5, RZ ;  /* 0x0000000518107227 */ /* 0x000fc800078e00ff */
[----:B0-----:R-:W-:Y:S02]  /*6780*/  IMAD.MOV.U32 R2, RZ, RZ, R17 ;  /* 0x000000ffff027224 */ /* 0x001fe400078e0011 */
[--C-:B------:R-:W-:Y:S01]  /*6790*/  @!P3 IMAD.IADD R3, R3, 0x1, -R13.reuse ;  /* 0x000000010303b824 */ /* 0x100fe200078e0a0d */
[----:B------:R-:W-:Y:S01]  /*67a0*/  ISETP.GE.AND P3, PT, R11, RZ, PT ;  /* 0x000000ff0b00720c */ /* 0x000fe20003f66270 */
[----:B------:R-:W-:Y:S01]  /*67b0*/  @!P5 IMAD.MOV R2, RZ, RZ, -R2 ;  /* 0x000000ffff02d224 */ /* 0x000fe200078e0a02 */
[----:B-1----:R-:W-:Y:S01]  /*67c0*/  IABS R0, R7 ;  /* 0x0000000700007213 */ /* 0x002fe20000000000 */
[----:B------:R-:W-:Y:S01]  /*67d0*/  @!P0 IMAD.IADD R14, R14, 0x1, -R13 ;  /* 0x000000010e0e8824 */ /* 0x000fe200078e0a0d */
[----:B------:R-:W-:Y:S01]  /*67e0*/  ISETP.GT.U32.AND P5, PT, R13, R3, PT ;  /* 0x000000030d00720c */ /* 0x000fe20003fa4070 */
[----:B------:R-:W-:Y:S01]  /*67f0*/  IMAD.MOV R16, RZ, RZ, -R16 ;  /* 0x000000ffff107224 */ /* 0x000fe200078e0a10 */
[----:B------:R0:W-:Y:S01]  /*6800*/  STL [R1+0xb4], R2 ;  /* 0x0000b40201007387 */ /* 0x0001e20000100800 */
[----:B------:R-:W-:Y:S01]  /*6810*/  IMAD.HI.U32 R12, R24, R0, RZ ;  /* 0x00000000180c7227 */ /* 0x000fe200078e00ff */
[----:B------:R-:W-:-:S02]  /*6820*/  ISETP.GE.AND P0, PT, R18, RZ, PT ;  /* 0x000000ff1200720c */ /* 0x000fc40003f06270 */
[----:B------:R-:W-:Y:S01]  /*6830*/  LOP3.LUT R18, R15, 0x52, RZ, 0xfc, !PT ;  /* 0x000000520f127812 */ /* 0x000fe200078efcff */
[----:B------:R-:W-:Y:S02]  /*6840*/  IMAD.MOV R11, RZ, RZ, -R12 ;  /* 0x000000ffff0b7224 */ /* 0x000fe400078e0a0c */
[----:B------:R-:W-:Y:S02]  /*6850*/  @!P4 IMAD.IADD R6, R6, 0x1, -R13 ;  /* 0x000000010606c824 */ /* 0x000fe400078e0a0d */
[----:B------:R-:W-:Y:S02]  /*6860*/  IMAD.MOV.U32 R4, RZ, RZ, R8 ;  /* 0x000000ffff047224 */ /* 0x000fe400078e0008 */
[C---:B------:R-:W-:Y:S01]  /*6870*/  IMAD R5, R13.reuse, R16, R5 ;  /* 0x000000100d057224 */ /* 0x040fe200078e0205 */
[C---:B------:R-:W-:Y:S01]  /*6880*/  ISETP.GT.U32.AND P4, PT, R13.reuse, R6, PT ;  /* 0x000000060d00720c */ /* 0x040fe20003f84070 */
[----:B0-----:R-:W-:Y:S02]  /*6890*/  IMAD.MOV.U32 R2, RZ, RZ, R14 ;  /* 0x000000ffff027224 */ /* 0x001fe400078e000e */
[----:B------:R-:W-:Y:S01]  /*68a0*/  IMAD R0, R13, R11, R0 ;  /* 0x0000000b0d007224 */ /* 0x000fe200078e0200 */
[----:B------:R-:W-:Y:S01]  /*68b0*/  LOP3.LUT R11, R15, 0x56, RZ, 0xfc, !PT ;  /* 0x000000560f0b7812 */ /* 0x000fe200078efcff */
[----:B------:R-:W-:Y:S01]  /*68c0*/  @!P6 IMAD.MOV R4, RZ, RZ, -R4 ;  /* 0x000000ffff04e224 */ /* 0x000fe200078e0a04 */
[----:B------:R-:W-:Y:S01]  /*68d0*/  ISETP.GT.U32.AND P6, PT, R13, R5, PT ;  /* 0x000000050d00720c */ /* 0x000fe20003fc4070 */
[----:B------:R-:W-:Y:S01]  /*68e0*/  @!P2 IMAD.MOV R2, RZ, RZ, -R2 ;  /* 0x000000ffff02a224 */ /* 0x000fe200078e0a02 */
[----:B------:R-:W-:Y:S01]  /*68f0*/  ISETP.GE.AND P2, PT, R7, RZ, PT ;  /* 0x000000ff0700720c */ /* 0x000fe20003f46270 */
[----:B------:R-:W-:Y:S01]  /*6900*/  @!P5 IMAD.IADD R3, R3, 0x1, -R13 ;  /* 0x000000010303d824 */ /* 0x000fe200078e0a0d */
[----:B------:R-:W-:Y:S01]  /*6910*/  ISETP.GT.U32.AND P5, PT, R13, R0, PT ;  /* 0x000000000d00720c */ /* 0x000fe20003fa4070 */
[----:B------:R-:W-:Y:S01]  /*6920*/  STL [R1+0xb8], R4 ;  /* 0x0000b80401007387 */ /* 0x000fe20000100800 */
[----:B------:R-:W-:-:S03]  /*6930*/  IMAD.HI.U32 R8, R24, R10, RZ ;  /* 0x0000000a18087227 */ /* 0x000fc600078e00ff */
[----:B------:R0:W-:Y:S01]  /*6940*/  STL [R1+0xc8], R2 ;  /* 0x0000c80201007387 */ /* 0x0001e20000100800 */
[----:B------:R-:W-:Y:S02]  /*6950*/  IMAD.MOV R8, RZ, RZ, -R8 ;  /* 0x000000ffff087224 */ /* 0x000fe400078e0a08 */
[--C-:B------:R-:W-:Y:S01]  /*6960*/  @!P4 IMAD.IADD R6, R6, 0x1, -R13.reuse ;  /* 0x000000010606c824 */ /* 0x100fe200078e0a0d */
[----:B------:R-:W-:Y:S01]  /*6970*/  ISETP.GE.AND P4, PT, R9, RZ, PT ;  /* 0x000000ff0900720c */ /* 0x000fe20003f86270 */
[--C-:B------:R-:W-:Y:S01]  /*6980*/  @!P6 IMAD.IADD R5, R5, 0x1, -R13.reuse ;  /* 0x000000010505e824 */ /* 0x100fe200078e0a0d */
[----:B------:R-:W-:Y:S01]  /*6990*/  LOP3.LUT R9, R15, 0x62, RZ, 0xfc, !PT ;  /* 0x000000620f097812 */ /* 0x000fe200078efcff */
[----:B------:R-:W-:Y:S01]  /*69a0*/  IMAD R14, R13, R8, R10 ;  /* 0x000000080d0e7224 */ /* 0x000fe200078e020a */
[----:B------:R-:W-:Y:S01]  /*69b0*/  LOP3.LUT R8, R15, 0x64, RZ, 0xfc, !PT ;  /* 0x000000640f087812 */ /* 0x000fe200078efcff */
[----:B------:R-:W-:Y:S01]  /*69c0*/  @!P5 IMAD.IADD R0, R0, 0x1, -R13 ;  /* 0x000000010000d824 */ /* 0x000fe200078e0a0d */
[----:B------:R-:W-:Y:S01]  /*69d0*/  IABS R12, R9 ;  /* 0x00000009000c7213 */ /* 0x000fe20000000000 */
[----:B0-----:R-:W-:Y:S01]  /*69e0*/  IMAD.MOV.U32 R2, RZ, RZ, R3 ;  /* 0x000000ffff027224 */ /* 0x001fe200078e0003 */
[----:B------:R-:W-:-:S02]  /*69f0*/  ISETP.GE.AND P6, PT, R8, RZ, PT ;  /* 0x000000ff0800720c */ /* 0x000fc40003fc6270 */
[C---:B------:R-:W-:Y:S01]  /*6a00*/  ISETP.GT.U32.AND P5, PT, R13.reuse, R0, PT ;  /* 0x000000000d00720c */ /* 0x040fe20003fa4070 */
[----:B------:R-:W-:Y:S01]  /*6a10*/  @!P1 IMAD.MOV R2, RZ, RZ, -R2 ;  /* 0x000000ffff029224 */ /* 0x000fe200078e0a02 */
[----:B------:R-:W-:Y:S01]  /*6a20*/  ISETP.GT.U32.AND P1, PT, R13, R5, PT ;  /* 0x000000050d00720c */ /* 0x000fe20003f24070 */
[C---:B------:R-:W-:Y:S01]  /*6a30*/  IMAD.HI.U32 R7, R24.reuse, R12, RZ ;  /* 0x0000000c18077227 */ /* 0x040fe200078e00ff */
[----:B------:R-:W-:Y:S02]  /*6a40*/  IABS R8, R8 ;  /* 0x0000000800087213 */ /* 0x000fe40000000000 */
[----:B------:R0:W-:Y:S01]  /*6a50*/  STL [R1+0xcc], R2 ;  /* 0x0000cc0201007387 */ /* 0x0001e20000100800 */
[----:B------:R-:W-:Y:S01]  /*6a60*/  LOP3.LUT R3, R15, 0x60, RZ, 0xfc, !PT ;  /* 0x000000600f037812 */ /* 0x000fe200078efcff */
[----:B------:R-:W-:Y:S02]  /*6a70*/  IMAD.MOV R7, RZ, RZ, -R7 ;  /* 0x000000ffff077224 */ /* 0x000fe400078e0a07 */
[----:B------:R-:W-:Y:S01]  /*6a80*/  IMAD.HI.U32 R10, R24, R8, RZ ;  /* 0x00000008180a7227 */ /* 0x000fe200078e00ff */
[----:B------:R-:W-:-:S03]  /*6a90*/  IABS R16, R3 ;  /* 0x0000000300107213 */ /* 0x000fc60000000000 */
[--C-:B------:R-:W-:Y:S01]  /*6aa0*/  @!P5 IMAD.IADD R0, R0, 0x1, -R13.reuse ;  /* 0x000000010000d824 */ /* 0x100fe200078e0a0d */
[----:B------:R-:W-:Y:S01]  /*6ab0*/  ISETP.GE.AND P5, PT, R3, RZ, PT ;  /* 0x000000ff0300720c */ /* 0x000fe20003fa6270 */
[----:B0-----:R-:W-:Y:S02]  /*6ac0*/  IMAD.MOV.U32 R2, RZ, RZ, R6 ;  /* 0x000000ffff027224 */ /* 0x001fe400078e0006 */
[----:B------:R-:W-:Y:S01]  /*6ad0*/  @!P1 IMAD.IADD R5, R5, 0x1, -R13 ;  /* 0x0000000105059824 */ /* 0x000fe200078e0a0d */
[----:B------:R-:W-:Y:S01]  /*6ae0*/  ISETP.GE.AND P1, PT, R9, RZ, PT ;  /* 0x000000ff0900720c */ /* 0x000fe20003f26270 */
[----:B------:R-:W-:Y:S01]  /*6af0*/  @!P0 IMAD.MOV R2, RZ, RZ, -R2 ;  /* 0x000000ffff028224 */ /* 0x000fe200078e0a02 */
[----:B------:R-:W-:Y:S01]  /*6b00*/  ISETP.GT.U32.AND P0, PT, R13, R14, PT ;  /* 0x0000000e0d00720c */ /* 0x000fe20003f04070 */
[----:B------:R-:W-:Y:S01]  /*6b10*/  IMAD.MOV R9, RZ, RZ, -R10 ;  /* 0x000000ffff097224 */ /* 0x000fe200078e0a0a */
[----:B------:R-:W-:Y:S01]  /*6b20*/  LOP3.LUT R10, R15, 0x5e, RZ, 0xfc, !PT ;  /* 0x0000005e0f0a7812 */ /* 0x000fe200078efcff */
[C---:B------:R-:W-:Y:S01]  /*6b30*/  IMAD R12, R13.reuse, R7, R12 ;  /* 0x000000070d0c7224 */ /* 0x040fe200078e020c */
[----:B------:R0:W-:Y:S01]  /*6b40*/  STL [R1+0xe0], R2 ;  /* 0x0000e00201007387 */ /* 0x0001e20000100800 */
[----:B------:R-:W-:Y:S01]  /*6b50*/  IMAD R3, R13, R9, R8 ;  /* 0x000000090d037224 */ /* 0x000fe200078e0208 */
[----:B------:R-:W-:Y:S01]  /*6b60*/  IABS R9, R21 ;  /* 0x0000001500097213 */ /* 0x000fe20000000000 */
[----:B------:R-:W-:Y:S01]  /*6b70*/  IMAD.MOV.U32 R4, RZ, RZ, R5 ;  /* 0x000000ffff047224 */ /* 0x000fe200078e0005 */
[----:B------:R-:W-:Y:S01]  /*6b80*/  IABS R8, R19 ;  /* 0x0000001300087213 */ /* 0x000fe20000000000 */
[----:B------:R-:W-:Y:S01]  /*6b90*/  IMAD.HI.U32 R6, R24, R16, RZ ;  /* 0x0000001018067227 */ /* 0x000fe200078e00ff */
[----:B------:R-:W-:-:S03]  /*6ba0*/  IABS R7, R20 ;  /* 0x0000001400077213 */ /* 0x000fc60000000000 */
[----:B------:R-:W-:Y:S02]  /*6bb0*/  @!P0 IMAD.IADD R14, R14, 0x1, -R13 ;  /* 0x000000010e0e8824 */ /* 0x000fe400078e0a0d */
[----:B0-----:R-:W-:Y:S01]  /*6bc0*/  IMAD.MOV.U32 R2, RZ, RZ, R0 ;  /* 0x000000ffff027224 */ /* 0x001fe200078e0000 */
[----:B------:R-:W-:Y:S01]  /*6bd0*/  IABS R0, R11 ;  /* 0x0000000b00007213 */ /* 0x000fe20000000000 */
[----:B------:R-:W-:Y:S01]  /*6be0*/  @!P3 IMAD.MOV R4, RZ, RZ, -R4 ;  /* 0x000000ffff04b224 */ /* 0x000fe200078e0a04 */
[C---:B------:R-:W-:Y:S01]  /*6bf0*/  ISETP.GT.U32.AND P0, PT, R13.reuse, R14, PT ;  /* 0x0000000e0d00720c */ /* 0x040fe20003f04070 */
[----:B------:R-:W-:Y:S01]  /*6c00*/  @!P2 IMAD.MOV R2, RZ, RZ, -R2 ;  /* 0x000000ffff02a224 */ /* 0x000fe200078e0a02 */
[C---:B------:R-:W-:Y:S01]  /*6c10*/  ISETP.GT.U32.AND P2, PT, R13.reuse, R3, PT ;  /* 0x000000030d00720c */ /* 0x040fe20003f44070 */
[----:B------:R-:W-:Y:S01]  /*6c20*/  IMAD.MOV R6, RZ, RZ, -R6 ;  /* 0x000000ffff067224 */ /* 0x000fe200078e0a06 */
[----:B------:R-:W-:Y:S01]  /*6c30*/  ISETP.GE.AND P3, PT, R10, RZ, PT ;  /* 0x000000ff0a00720c */ /* 0x000fe20003f66270 */
[----:B------:R-:W-:Y:S01]  /*6c40*/  STL [R1+0xd4], R4 ;  /* 0x0000d40401007387 */ /* 0x000fe20000100800 */
[----:B------:R-:W-:Y:S01]  /*6c50*/  IABS R10, R10 ;  /* 0x0000000a000a7213 */ /* 0x000fe20000000000 */
[----:B------:R-:W-:-:S02]  /*6c60*/  IMAD R16, R13, R6, R16 ;  /* 0x000000060d107224 */ /* 0x000fc400078e0210 */
[----:B------:R0:W-:Y:S01]  /*6c70*/  STL [R1+0xdc], R2 ;  /* 0x0000dc0201007387 */ /* 0x0001e20000100800 */
[----:B------:R-:W-:-:S04]  /*6c80*/  IMAD.HI.U32 R6, R24, R9, RZ ;  /* 0x0000000918067227 */ /* 0x000fc800078e00ff */
[--C-:B------:R-:W-:Y:S01]  /*6c90*/  @!P0 IMAD.IADD R14, R14, 0x1, -R13.reuse ;  /* 0x000000010e0e8824 */ /* 0x100fe200078e0a0d */
[----:B------:R-:W-:Y:S01]  /*6ca0*/  ISETP.GT.U32.AND P0, PT, R13, R12, PT ;  /* 0x0000000c0d00720c */ /* 0x000fe20003f04070 */
[----:B------:R-:W-:Y:S02]  /*6cb0*/  @!P2 IMAD.IADD R3, R3, 0x1, -R13 ;  /* 0x000000010303a824 */ /* 0x000fe400078e0a0d */
[----:B------:R-:W-:-:S03]  /*6cc0*/  IMAD.HI.U32 R17, R24, R10, RZ ;  /* 0x0000000a18117227 */ /* 0x000fc600078e00ff */
[C---:B------:R-:W-:Y:S01]  /*6cd0*/  ISETP.GT.U32.AND P2, PT, R13.reuse, R3, PT ;  /* 0x000000030d00720c */ /* 0x040fe20003f44070 */
[----:B0-----:R-:W-:Y:S02]  /*6ce0*/  IMAD.MOV.U32 R2, RZ, RZ, R14 ;  /* 0x000000ffff027224 */ /* 0x001fe400078e000e */
[----:B------:R-:W-:Y:S02]  /*6cf0*/  IMAD.MOV R17, RZ, RZ, -R17 ;  /* 0x000000ffff117224 */ /* 0x000fe400078e0a11 */
[----:B------:R-:W-:Y:S01]  /*6d00*/  @!P4 IMAD.MOV R2, RZ, RZ, -R2 ;  /* 0x000000ffff02c224 */ /* 0x000fe200078e0a02 */
[C---:B------:R-:W-:Y:S01]  /*6d10*/  ISETP.GT.U32.AND P4, PT, R13.reuse, R16, PT ;  /* 0x000000100d00720c */ /* 0x040fe20003f84070 */
[--C-:B------:R-:W-:Y:S02]  /*6d20*/  @!P0 IMAD.IADD R12, R12, 0x1, -R13.reuse ;  /* 0x000000010c0c8824 */ /* 0x100fe400078e0a0d */
[C---:B------:R-:W-:Y:S01]  /*6d30*/  IMAD R10, R13.reuse, R17, R10 ;  /* 0x000000110d0a7224 */ /* 0x040fe200078e020a */
[----:B------:R0:W-:Y:S01]  /*6d40*/  STL [R1+0xc0], R2 ;  /* 0x0000c00201007387 */ /* 0x0001e20000100800 */
[----:B------:R-:W-:Y:S01]  /*6d50*/  IMAD.MOV R6, RZ, RZ, -R6 ;  /* 0x000000ffff067224 */ /* 0x000fe200078e0a06 */
[----:B------:R-:W-:Y:S01]  /*6d60*/  ISETP.GT.U32.AND P0, PT, R13, R12, PT ;  /* 0x0000000c0d00720c */ /* 0x000fe20003f04070 */
[----:B------:R-:W-:Y:S01]  /*6d70*/  @!P2 IMAD.IADD R3, R3, 0x1, -R13 ;  /* 0x000000010303a824 */ /* 0x000fe200078e0a0d */
[----:B------:R-:W-:Y:S01]  /*6d80*/  ISETP.GT.U32.AND P2, PT, R13, R10, PT ;  /* 0x0000000a0d00720c */ /* 0x000fe20003f44070 */
[----:B------:R-:W-:Y:S01]  /*6d90*/  IMAD.HI.U32 R5, R24, R8, RZ ;  /* 0x0000000818057227 */ /* 0x000fe200078e00ff */
[----:B------:R-:W-:-:S03]  /*6da0*/  LOP3.LUT R17, R15, 0x54, RZ, 0xfc, !PT ;  /* 0x000000540f117812 */ /* 0x000fc600078efcff */
[C---:B------:R-:W-:Y:S02]  /*6db0*/  IMAD R9, R13.reuse, R6, R9 ;  /* 0x000000060d097224 */ /* 0x040fe400078e0209 */
[----:B------:R-:W-:Y:S02]  /*6dc0*/  IMAD.MOV R14, RZ, RZ, -R5 ;  /* 0x000000ffff0e7224 */ /* 0x000fe400078e0a05 */
[--C-:B------:R-:W-:Y:S02]  /*6dd0*/  @!P4 IMAD.IADD R16, R16, 0x1, -R13.reuse ;  /* 0x000000011010c824 */ /* 0x100fe400078e0a0d */
[--C-:B------:R-:W-:Y:S01]  /*6de0*/  @!P0 IMAD.IADD R12, R12, 0x1, -R13.reuse ;  /* 0x000000010c0c8824 */ /* 0x100fe200078e0a0d */
[C---:B------:R-:W-:Y:S01]  /*6df0*/  ISETP.GT.U32.AND P0, PT, R13.reuse, R9, PT ;  /* 0x000000090d00720c */ /* 0x040fe20003f04070 */
[----:B------:R-:W-:Y:S01]  /*6e00*/  IMAD R8, R13, R14, R8 ;  /* 0x0000000e0d087224 */ /* 0x000fe200078e0208 */
[----:B------:R-:W-:Y:S01]  /*6e10*/  LOP3.LUT R14, R15, 0x50, RZ, 0xfc, !PT ;  /* 0x000000500f0e7812 */ /* 0x000fe200078efcff */
[----:B------:R-:W-:Y:S01]  /*6e20*/  @!P2 IMAD.IADD R10, R10, 0x1, -R13 ;  /* 0x000000010a0aa824 */ /* 0x000fe200078e0a0d */
[C---:B------:R-:W-:Y:S01]  /*6e30*/  ISETP.GT.U32.AND P2, PT, R13.reuse, R16, PT ;  /* 0x000000100d00720c */ /* 0x040fe20003f44070 */
[----:B------:R-:W-:Y:S01]  /*6e40*/  IMAD.HI.U32 R6, R24, R7, RZ ;  /* 0x0000000718067227 */ /* 0x000fe200078e00ff */
[----:B------:R-:W-:-:S03]  /*6e50*/  ISETP.GT.U32.AND P4, PT, R13, R8, PT ;  /* 0x000000080d00720c */ /* 0x000fc60003f84070 */
[----:B------:R-:W-:Y:S02]  /*6e60*/  IMAD.MOV R6, RZ, RZ, -R6 ;  /* 0x000000ffff067224 */ /* 0x000fe400078e0a06 */
[----:B0-----:R-:W-:Y:S01]  /*6e70*/  IMAD.MOV.U32 R2, RZ, RZ, R3 ;  /* 0x000000ffff027224 */ /* 0x001fe200078e0003 */
[----:B------:R-:W-:Y:S01]  /*6e80*/  IABS R3, R14 ;  /* 0x0000000e00037213 */ /* 0x000fe20000000000 */
[----:B------:R-:W-:Y:S01]  /*6e90*/  IMAD R7, R13, R6, R7 ;  /* 0x000000060d077224 */ /* 0x000fe200078e0207 */
[----:B------:R-:W-:Y:S01]  /*6ea0*/  IABS R6, R17 ;  /* 0x0000001100067213 */ /* 0x000fe20000000000 */
[--C-:B------:R-:W-:Y:S01]  /*6eb0*/  @!P0 IMAD.IADD R9, R9, 0x1, -R13.reuse ;  /* 0x0000000109098824 */ /* 0x100fe200078e0a0d */
[C---:B------:R-:W-:Y:S01]  /*6ec0*/  ISETP.GT.U32.AND P0, PT, R13.reuse, R10, PT ;  /* 0x0000000a0d00720c */ /* 0x040fe20003f04070 */
[----:B------:R-:W-:Y:S02]  /*6ed0*/  @!P6 IMAD.MOV R2, RZ, RZ, -R2 ;  /* 0x000000ffff02e224 */ /* 0x000fe400078e0a02 */
[--C-:B------:R-:W-:Y:S01]  /*6ee0*/  @!P2 IMAD.IADD R16, R16, 0x1, -R13.reuse ;  /* 0x000000011010a824 */ /* 0x100fe200078e0a0d */
[C---:B------:R-:W-:Y:S01]  /*6ef0*/  ISETP.GT.U32.AND P6, PT, R13.reuse, R9, PT ;  /* 0x000000090d00720c */ /* 0x040fe20003fc4070 */
[----:B------:R-:W-:Y:S01]  /*6f00*/  @!P4 IMAD.IADD R8, R8, 0x1, -R13 ;  /* 0x000000010808c824 */ /* 0x000fe200078e0a0d */
[----:B------:R-:W-:Y:S01]  /*6f10*/  ISETP.GT.U32.AND P2, PT, R13, R7, PT ;  /* 0x000000070d00720c */ /* 0x000fe20003f44070 */
[----:B------:R0:W-:Y:S01]  /*6f20*/  STL [R1+0xac], R2 ;  /* 0x0000ac0201007387 */ /* 0x0001e20000100800 */
[----:B------:R-:W-:-:S02]  /*6f30*/  IMAD.HI.U32 R22, R24, R6, RZ ;  /* 0x0000000618167227 */ /* 0x000fc400078e00ff */
[----:B------:R-:W-:Y:S02]  /*6f40*/  ISETP.GT.U32.AND P4, PT, R13, R8, PT ;  /* 0x000000080d00720c */ /* 0x000fe40003f84070 */
[----:B------:R-:W-:Y:S02]  /*6f50*/  IMAD.MOV.U32 R4, RZ, RZ, R16 ;  /* 0x000000ffff047224 */ /* 0x000fe400078e0010 */
[--C-:B------:R-:W-:Y:S02]  /*6f60*/  @!P0 IMAD.IADD R10, R10, 0x1, -R13.reuse ;  /* 0x000000010a0a8824 */ /* 0x100fe400078e0a0d */
[----:B------:R-:W-:Y:S02]  /*6f70*/  IMAD.MOV R22, RZ, RZ, -R22 ;  /* 0x000000ffff167224 */ /* 0x000fe400078e0a16 */
[----:B0-----:R-:W-:Y:S02]  /*6f80*/  IMAD.MOV.U32 R2, RZ, RZ, R12 ;  /* 0x000000ffff027224 */ /* 0x001fe400078e000c */
[----:B------:R-:W-:Y:S01]  /*6f90*/  @!P6 IMAD.IADD R9, R9, 0x1, -R13 ;  /* 0x000000010909e824 */ /* 0x000fe200078e0a0d */
[----:B------:R-:W-:Y:S01]  /*6fa0*/  ISETP.GE.AND P6, PT, R21, RZ, PT ;  /* 0x000000ff1500720c */ /* 0x000fe20003fc6270 */
[----:B------:R-:W-:-:S02]  /*6fb0*/  @!P1 IMAD.MOV R2, RZ, RZ, -R2 ;  /* 0x000000ffff029224 */ /* 0x000fc400078e0a02 */
[----:B------:R-:W-:Y:S01]  /*6fc0*/  @!P2 IMAD.IADD R7, R7, 0x1, -R13 ;  /* 0x000000010707a824 */ /* 0x000fe200078e0a0d */
[----:B------:R-:W-:Y:S01]  /*6fd0*/  ISETP.GE.AND P2, PT, R19, RZ, PT ;  /* 0x000000ff1300720c */ /* 0x000fe20003f46270 */
[C---:B------:R-:W-:Y:S01]  /*6fe0*/  IMAD.HI.U32 R5, R24.reuse, R0, RZ ;  /* 0x0000000018057227 */ /* 0x040fe200078e00ff */
[----:B------:R0:W-:Y:S01]  /*6ff0*/  STL [R1+0xa8], R2 ;  /* 0x0000a80201007387 */ /* 0x0001e20000100800 */
[----:B------:R-:W-:Y:S02]  /*7000*/  LOP3.LUT R19, R15, 0x4e, RZ, 0xfc, !PT ;  /* 0x0000004e0f137812 */ /* 0x000fe400078efcff */
[----:B------:R-:W-:Y:S01]  /*7010*/  IMAD.HI.U32 R21, R24, R3, RZ ;  /* 0x0000000318157227 */ /* 0x000fe200078e00ff */
[----:B------:R-:W-:-:S03]  /*7020*/  ISETP.GT.U32.AND P1, PT, R13, R7, PT ;  /* 0x000000070d00720c */ /* 0x000fc60003f24070 */
[----:B------:R-:W-:Y:S02]  /*7030*/  @!P5 IMAD.MOV R4, RZ, RZ, -R4 ;  /* 0x000000ffff04d224 */ /* 0x000fe400078e0a04 */
[----:B------:R-:W-:Y:S02]  /*7040*/  IMAD R6, R13, R22, R6 ;  /* 0x000000160d067224 */ /* 0x000fe400078e0206 */
[----:B0-----:R-:W-:Y:S01]  /*7050*/  IMAD.MOV.U32 R2, RZ, RZ, R10 ;  /* 0x000000ffff027224 */ /* 0x001fe200078e000a */
[----:B------:R0:W-:Y:S01]  /*7060*/  STL [R1+0xa4], R4 ;  /* 0x0000a40401007387 */ /* 0x0001e20000100800 */
[----:B------:R-:W-:Y:S01]  /*7070*/  IMAD.MOV R5, RZ, RZ, -R5 ;  /* 0x000000ffff057224 */ /* 0x000fe200078e0a05 */
[----:B------:R-:W-:Y:S01]  /*7080*/  LOP3.LUT R10, R15, 0x3e, RZ, 0xfc, !PT ;  /* 0x0000003e0f0a7812 */ /* 0x000fe200078efcff */
[----:B------:R-:W-:Y:S02]  /*7090*/  @!P3 IMAD.MOV R2, RZ, RZ, -R2 ;  /* 0x000000ffff02b224 */ /* 0x000fe400078e0a02 */
[----:B------:R-:W-:Y:S01]  /*70a0*/  @!P4 IMAD.IADD R8, R8, 0x1, -R13 ;  /* 0x000000010808c824 */ /* 0x000fe200078e0a0d */
[C---:B------:R-:W-:Y:S01]  /*70b0*/  ISETP.GT.U32.AND P4, PT, R13.reuse, R6, PT ;  /* 0x000000060d00720c */ /* 0x040fe20003f84070 */
[----:B------:R-:W-:Y:S01]  /*70c0*/  IMAD.MOV R21, RZ, RZ, -R21 ;  /* 0x000000ffff157224 */ /* 0x000fe200078e0a15 */
[----:B------:R1:W-:Y:S01]  /*70d0*/  STL [R1+0xa0], R2 ;  /* 0x0000a00201007387 */ /* 0x0003e20000100800 */
[C---:B------:R-:W-:Y:S01]  /*70e0*/  IMAD R0, R13.reuse, R5, R0 ;  /* 0x000000050d007224 */ /* 0x040fe200078e0200 */
[----:B------:R-:W-:Y:S01]  /*70f0*/  IABS R5, R18 ;  /* 0x0000001200057213 */ /* 0x000fe20000000000 */
[C---:B------:R-:W-:Y:S01]  /*7100*/  IMAD R3, R13.reuse, R21, R3 ;  /* 0x000000150d037224 */ /* 0x040fe200078e0203 */
[----:B------:R-:W-:Y:S01]  /*7110*/  IABS R21, R25 ;  /* 0x0000001900157213 */ /* 0x000fe20000000000 */
[----:B0-----:R-:W-:Y:S01]  /*7120*/  IMAD.MOV.U32 R4, RZ, RZ, R9 ;  /* 0x000000ffff047224 */ /* 0x001fe200078e0009 */
[----:B------:R-:W-:Y:S01]  /*7130*/  ISETP.GT.U32.AND P0, PT, R13, R0, PT ;  /* 0x000000000d00720c */ /* 0x000fe20003f04070 */
[----:B------:R-:W-:Y:S01]  /*7140*/  IMAD.HI.U32 R22, R24, R5, RZ ;  /* 0x0000000518167227 */ /* 0x000fe200078e00ff */
[----:B------:R-:W-:-:S03]  /*7150*/  LOP3.LUT R9, R15, 0x4a, RZ, 0xfc, !PT ;  /* 0x0000004a0f097812 */ /* 0x000fc600078efcff */
[----:B-1----:R-:W-:Y:S02]  /*7160*/  IMAD.MOV.U32 R2, RZ, RZ, R8 ;  /* 0x000000ffff027224 */ /* 0x002fe400078e0008 */
[----:B------:R-:W-:Y:S02]  /*7170*/  IMAD.MOV R22, RZ, RZ, -R22 ;  /* 0x000000ffff167224 */ /* 0x000fe400078e0a16 */
[----:B------:R-:W-:Y:S01]  /*7180*/  @!P2 IMAD.MOV R2, RZ, RZ, -R2 ;  /* 0x000000ffff02a224 */ /* 0x000fe200078e0a02 */
[C---:B------:R-:W-:Y:S01]  /*7190*/  ISETP.GT.U32.AND P2, PT, R13.reuse, R3, PT ;  /* 0x000000030d00720c */ /* 0x040fe20003f44070 */
[----:B------:R-:W-:Y:S02]  /*71a0*/  @!P4 IMAD.IADD R6, R6, 0x1, -R13 ;  /* 0x000000010606c824 */ /* 0x000fe400078e0a0d */
[C---:B------:R-:W-:Y:S02]  /*71b0*/  IMAD R5, R13.reuse, R22, R5 ;  /* 0x000000160d057224 */ /* 0x040fe400078e0205 */
[--C-:B------:R-:W-:Y:S01]  /*71c0*/  @!P0 IMAD.IADD R0, R0, 0x1, -R13.reuse ;  /* 0x0000000100008824 */ /* 0x100fe200078e0a0d */
[----:B------:R-:W-:Y:S01]  /*71d0*/  ISETP.GT.U32.AND P5, PT, R13, R6, PT ;  /* 0x000000060d00720c */ /* 0x000fe20003fa4070 */
[----:B------:R-:W-:Y:S01]  /*71e0*/  @!P6 IMAD.MOV R4, RZ, RZ, -R4 ;  /* 0x000000ffff04e224 */ /* 0x000fe200078e0a04 */
[----:B------:R-:W-:Y:S01]  /*71f0*/  ISETP.GE.AND P0, PT, R20, RZ, PT ;  /* 0x000000ff1400720c */ /* 0x000fe20003f06270 */
[----:B------:R-:W-:Y:S01]  /*7200*/  @!P1 IMAD.IADD R7, R7, 0x1, -R13 ;  /* 0x0000000107079824 */ /* 0x000fe200078e0a0d */
[----:B------:R-:W-:-:S02]  /*7210*/  IABS R20, R19 ;  /* 0x0000001300147213 */ /* 0x000fc40000000000 */
[----:B------:R-:W-:Y:S01]  /*7220*/  ISETP.GT.U32.AND P3, PT, R13, R5, PT ;  /* 0x000000050d00720c */ /* 0x000fe20003f64070 */
[--C-:B------:R-:W-:Y:S01]  /*7230*/  @!P2 IMAD.IADD R3, R3, 0x1, -R13.reuse ;  /* 0x000000010303a824 */ /* 0x100fe200078e0a0d */
[----:B------:R-:W-:Y:S01]  /*7240*/  ISETP.GT.U32.AND P4, PT, R13, R0, PT ;  /* 0x000000000d00720c */ /* 0x000fe20003f84070 */
[----:B------:R-:W-:Y:S01]  /*7250*/  IMAD.HI.U32 R8, R24, R20, RZ ;  /* 0x0000001418087227 */ /* 0x000fe200078e00ff */
[----:B------:R-:W-:Y:S01]  /*7260*/  STL [R1+0x9c], R4 ;  /* 0x00009c0401007387 */ /* 0x000fe20000100800 */
[----:B------:R-:W-:Y:S02]  /*7270*/  ISETP.GE.AND P6, PT, R11, RZ, PT ;  /* 0x000000ff0b00720c */ /* 0x000fe40003fc6270 */
[C---:B------:R-:W-:Y:S01]  /*7280*/  ISETP.GT.U32.AND P2, PT, R13.reuse, R3, PT ;  /* 0x000000030d00720c */ /* 0x040fe20003f44070 */
[----:B------:R-:W-:Y:S01]  /*7290*/  IMAD.MOV R8, RZ, RZ, -R8 ;  /* 0x000000ffff087224 */ /* 0x000fe200078e0a08 */
[----:B------:R0:W-:Y:S01]  /*72a0*/  STL [R1+0x98], R2 ;  /* 0x0000980201007387 */ /* 0x0001e20000100800 */
[--C-:B------:R-:W-:Y:S01]  /*72b0*/  @!P5 IMAD.IADD R6, R6, 0x1, -R13.reuse ;  /* 0x000000010606d824 */ /* 0x100fe200078e0a0d */
[----:B------:R-:W-:Y:S01]  /*72c0*/  ISETP.GE.AND P5, PT, R14, RZ, PT ;  /* 0x000000ff0e00720c */ /* 0x000fe20003fa6270 */
[----:B------:R-:W-:Y:S01]  /*72d0*/  IMAD R14, R13, R8, R20 ;  /* 0x000000080d0e7224 */ /* 0x000fe200078e0214 */
[----:B------:R-:W-:Y:S01]  /*72e0*/  LOP3.LUT R8, R15, 0x4c, RZ, 0xfc, !PT ;  /* 0x0000004c0f087812 */ /* 0x000fe200078efcff */
[--C-:B------:R-:W-:Y:S01]  /*72f0*/  @!P3 IMAD.IADD R5, R5, 0x1, -R13.reuse ;  /* 0x000000010505b824 */ /* 0x100fe200078e0a0d */
[----:B------:R-:W-:Y:S01]  /*7300*/  ISETP.GE.AND P1, PT, R17, RZ, PT ;  /* 0x000000ff1100720c */ /* 0x000fe20003f26270 */
[----:B------:R-:W-:Y:S01]  /*7310*/  @!P4 IMAD.IADD R0, R0, 0x1, -R13 ;  /* 0x000000010000c824 */ /* 0x000fe200078e0a0d */
[----:B------:R-:W-:Y:S01]  /*7320*/  IABS R16, R8 ;  /* 0x0000000800107213 */ /* 0x000fe20000000000 */
[----:B0-----:R-:W-:Y:S01]  /*7330*/  IMAD.MOV.U32 R2, RZ, RZ, R7 ;  /* 0x000000ffff027224 */ /* 0x001fe200078e0007 */
[----:B------:R-:W-:Y:S01]  /*7340*/  ISETP.GE.AND P4, PT, R18, RZ, PT ;  /* 0x000000ff1200720c */ /* 0x000fe20003f86270 */
[----:B------:R-:W-:Y:S01]  /*7350*/  @!P2 IMAD.IADD R3, R3, 0x1, -R13 ;  /* 0x000000010303a824 */ /* 0x000fe200078e0a0d */
[C---:B------:R-:W-:Y:S01]  /*7360*/  ISETP.GT.U32.AND P2, PT, R13.reuse, R14, PT ;  /* 0x0000000e0d00720c */ /* 0x040fe20003f44070 */
[----:B------:R-:W-:Y:S01]  /*7370*/  @!P0 IMAD.MOV R2, RZ, RZ, -R2 ;  /* 0x000000ffff028224 */ /* 0x000fe200078e0a02 */
[----:B------:R-:W-:Y:S01]  /*7380*/  ISETP.GT.U32.AND P0, PT, R13, R5, PT ;  /* 0x000000050d00720c */ /* 0x000fe20003f04070 */
[----:B------:R-:W-:Y:S01]  /*7390*/  IMAD.MOV.U32 R4, RZ, RZ, R0 ;  /* 0x000000ffff047224 */ /* 0x000fe200078e0000 */
[----:B------:R-:W-:-:S02]  /*73a0*/  LOP3.LUT R7, R15, 0x48, RZ, 0xfc, !PT ;  /* 0x000000480f077812 */ /* 0x000fc400078efcff */
[----:B------:R-:W-:Y:S01]  /*73b0*/  IABS R18, R9 ;  /* 0x0000000900127213 */ /* 0x000fe20000000000 */
[----:B------:R-:W-:Y:S01]  /*73c0*/  @!P6 IMAD.MOV R4, RZ, RZ, -R4 ;  /* 0x000000ffff04e224 */ /* 0x000fe200078e0a04 */
[----:B------:R-:W-:Y:S01]  /*73d0*/  ISETP.GE.AND P6, PT, R8, RZ, PT ;  /* 0x000000ff0800720c */ /* 0x000fe20003fc6270 */
[----:B------:R-:W-:Y:S01]  /*73e0*/  IMAD.HI.U32 R8, R24, R16, RZ ;  /* 0x0000001018087227 */ /* 0x000fe200078e00ff */
[----:B------:R0:W-:Y:S01]  /*73f0*/  STL [R1+0x90], R2 ;  /* 0x0000900201007387 */ /* 0x0001e20000100800 */
[----:B------:R-:W-:Y:S02]  /*7400*/  IABS R17, R7 ;  /* 0x0000000700117213 */ /* 0x000fe40000000000 */
[--C-:B------:R-:W-:Y:S01]  /*7410*/  @!P2 IMAD.IADD R14, R14, 0x1, -R13.reuse ;  /* 0x000000010e0ea824 */ /* 0x100fe200078e0a0d */
[----:B------:R-:W-:Y:S01]  /*7420*/  LOP3.LUT R0, R15, 0x46, RZ, 0xfc, !PT ;  /* 0x000000460f007812 */ /* 0x000fe200078efcff */
[----:B------:R-:W-:Y:S01]  /*7430*/  @!P0 IMAD.IADD R5, R5, 0x1, -R13 ;  /* 0x0000000105058824 */ /* 0x000fe200078e0a0d */
[----:B------:R1:W-:Y:S01]  /*7440*/  STL [R1+0x8c], R4 ;  /* 0x00008c0401007387 */ /* 0x0003e20000100800 */
[----:B------:R-:W-:Y:S01]  /*7450*/  IMAD.MOV R8, RZ, RZ, -R8 ;  /* 0x000000ffff087224 */ /* 0x000fe200078e0a08 */
[----:B------:R-:W-:Y:S01]  /*7460*/  ISETP.GE.AND P0, PT, R7, RZ, PT ;  /* 0x000000ff0700720c */ /* 0x000fe20003f06270 */
[----:B------:R-:W-:Y:S01]  /*7470*/  IMAD.HI.U32 R7, R24, R17, RZ ;  /* 0x0000001118077227 */ /* 0x000fe200078e00ff */
[----:B------:R-:W-:-:S02]  /*7480*/  ISETP.GT.U32.AND P2, PT, R13, R14, PT ;  /* 0x0000000e0d00720c */ /* 0x000fc40003f44070 */
[----:B------:R-:W-:Y:S01]  /*7490*/  IABS R12, R0 ;  /* 0x00000000000c7213 */ /* 0x000fe20000000000 */
[----:B0-----:R-:W-:Y:S01]  /*74a0*/  IMAD.MOV.U32 R2, RZ, RZ, R6 ;  /* 0x000000ffff027224 */ /* 0x001fe200078e0006 */
[----:B------:R-:W-:Y:S01]  /*74b0*/  ISETP.GE.AND P3, PT, R19, RZ, PT ;  /* 0x000000ff1300720c */ /* 0x000fe20003f66270 */
[----:B------:R-:W-:Y:S01]  /*74c0*/  IMAD.HI.U32 R6, R24, R18, RZ ;  /* 0x0000001218067227 */ /* 0x000fe200078e00ff */
[----:B------:R-:W-:-:S03]  /*74d0*/  IABS R19, R10 ;  /* 0x0000000a00137213 */ /* 0x000fc60000000000 */
[----:B------:R-:W-:Y:S02]  /*74e0*/  IMAD R16, R13, R8, R16 ;  /* 0x000000080d107224 */ /* 0x000fe400078e0210 */
[----:B-1----:R-:W-:Y:S02]  /*74f0*/  IMAD.MOV.U32 R4, RZ, RZ, R5 ;  /* 0x000000ffff047224 */ /* 0x002fe400078e0005 */
[----:B------:R-:W-:Y:S02]  /*7500*/  IMAD.MOV R6, RZ, RZ, -R6 ;  /* 0x000000ffff067224 */ /* 0x000fe400078e0a06 */
[----:B------:R-:W-:Y:S01]  /*7510*/  @!P1 IMAD.MOV R2, RZ, RZ, -R2 ;  /* 0x000000ffff029224 */ /* 0x000fe200078e0a02 */
[----:B------:R-:W-:Y:S01]  /*7520*/  ISETP.GE.AND P1, PT, R9, RZ, PT ;  /* 0x000000ff0900720c */ /* 0x000fe20003f26270 */
[----:B------:R-:W-:Y:S01]  /*7530*/  IMAD.MOV R7, RZ, RZ, -R7 ;  /* 0x000000ffff077224 */ /* 0x000fe200078e0a07 */
[----:B------:R-:W-:Y:S01]  /*7540*/  LOP3.LUT R9, R15, 0x44, RZ, 0xfc, !PT ;  /* 0x000000440f097812 */ /* 0x000fe200078efcff */
[----:B------:R-:W-:Y:S01]  /*7550*/  @!P4 IMAD.MOV R4, RZ, RZ, -R4 ;  /* 0x000000ffff04c224 */ /* 0x000fe200078e0a04 */
[C---:B------:R-:W-:Y:S01]  /*7560*/  ISETP.GT.U32.AND P4, PT, R13.reuse, R16, PT ;  /* 0x000000100d00720c */ /* 0x040fe20003f84070 */
[----:B------:R-:W-:Y:S01]  /*7570*/  IMAD R18, R13, R6, R18 ;  /* 0x000000060d127224 */ /* 0x000fe200078e0212 */
[----:B------:R0:W-:Y:S01]  /*7580*/  STL [R1+0x84], R2 ;  /* 0x0000840201007387 */ /* 0x0001e20000100800 */
[----:B------:R-:W-:Y:S01]  /*7590*/  IMAD.HI.U32 R6, R24, R12, RZ ;  /* 0x0000000c18067227 */ /* 0x000fe200078e00ff */
[----:B------:R-:W-:-:S02]  /*75a0*/  IABS R11, R9 ;  /* 0x00000009000b7213 */ /* 0x000fc40000000000 */
[----:B------:R-:W-:Y:S01]  /*75b0*/  STL [R1+0x80], R4 ;  /* 0x0000800401007387 */ /* 0x000fe20000100800 */
[----:B------:R-:W-:Y:S02]  /*75c0*/  IMAD R17, R13, R7, R17 ;  /* 0x000000070d117224 */ /* 0x000fe400078e0211 */
[----:B------:R-:W-:Y:S01]  /*75d0*/  IMAD.MOV R5, RZ, RZ, -R6 ;  /* 0x000000ffff057224 */ /* 0x000fe200078e0a06 */
[----:B------:R-:W-:Y:S01]  /*75e0*/  LOP3.LUT R6, R15, 0x42, RZ, 0xfc, !PT ;  /* 0x000000420f067812 */ /* 0x000fe200078efcff */
[----:B------:R-:W-:Y:S01]  /*75f0*/  @!P2 IMAD.IADD R14, R14, 0x1, -R13 ;  /* 0x000000010e0ea824 */ /* 0x000fe200078e0a0d */
[C---:B------:R-:W-:Y:S01]  /*7600*/  ISETP.GT.U32.AND P2, PT, R13.reuse, R17, PT ;  /* 0x000000110d00720c */ /* 0x040fe20003f44070 */
[----:B0-----:R-:W-:Y:S02]  /*7610*/  IMAD.MOV.U32 R2, RZ, RZ, R3 ;  /* 0x000000ffff027224 */ /* 0x001fe400078e0003 */
[C---:B------:R-:W-:Y:S01]  /*7620*/  IMAD R12, R13.reuse, R5, R12 ;  /* 0x000000050d0c7224 */ /* 0x040fe200078e020c */
[----:B------:R-:W-:Y:S01]  /*7630*/  IABS R5, R6 ;  /* 0x0000000600057213 */ /* 0x000fe20000000000 */
[----:B------:R-:W-:Y:S01]  /*7640*/  @!P5 IMAD.MOV R2, RZ, RZ, -R2 ;  /* 0x000000ffff02d224 */ /* 0x000fe200078e0a02 */
[C---:B------:R-:W-:Y:S01]  /*7650*/  ISETP.GT.U32.AND P5, PT, R13.reuse, R18, PT ;  /* 0x000000120d00720c */ /* 0x040fe20003fa4070 */
[----:B------:R-:W-:Y:S01]  /*7660*/  @!P4 IMAD.IADD R16, R16, 0x1, -R13 ;  /* 0x000000011010c824 */ /* 0x000fe200078e0a0d */
[----:B------:R-:W-:Y:S01]  /*7670*/  ISETP.GT.U32.AND P4, PT, R13, R12, PT ;  /* 0x0000000c0d00720c */ /* 0x000fe20003f84070 */
[----:B------:R-:W-:Y:S01]  /*7680*/  IMAD.HI.U32 R7, R24, R11, RZ ;  /* 0x0000000b18077227 */ /* 0x000fe200078e00ff */
[----:B------:R0:W-:Y:S03]  /*7690*/  STL [R1+0x7c], R2 ;  /* 0x00007c0201007387 */ /* 0x0001e60000100800 */
[----:B------:R-:W-:-:S02]  /*76a0*/  IMAD.MOV R3, RZ, RZ, -R7 ;  /* 0x000000ffff037224 */ /* 0x000fc400078e0a07 */
[----:B------:R-:W-:Y:S02]  /*76b0*/  @!P2 IMAD.IADD R17, R17, 0x1, -R13 ;  /* 0x000000011111a824 */ /* 0x000fe400078e0a0d */
[----:B------:R-:W-:Y:S01]  /*76c0*/  IMAD R11, R13, R3, R11 ;  /* 0x000000030d0b7224 */ /* 0x000fe200078e020b */
[----:B------:R-:W-:Y:S01]  /*76d0*/  LOP3.LUT R3, R15, 0x40, RZ, 0xfc, !PT ;  /* 0x000000400f037812 */ /* 0x000fe200078efcff */
[--C-:B------:R-:W-:Y:S01]  /*76e0*/  @!P5 IMAD.IADD R18, R18, 0x1, -R13.reuse ;  /* 0x000000011212d824 */ /* 0x100fe200078e0a0d */
[C---:B------:R-:W-:Y:S01]  /*76f0*/  ISETP.GT.U32.AND P2, PT, R13.reuse, R17, PT ;  /* 0x000000110d00720c */ /* 0x040fe20003f44070 */
[----:B0-----:R-:W-:Y:S01]  /*7700*/  IMAD.MOV.U32 R2, RZ, RZ, R14 ;  /* 0x000000ffff027224 */ /* 0x001fe200078e000e */
[----:B------:R-:W-:Y:S01]  /*7710*/  IABS R8, R3 ;  /* 0x0000000300087213 */ /* 0x000fe20000000000 */
[----:B------:R-:W-:Y:S01]  /*7720*/  @!P4 IMAD.IADD R12, R12, 0x1, -R13 ;  /* 0x000000010c0cc824 */ /* 0x000fe200078e0a0d */
[C---:B------:R-:W-:Y:S01]  /*7730*/  ISETP.GT.U32.AND P5, PT, R13.reuse, R16, PT ;  /* 0x000000100d00720c */ /* 0x040fe20003fa4070 */
[----:B------:R-:W-:Y:S01]  /*7740*/  @!P3 IMAD.MOV R2, RZ, RZ, -R2 ;  /* 0x000000ffff02b224 */ /* 0x000fe200078e0a02 */
[C---:B------:R-:W-:Y:S01]  /*7750*/  ISETP.GT.U32.AND P3, PT, R13.reuse, R18, PT ;  /* 0x000000120d00720c */ /* 0x040fe20003f64070 */
[----:B------:R-:W-:Y:S01]  /*7760*/  IMAD.HI.U32 R7, R24, R5, RZ ;  /* 0x0000000518077227 */ /* 0x000fe200078e00ff */
[----:B------:R-:W-:-:S02]  /*7770*/  ISETP.GT.U32.AND P4, PT, R13, R12, PT ;  /* 0x0000000c0d00720c */ /* 0x000fc40003f84070 */
[----:B------:R0:W-:Y:S01]  /*7780*/  STL [R1+0x78], R2 ;  /* 0x0000780201007387 */ /* 0x0001e20000100800 */
[----:B------:R-:W-:Y:S02]  /*7790*/  IMAD.MOV R7, RZ, RZ, -R7 ;  /* 0x000000ffff077224 */ /* 0x000fe400078e0a07 */
[----:B------:R-:W-:-:S04]  /*77a0*/  IMAD.HI.U32 R14, R24, R8, RZ ;  /* 0x00000008180e7227 */ /* 0x000fc800078e00ff */
[----:B------:R-:W-:Y:S01]  /*77b0*/  IMAD R5, R13, R7, R5 ;  /* 0x000000070d057224 */ /* 0x000fe200078e0205 */
[----:B------:R-:W-:Y:S01]  /*77c0*/  LOP3.LUT R7, R15, 0x3c, RZ, 0xfc, !PT ;  /* 0x0000003c0f077812 */ /* 0x000fe200078efcff */
[----:B------:R-:W-:Y:S02]  /*77d0*/  IMAD.MOV R14, RZ, RZ, -R14 ;  /* 0x000000ffff0e7224 */ /* 0x000fe400078e0a0e */
[--C-:B------:R-:W-:Y:S01]  /*77e0*/  @!P2 IMAD.IADD R17, R17, 0x1, -R13.reuse ;  /* 0x000000011111a824 */ /* 0x100fe200078e0a0d */
[----:B------:R-:W-:Y:S01]  /*77f0*/  ISETP.GE.AND P2, PT, R0, RZ, PT ;  /* 0x000000ff0000720c */ /* 0x000fe20003f46270 */
[--C-:B------:R-:W-:Y:S01]  /*7800*/  @!P5 IMAD.IADD R16, R16, 0x1, -R13.reuse ;  /* 0x000000011010d824 */ /* 0x100fe200078e0a0d */
[C---:B------:R-:W-:Y:S01]  /*7810*/  ISETP.GT.U32.AND P5, PT, R13.reuse, R11, PT ;  /* 0x0000000b0d00720c */ /* 0x040fe20003fa4070 */
[--C-:B------:R-:W-:Y:S01]  /*7820*/  @!P3 IMAD.IADD R18, R18, 0x1, -R13.reuse ;  /* 0x000000011212b824 */ /* 0x100fe200078e0a0d */
[C---:B------:R-:W-:Y:S01]  /*7830*/  ISETP.GT.U32.AND P3, PT, R13.reuse, R5, PT ;  /* 0x000000050d00720c */ /* 0x040fe20003f64070 */
[----:B------:R-:W-:Y:S01]  /*7840*/  IMAD R0, R13, R14, R8 ;  /* 0x0000000e0d007224 */ /* 0x000fe200078e0208 */
[----:B------:R-:W-:Y:S01]  /*7850*/  IABS R14, R7 ;  /* 0x00000007000e7213 */ /* 0x000fe20000000000 */
[----:B------:R-:W-:Y:S01]  /*7860*/  @!P4 IMAD.IADD R12, R12, 0x1, -R13 ;  /* 0x000000010c0cc824 */ /* 0x000fe200078e0a0d */
[----:B------:R-:W-:Y:S01]  /*7870*/  LOP3.LUT R8, R15, 0x3a, RZ, 0xfc, !PT ;  /* 0x0000003a0f087812 */ /* 0x000fe200078efcff */
[----:B------:R-:W-:Y:S01]  /*7880*/  IMAD.MOV.U32 R4, RZ, RZ, R16 ;  /* 0x000000ffff047224 */ /* 0x000fe200078e0010 */
[----:B------:R-:W-:Y:S01]  /*7890*/  ISETP.GT.U32.AND P4, PT, R13, R0, PT ;  /* 0x000000000d00720c */ /* 0x000fe20003f84070 */
[----:B0-----:R-:W-:-:S02]  /*78a0*/  IMAD.MOV.U32 R2, RZ, RZ, R18 ;  /* 0x000000ffff027224 */ /* 0x001fc400078e0012 */
[----:B------:R-:W-:Y:S02]  /*78b0*/  @!P6 IMAD.MOV R4, RZ, RZ, -R4 ;  /* 0x000000ffff04e224 */ /* 0x000fe400078e0a04 */
[--C-:B------:R-:W-:Y:S01]  /*78c0*/  @!P5 IMAD.IADD R11, R11, 0x1, -R13.reuse ;  /* 0x000000010b0bd824 */ /* 0x100fe200078e0a0d */
[----:B------:R-:W-:Y:S01]  /*78d0*/  ISETP.GE.AND P5, PT, R9, RZ, PT ;  /* 0x000000ff0900720c */ /* 0x000fe20003fa6270 */
[--C-:B------:R-:W-:Y:S01]  /*78e0*/  @!P3 IMAD.IADD R5, R5, 0x1, -R13.reuse ;  /* 0x000000010505b824 */ /* 0x100fe200078e0a0d */
[----:B------:R0:W-:Y:S01]  /*78f0*/  STL [R1+0x74], R4 ;  /* 0x0000740401007387 */ /* 0x0001e20000100800 */
[----:B------:R-:W-:Y:S01]  /*7900*/  @!P1 IMAD.MOV R2, RZ, RZ, -R2 ;  /* 0x000000ffff029224 */ /* 0x000fe200078e0a02 */
[----:B------:R-:W-:Y:S01]  /*7910*/  ISETP.GE.AND P3, PT, R6, RZ, PT ;  /* 0x000000ff0600720c */ /* 0x000fe20003f66270 */
[----:B------:R-:W-:Y:S01]  /*7920*/  IMAD.HI.U32 R16, R24, R14, RZ ;  /* 0x0000000e18107227 */ /* 0x000fe200078e00ff */
[C---:B------:R-:W-:Y:S02]  /*7930*/  ISETP.GT.U32.AND P6, PT, R13.reuse, R5, PT ;  /* 0x000000050d00720c */ /* 0x040fe40003fc4070 */
[----:B------:R1:W-:Y:S01]  /*7940*/  STL [R1+0x6c], R2 ;  /* 0x00006c0201007387 */ /* 0x0003e20000100800 */
[----:B------:R-:W-:Y:S01]  /*7950*/  @!P4 IMAD.IADD R0, R0, 0x1, -R13 ;  /* 0x000000010000c824 */ /* 0x000fe200078e0a0d */
[C---:B------:R-:W-:Y:S01]  /*7960*/  ISETP.GT.U32.AND P4, PT, R13.reuse, R11, PT ;  /* 0x0000000b0d00720c */ /* 0x040fe20003f84070 */
[----:B------:R-:W-:Y:S01]  /*7970*/  IMAD.MOV R16, RZ, RZ, -R16 ;  /* 0x000000ffff107224 */ /* 0x000fe200078e0a10 */
[----:B------:R-:W-:Y:S01]  /*7980*/  IABS R9, R8 ;  /* 0x0000000800097213 */ /* 0x000fe20000000000 */
[----:B0-----:R-:W-:Y:S01]  /*7990*/  IMAD.MOV.U32 R4, RZ, RZ, R17 ;  /* 0x000000ffff047224 */ /* 0x001fe200078e0011 */
[----:B------:R-:W-:Y:S01]  /*79a0*/  ISETP.GT.U32.AND P1, PT, R13, R0, PT ;  /* 0x000000000d00720c */ /* 0x000fe20003f24070 */
[----:B------:R-:W-:-:S04]  /*79b0*/  IMAD.HI.U32 R20, R24, R19, RZ ;  /* 0x0000001318147227 */ /* 0x000fc800078e00ff */
[----:B-1----:R-:W-:Y:S02]  /*79c0*/  IMAD.MOV.U32 R2, RZ, RZ, R12 ;  /* 0x000000ffff027224 */ /* 0x002fe400078e000c */
[----:B------:R-:W-:Y:S02]  /*79d0*/  @!P0 IMAD.MOV R4, RZ, RZ, -R4 ;  /* 0x000000ffff048224 */ /* 0x000fe400078e0a04 */
[----:B------:R-:W-:Y:S01]  /*79e0*/  @!P2 IMAD.MOV R2, RZ, RZ, -R2 ;  /* 0x000000ffff02a224 */ /* 0x000fe200078e0a02 */
[----:B------:R-:W-:Y:S01]  /*79f0*/  ISETP.GE.AND P2, PT, R3, RZ, PT ;  /* 0x000000ff0300720c */ /* 0x000fe20003f46270 */
[----:B------:R-:W-:Y:S01]  /*7a00*/  IMAD R3, R13, R16, R14 ;  /* 0x000000100d037224 */ /* 0x000fe200078e020e */
[----:B------:R-:W-:Y:S01]  /*7a10*/  STL [R1+0x64], R4 ;  /* 0x0000640401007387 */ /* 0x000fe20000100800 */
[--C-:B------:R-:W-:Y:S01]  /*7a20*/  @!P4 IMAD.IADD R11, R11, 0x1, -R13.reuse ;  /* 0x000000010b0bc824 */ /* 0x100fe200078e0a0d */
[----:B------:R-:W-:Y:S01]  /*7a30*/  ISETP.GE.AND P4, PT, R10, RZ, PT ;  /* 0x000000ff0a00720c */ /* 0x000fe20003f86270 */
[----:B------:R-:W-:Y:S01]  /*7a40*/  @!P6 IMAD.IADD R5, R5, 0x1, -R13 ;  /* 0x000000010505e824 */ /* 0x000fe200078e0a0d */
[----:B------:R-:W-:Y:S01]  /*7a50*/  ISETP.GT.U32.AND P6, PT, R13, R3, PT ;  /* 0x000000030d00720c */ /* 0x000fe20003fc4070 */
[----:B------:R-:W-:Y:S01]  /*7a60*/  IMAD.MOV R20, RZ, RZ, -R20 ;  /* 0x000000ffff147224 */ /* 0x000fe200078e0a14 */
[----:B------:R0:W-:Y:S01]  /*7a70*/  STL [R1+0x5c], R2 ;  /* 0x00005c0201007387 */ /* 0x0001e20000100800 */
[----:B------:R-:W-:Y:S01]  /*7a80*/  IMAD.HI.U32 R12, R24, R9, RZ ;  /* 0x00000009180c7227 */ /* 0x000fe200078e00ff */
[----:B------:R-:W-:-:S03]  /*7a90*/  LOP3.LUT R10, R15, 0x34, RZ, 0xfc, !PT ;  /* 0x000000340f0a7812 */ /* 0x000fc600078efcff */
[C---:B------:R-:W-:Y:S02]  /*7aa0*/  IMAD R6, R13.reuse, R20, R19 ;  /* 0x000000140d067224 */ /* 0x040fe400078e0213 */
[----:B------:R-:W-:Y:S02]  /*7ab0*/  IMAD.MOV R12, RZ, RZ, -R12 ;  /* 0x000000ffff0c7224 */ /* 0x000fe400078e0a0c */
[----:B------:R-:W-:Y:S01]  /*7ac0*/  @!P1 IMAD.IADD R0, R0, 0x1, -R13 ;  /* 0x0000000100009824 */ /* 0x000fe200078e0a0d */
[----:B------:R-:W-:Y:S01]  /*7ad0*/  ISETP.GT.U32.AND P0, PT, R13, R6, PT ;  /* 0x000000060d00720c */ /* 0x000fe20003f04070 */
[----:B0-----:R-:W-:Y:S01]  /*7ae0*/  IMAD.MOV.U32 R2, RZ, RZ, R11 ;  /* 0x000000ffff027224 */ /* 0x001fe200078e000b */
[----:B------:R-:W-:Y:S01]  /*7af0*/  ISETP.GE.AND P1, PT, R7, RZ, PT ;  /* 0x000000ff0700720c */ /* 0x000fe20003f26270 */
[----:B------:R-:W-:Y:S02]  /*7b00*/  @!P6 IMAD.IADD R3, R3, 0x1, -R13 ;  /* 0x000000010303e824 */ /* 0x000fe400078e0a0d */
[----:B------:R-:W-:Y:S01]  /*7b10*/  @!P5 IMAD.MOV R2, RZ, RZ, -R2 ;  /* 0x000000ffff02d224 */ /* 0x000fe200078e0a02 */
[----:B------:R-:W-:Y:S01]  /*7b20*/  ISETP.GE.AND P5, PT, R8, RZ, PT ;  /* 0x000000ff0800720c */ /* 0x000fe20003fa6270 */
[----:B------:R-:W-:Y:S01]  /*7b30*/  IMAD R7, R13, R12, R9 ;  /* 0x0000000c0d077224 */ /* 0x000fe200078e0209 */
[C---:B------:R-:W-:Y:S01]  /*7b40*/  LOP3.LUT R9, R15.reuse, 0x38, RZ, 0xfc, !PT ;  /* 0x000000380f097812 */ /* 0x040fe200078efcff */
[----:B------:R-:W-:Y:S01]  /*7b50*/  @!P2 IMAD.MOV R0, RZ, RZ, -R0 ;  /* 0x000000ffff00a224 */ /* 0x000fe200078e0a00 */
[----:B------:R0:W-:Y:S01]  /*7b60*/  STL [R1+0x54], R2 ;  /* 0x0000540201007387 */ /* 0x0001e20000100800 */
[----:B------:R-:W-:-:S02]  /*7b70*/  LOP3.LUT R8, R15, 0x36, RZ, 0xfc, !PT ;  /* 0x000000360f087812 */ /* 0x000fc400078efcff */
[----:B------:R-:W-:Y:S01]  /*7b80*/  @!P0 IMAD.IADD R6, R6, 0x1, -R13 ;  /* 0x0000000106068824 */ /* 0x000fe200078e0a0d */
[----:B------:R-:W-:Y:S02]  /*7b90*/  IABS R19, R9 ;  /* 0x0000000900137213 */ /* 0x000fe40000000000 */
[----:B------:R-:W-:Y:S02]  /*7ba0*/  IABS R11, R8 ;  /* 0x00000008000b7213 */ /* 0x000fe40000000000 */
[----:B------:R-:W-:Y:S01]  /*7bb0*/  ISETP.GT.U32.AND P0, PT, R13, R6, PT ;  /* 0x000000060d00720c */ /* 0x000fe20003f04070 */
[----:B------:R-:W-:Y:S01]  /*7bc0*/  IMAD.HI.U32 R16, R24, R19, RZ ;  /* 0x0000001318107227 */ /* 0x000fe200078e00ff */
[----:B------:R-:W-:Y:S02]  /*7bd0*/  ISETP.GE.AND P2, PT, R8, RZ, PT ;  /* 0x000000ff0800720c */ /* 0x000fe40003f46270 */
[----:B------:R-:W-:Y:S01]  /*7be0*/  ISETP.GE.AND P6, PT, R9, RZ, PT ;  /* 0x000000ff0900720c */ /* 0x000fe20003fc6270 */
[----:B0-----:R-:W-:Y:S01]  /*7bf0*/  IMAD.MOV.U32 R2, RZ, RZ, R5 ;  /* 0x000000ffff027224 */ /* 0x001fe200078e0005 */
[----:B------:R-:W-:Y:S01]  /*7c00*/  LOP3.LUT R12, R15, 0x30, RZ, 0xfc, !PT ;  /* 0x000000300f0c7812 */ /* 0x000fe200078efcff */
[----:B------:R-:W-:-:S02]  /*7c10*/  IMAD.MOV R16, RZ, RZ, -R16 ;  /* 0x000000ffff107224 */ /* 0x000fc400078e0a10 */
[----:B------:R-:W-:Y:S01]  /*7c20*/  @!P3 IMAD.MOV R2, RZ, RZ, -R2 ;  /* 0x000000ffff02b224 */ /* 0x000fe200078e0a02 */
[C---:B------:R-:W-:Y:S01]  /*7c30*/  ISETP.GT.U32.AND P3, PT, R13.reuse, R3, PT ;  /* 0x000000030d00720c */ /* 0x040fe20003f64070 */
[----:B------:R-:W-:Y:S01]  /*7c40*/  IMAD R19, R13, R16, R19 ;  /* 0x000000100d137224 */ /* 0x000fe200078e0213 */
[----:B------:R-:W-:Y:S01]  /*7c50*/  IABS R5, R12 ;  /* 0x0000000c00057213 */ /* 0x000fe20000000000 */
[----:B------:R-:W-:Y:S01]  /*7c60*/  @!P0 IMAD.IADD R6, R6, 0x1, -R13 ;  /* 0x0000000106068824 */ /* 0x000fe200078e0a0d */
[----:B------:R0:W-:Y:S01]  /*7c70*/  STL [R1+0x4c], R2 ;  /* 0x00004c0201007387 */ /* 0x0001e20000100800 */
[----:B------:R-:W-:Y:S01]  /*7c80*/  ISETP.GE.AND P0, PT, R10, RZ, PT ;  /* 0x000000ff0a00720c */ /* 0x000fe20003f06270 */
[----:B------:R-:W-:Y:S01]  /*7c90*/  IMAD.HI.U32 R14, R24, R11, RZ ;  /* 0x0000000b180e7227 */ /* 0x000fe200078e00ff */
[----:B------:R-:W-:Y:S01]  /*7ca0*/  IABS R10, R10 ;  /* 0x0000000a000a7213 */ /* 0x000fe20000000000 */
[----:B------:R1:W-:Y:S02]  /*7cb0*/  STL [R1+0x48], R0 ;  /* 0x0000480001007387 */ /* 0x0003e40000100800 */
[----:B------:R-:W-:-:S02]  /*7cc0*/  IMAD.MOV R14, RZ, RZ, -R14 ;  /* 0x000000ffff0e7224 */ /* 0x000fc400078e0a0e */
[----:B------:R-:W-:-:S04]  /*7cd0*/  IMAD.HI.U32 R8, R24, R10, RZ ;  /* 0x0000000a18087227 */ /* 0x000fc800078e00ff */
[----:B------:R-:W-:Y:S01]  /*7ce0*/  @!P3 IMAD.IADD R3, R3, 0x1, -R13 ;  /* 0x000000010303b824 */ /* 0x000fe200078e0a0d */
[----:B------:R-:W-:Y:S01]  /*7cf0*/  ISETP.GT.U32.AND P3, PT, R13, R7, PT ;  /* 0x000000070d00720c */ /* 0x000fe20003f64070 */
[----:B0-----:R-:W-:Y:S01]  /*7d00*/  IMAD.MOV.U32 R2, RZ, RZ, R6 ;  /* 0x000000ffff027224 */ /* 0x001fe200078e0006 */
[----:B-1----:R-:W-:Y:S01]  /*7d10*/  LOP3.LUT R0, R15, 0x32, RZ, 0xfc, !PT ;  /* 0x000000320f007812 */ /* 0x002fe200078efcff */
[----:B------:R-:W-:Y:S02]  /*7d20*/  IMAD.MOV R8, RZ, RZ, -R8 ;  /* 0x000000ffff087224 */ /* 0x000fe400078e0a08 */
[----:B------:R-:W-:Y:S01]  /*7d30*/  @!P4 IMAD.MOV R2, RZ, RZ, -R2 ;  /* 0x000000ffff02c224 */ /* 0x000fe200078e0a02 */
[----:B------:R-:W-:Y:S01]  /*7d40*/  IABS R9, R0 ;  /* 0x0000000000097213 */ /* 0x000fe20000000000 */
[----:B------:R-:W-:Y:S01]  /*7d50*/  IMAD R11, R13, R14, R11 ;  /* 0x0000000e0d0b7224 */ /* 0x000fe200078e020b */
[----:B------:R-:W-:Y:S01]  /*7d60*/  LOP3.LUT R14, R15, 0x2e, RZ, 0xfc, !PT ;  /* 0x0000002e0f0e7812 */ /* 0x000fe200078efcff */
[----:B------:R-:W-:Y:S01]  /*7d70*/  IMAD R10, R13, R8, R10 ;  /* 0x000000080d0a7224 */ /* 0x000fe200078e020a */
[----:B------:R0:W-:Y:S01]  /*7d80*/  STL [R1+0x44], R2 ;  /* 0x0000440201007387 */ /* 0x0001e20000100800 */
[----:B------:R-:W-:-:S04]  /*7d90*/  IMAD.HI.U32 R8, R24, R9, RZ ;  /* 0x0000000918087227 */ /* 0x000fc800078e00ff */
[----:B------:R-:W-:Y:S01]  /*7da0*/  @!P3 IMAD.IADD R7, R7, 0x1, -R13 ;  /* 0x000000010707b824 */ /* 0x000fe200078e0a0d */
[C---:B------:R-:W-:Y:S01]  /*7db0*/  ISETP.GT.U32.AND P3, PT, R13.reuse, R19, PT ;  /* 0x000000130d00720c */ /* 0x040fe20003f64070 */
[----:B------:R-:W-:Y:S02]  /*7dc0*/  IMAD.MOV R8, RZ, RZ, -R8 ;  /* 0x000000ffff087224 */ /* 0x000fe400078e0a08 */
[----:B------:R-:W-:Y:S01]  /*7dd0*/  IMAD.HI.U32 R6, R24, R5, RZ ;  /* 0x0000000518067227 */ /* 0x000fe200078e00ff */
[----:B------:R-:W-:-:S03]  /*7de0*/  ISETP.GT.U32.AND P4, PT, R13, R7, PT ;  /* 0x000000070d00720c */ /* 0x000fc60003f84070 */
[----:B0-----:R-:W-:Y:S01]  /*7df0*/  IMAD.MOV.U32 R2, RZ, RZ, R3 ;  /* 0x000000ffff027224 */ /* 0x001fe200078e0003 */
[----:B------:R-:W-:Y:S01]  /*7e00*/  IABS R3, R14 ;  /* 0x0000000e00037213 */ /* 0x000fe20000000000 */
[----:B------:R-:W-:Y:S01]  /*7e10*/  IMAD R9, R13, R8, R9 ;  /* 0x000000080d097224 */ /* 0x000fe200078e0209 */
[----:B------:R-:W-:Y:S01]  /*7e20*/  LOP3.LUT R8, R15, 0x2a, RZ, 0xfc, !PT ;  /* 0x0000002a0f087812 */ /* 0x000fe200078efcff */
[----:B------:R-:W-:Y:S01]  /*7e30*/  @!P1 IMAD.MOV R2, RZ, RZ, -R2 ;  /* 0x000000ffff029224 */ /* 0x000fe200078e0a02 */
[----:B------:R-:W-:Y:S01]  /*7e40*/  ISETP.GT.U32.AND P1, PT, R13, R11, PT ;  /* 0x0000000b0d00720c */ /* 0x000fe20003f24070 */
[--C-:B------:R-:W-:Y:S02]  /*7e50*/  @!P3 IMAD.IADD R19, R19, 0x1, -R13.reuse ;  /* 0x000000011313b824 */ /* 0x100fe400078e0a0d */
[----:B------:R-:W-:Y:S01]  /*7e60*/  IMAD.MOV R6, RZ, RZ, -R6 ;  /* 0x000000ffff067224 */ /* 0x000fe200078e0a06 */
[----:B------:R0:W-:Y:S01]  /*7e70*/  STL [R1+0x3c], R2 ;  /* 0x00003c0201007387 */ /* 0x0001e20000100800 */
[----:B------:R-:W-:Y:S01]  /*7e80*/  @!P4 IMAD.IADD R7, R7, 0x1, -R13 ;  /* 0x000000010707c824 */ /* 0x000fe200078e0a0d */
[C---:B------:R-:W-:Y:S01]  /*7e90*/  ISETP.GT.U32.AND P3, PT, R13.reuse, R19, PT ;  /* 0x000000130d00720c */ /* 0x040fe20003f64070 */
[C---:B------:R-:W-:Y:S01]  /*7ea0*/  IMAD R5, R13.reuse, R6, R5 ;  /* 0x000000060d057224 */ /* 0x040fe200078e0205 */
[----:B------:R-:W-:Y:S01]  /*7eb0*/  ISETP.GT.U32.AND P4, PT, R13, R10, PT ;  /* 0x0000000a0d00720c */ /* 0x000fe20003f84070 */
[----:B------:R-:W-:Y:S01]  /*7ec0*/  IMAD.HI.U32 R17, R24, R3, RZ ;  /* 0x0000000318117227 */ /* 0x000fe200078e00ff */
[----:B------:R-:W-:-:S03]  /*7ed0*/  LOP3.LUT R6, R15, 0x2c, RZ, 0xfc, !PT ;  /* 0x0000002c0f067812 */ /* 0x000fc600078efcff */
[----:B------:R-:W-:Y:S01]  /*7ee0*/  @!P1 IMAD.IADD R11, R11, 0x1, -R13 ;  /* 0x000000010b0b9824 */ /* 0x000fe200078e0a0d */
[----:B------:R-:W-:Y:S01]  /*7ef0*/  IABS R16, R6 ;  /* 0x0000000600107213 */ /* 0x000fe20000000000 */
[----:B0-----:R-:W-:Y:S01]  /*7f00*/  IMAD.MOV.U32 R2, RZ, RZ, R7 ;  /* 0x000000ffff027224 */ /* 0x001fe200078e0007 */
[----:B------:R-:W-:Y:S01]  /*7f10*/  IABS R7, R8 ;  /* 0x0000000800077213 */ /* 0x000fe20000000000 */
[----:B------:R-:W-:Y:S01]  /*7f20*/  IMAD.MOV R17, RZ, RZ, -R17 ;  /* 0x000000ffff117224 */ /* 0x000fe200078e0a11 */
[C---:B------:R-:W-:Y:S01]  /*7f30*/  ISETP.GT.U32.AND P1, PT, R13.reuse, R11, PT ;  /* 0x0000000b0d00720c */ /* 0x040fe20003f24070 */
[----:B------:R-:W-:Y:S01]  /*7f40*/  @!P5 IMAD.MOV R2, RZ, RZ, -R2 ;  /* 0x000000ffff02d224 */ /* 0x000fe200078e0a02 */
[----:B------:R-:W-:Y:S01]  /*7f50*/  ISETP.GT.U32.AND P5, PT, R13, R9, PT ;  /* 0x000000090d00720c */ /* 0x000fe20003fa4070 */
[--C-:B------:R-:W-:Y:S01]  /*7f60*/  @!P3 IMAD.IADD R19, R19, 0x1, -R13.reuse ;  /* 0x000000011313b824 */ /* 0x100fe200078e0a0d */
[C---:B------:R-:W-:Y:S01]  /*7f70*/  ISETP.GT.U32.AND P3, PT, R13.reuse, R5, PT ;  /* 0x000000050d00720c */ /* 0x040fe20003f64070 */
[----:B------:R-:W-:Y:S01]  /*7f80*/  @!P4 IMAD.IADD R10, R10, 0x1, -R13 ;  /* 0x000000010a0ac824 */ /* 0x000fe200078e0a0d */
[----:B------:R0:W-:Y:S01]  /*7f90*/  STL [R1+0x38], R2 ;  /* 0x0000380201007387 */ /* 0x0001e20000100800 */
[----:B------:R-:W-:-:S02]  /*7fa0*/  IMAD R3, R13, R17, R3 ;  /* 0x000000110d037224 */ /* 0x000fc400078e0203 */
[----:B------:R-:W-:Y:S01]  /*7fb0*/  IMAD.HI.U32 R17, R24, R16, RZ ;  /* 0x0000001018117227 */ /* 0x000fe200078e00ff */
[----:B------:R-:W-:-:S03]  /*7fc0*/  ISETP.GT.U32.AND P4, PT, R13, R10, PT ;  /* 0x0000000a0d00720c */ /* 0x000fc60003f84070 */
[--C-:B------:R-:W-:Y:S01]  /*7fd0*/  @!P1 IMAD.IADD R11, R11, 0x1, -R13.reuse ;  /* 0x000000010b0b9824 */ /* 0x100fe200078e0a0d */
[----:B------:R-:W-:Y:S01]  /*7fe0*/  ISETP.GT.U32.AND P1, PT, R13, R3, PT ;  /* 0x000000030d00720c */ /* 0x000fe20003f24070 */
[----:B------:R-:W-:Y:S01]  /*7ff0*/  @!P5 IMAD.IADD R9, R9, 0x1, -R13 ;  /* 0x000000010909d824 */ /* 0x000fe200078e0a0d */
[----:B------:R-:W-:Y:S01]  /*8000*/  ISETP.GE.AND P5, PT, R0, RZ, PT ;  /* 0x000000ff0000720c */ /* 0x000fe20003fa6270 */
[----:B0-----:R-:W-:Y:S01]  /*8010*/  IMAD.MOV.U32 R2, RZ, RZ, R19 ;  /* 0x000000ffff027224 */ /* 0x001fe200078e0013 */
[----:B------:R-:W-:Y:S01]  /*8020*/  IABS R19, R27 ;  /* 0x0000001b00137213 */ /* 0x000fe20000000000 */
        /* <DEDUP_REMOVED lines=8> */
[----:B------:R-:W-:Y:S02]  /*80b0*/  IMAD R7, R13, R18, R7 ;  /* 0x000000120d077224 */ /* 0x000fe400078e0207 */
[--C-:B------:R-:W-:Y:S01]  /*80c0*/  @!P4 IMAD.IADD R10, R10, 0x1, -R13.reuse ;  /* 0x000000010a0ac824 */ /* 0x100fe200078e0a0d */
[----:B------:R-:W-:Y:S01]  /*80d0*/  ISETP.GE.AND P4, PT, R12, RZ, PT ;  /* 0x000000ff0c00720c */ /* 0x000fe20003f86270 */
[--C-:B------:R-:W-:Y:S01]  /*80e0*/  @!P3 IMAD.IADD R5, R5, 0x1, -R13.reuse ;  /* 0x000000010505b824 */ /* 0x100fe200078e0a0d */
[----:B------:R-:W-:Y:S01]  /*80f0*/  LOP3.LUT R12, R15, 0x28, RZ, 0xfc, !PT ;  /* 0x000000280f0c7812 */ /* 0x000fe200078efcff */
[----:B------:R-:W-:Y:S01]  /*8100*/  @!P6 IMAD.IADD R9, R9, 0x1, -R13 ;  /* 0x000000010909e824 */ /* 0x000fe200078e0a0d */
[----:B------:R-:W-:Y:S01]  /*8110*/  ISETP.GT.U32.AND P6, PT, R13, R0, PT ;  /* 0x000000000d00720c */ /* 0x000fe20003fc4070 */
[----:B0-----:R-:W-:Y:S01]  /*8120*/  IMAD.MOV.U32 R2, RZ, RZ, R11 ;  /* 0x000000ffff027224 */ /* 0x001fe200078e000b */
[----:B------:R-:W-:Y:S01]  /*8130*/  LOP3.LUT R11, R15, 0x26, RZ, 0xfc, !PT ;  /* 0x000000260f0b7812 */ /* 0x000fe200078efcff */
[----:B------:R-:W-:Y:S01]  /*8140*/  IMAD.MOV.U32 R4, RZ, RZ, R10 ;  /* 0x000000ffff047224 */ /* 0x000fe200078e000a */
[----:B------:R-:W-:Y:S01]  /*8150*/  IABS R10, R12 ;  /* 0x0000000c000a7213 */ /* 0x000fe20000000000 */
[----:B------:R-:W-:Y:S01]  /*8160*/  @!P2 IMAD.MOV R2, RZ, RZ, -R2 ;  /* 0x000000ffff02a224 */ /* 0x000fe200078e0a02 */
[----:B------:R-:W-:Y:S01]  /*8170*/  ISETP.GT.U32.AND P2, PT, R13, R5, PT ;  /* 0x000000050d00720c */ /* 0x000fe20003f44070 */
[----:B------:R-:W-:Y:S01]  /*8180*/  @!P0 IMAD.MOV R4, RZ, RZ, -R4 ;  /* 0x000000ffff048224 */ /* 0x000fe200078e0a04 */
[----:B------:R-:W-:Y:S01]  /*8190*/  ISETP.GE.AND P0, PT, R6, RZ, PT ;  /* 0x000000ff0600720c */ /* 0x000fe20003f06270 */
[----:B------:R-:W-:Y:S01]  /*81a0*/  @!P1 IMAD.IADD R3, R3, 0x1, -R13 ;  /* 0x0000000103039824 */ /* 0x000fe200078e0a0d */
[----:B------:R0:W-:Y:S01]  /*81b0*/  STL [R1+0x30], R2 ;  /* 0x0000300201007387 */ /* 0x0001e20000100800 */
[----:B------:R-:W-:-:S02]  /*81c0*/  IABS R6, R11 ;  /* 0x0000000b00067213 */ /* 0x000fc40000000000 */
[--C-:B------:R-:W-:Y:S01]  /*81d0*/  @!P6 IMAD.IADD R0, R0, 0x1, -R13.reuse ;  /* 0x000000010000e824 */ /* 0x100fe200078e0a0d */
[----:B------:R-:W-:Y:S01]  /*81e0*/  ISETP.GT.U32.AND P1, PT, R13, R3, PT ;  /* 0x000000030d00720c */ /* 0x000fe20003f24070 */
[----:B------:R1:W-:Y:S01]  /*81f0*/  STL [R1+0x2c], R4 ;  /* 0x00002c0401007387 */ /* 0x0003e20000100800 */
[----:B------:R-:W-:Y:S02]  /*8200*/  ISETP.GE.AND P3, PT, R14, RZ, PT ;  /* 0x000000ff0e00720c */ /* 0x000fe40003f66270 */
[----:B------:R-:W-:Y:S01]  /*8210*/  LOP3.LUT R14, R15, 0x22, RZ, 0xfc, !PT ;  /* 0x000000220f0e7812 */ /* 0x000fe200078efcff */
[----:B------:R-:W-:Y:S01]  /*8220*/  @!P2 IMAD.IADD R5, R5, 0x1, -R13 ;  /* 0x000000010505a824 */ /* 0x000fe200078e0a0d */
[----:B------:R-:W-:Y:S01]  /*8230*/  ISETP.GE.AND P2, PT, R8, RZ, PT ;  /* 0x000000ff0800720c */ /* 0x000fe20003f46270 */
[----:B0-----:R-:W-:Y:S01]  /*8240*/  IMAD.MOV.U32 R2, RZ, RZ, R9 ;  /* 0x000000ffff027224 */ /* 0x001fe200078e0009 */
[----:B------:R-:W-:Y:S01]  /*8250*/  ISETP.GE.AND P6, PT, R11, RZ, PT ;  /* 0x000000ff0b00720c */ /* 0x000fe20003fc6270 */
[----:B------:R-:W-:Y:S01]  /*8260*/  IMAD.MOV.U32 R9, RZ, RZ, R10 ;  /* 0x000000ffff097224 */ /* 0x000fe200078e000a */
[----:B------:R-:W-:Y:S01]  /*8270*/  LOP3.LUT R11, R15, 0x18, RZ, 0xfc, !PT ;  /* 0x000000180f0b7812 */ /* 0x000fe200078efcff */
[----:B------:R-:W-:Y:S01]  /*8280*/  @!P5 IMAD.MOV R2, RZ, RZ, -R2 ;  /* 0x000000ffff02d224 */ /* 0x000fe200078e0a02 */
[----:B------:R-:W-:Y:S01]  /*8290*/  ISETP.GT.U32.AND P5, PT, R13, R7, PT ;  /* 0x000000070d00720c */ /* 0x000fe20003fa4070 */
[----:B------:R-:W-:Y:S01]  /*82a0*/  IMAD.MOV.U32 R10, RZ, RZ, R6 ;  /* 0x000000ffff0a7224 */ /* 0x000fe200078e0006 */
[----:B-1----:R-:W-:Y:S01]  /*82b0*/  LOP3.LUT R4, R15, 0x14, RZ, 0xfc, !PT ;  /* 0x000000140f047812 */ /* 0x002fe200078efcff */
[----:B------:R-:W-:Y:S01]  /*82c0*/  IMAD.HI.U32 R6, R24, R9, RZ ;  /* 0x0000000918067227 */ /* 0x000fe200078e00ff */
[----:B------:R0:W-:Y:S01]  /*82d0*/  STL [R1+0x28], R2 ;  /* 0x0000280201007387 */ /* 0x0001e20000100800 */
[----:B------:R-:W-:-:S02]  /*82e0*/  IABS R23, R11 ;  /* 0x0000000b00177213 */ /* 0x000fc40000000000 */
[----:B------:R-:W-:Y:S02]  /*82f0*/  IMAD.MOV R6, RZ, RZ, -R6 ;  /* 0x000000ffff067224 */ /* 0x000fe400078e0a06 */
[----:B------:R-:W-:Y:S01]  /*8300*/  @!P1 IMAD.IADD R3, R3, 0x1, -R13 ;  /* 0x0000000103039824 */ /* 0x000fe200078e0a0d */
[----:B------:R-:W-:Y:S01]  /*8310*/  ISETP.GE.AND P1, PT, R12, RZ, PT ;  /* 0x000000ff0c00720c */ /* 0x000fe20003f26270 */
[----:B------:R-:W-:Y:S01]  /*8320*/  IMAD R9, R13, R6, R9 ;  /* 0x000000060d097224 */ /* 0x000fe200078e0209 */
[----:B------:R-:W-:Y:S01]  /*8330*/  LOP3.LUT R12, R15, 0x24, RZ, 0xfc, !PT ;  /* 0x000000240f0c7812 */ /* 0x000fe200078efcff */
[----:B------:R-:W-:Y:S01]  /*8340*/  @!P5 IMAD.IADD R7, R7, 0x1, -R13 ;  /* 0x000000010707d824 */ /* 0x000fe200078e0a0d */
[----:B------:R-:W-:Y:S01]  /*8350*/  ISETP.GT.U32.AND P5, PT, R13, R0, PT ;  /* 0x000000000d00720c */ /* 0x000fe20003fa4070 */
[----:B0-----:R-:W-:Y:S01]  /*8360*/  IMAD.MOV.U32 R2, RZ, RZ, R5 ;  /* 0x000000ffff027224 */ /* 0x001fe200078e0005 */
[----:B------:R-:W-:Y:S01]  /*8370*/  LOP3.LUT R6, R15, 0x16, RZ, 0xfc, !PT ;  /* 0x000000160f067812 */ /* 0x000fe200078efcff */
[----:B------:R-:W-:-:S04]  /*8380*/  IMAD.HI.U32 R8, R24, R10, RZ ;  /* 0x0000000a18087227 */ /* 0x000fc800078e00ff */
[----:B------:R-:W-:Y:S01]  /*8390*/  @!P4 IMAD.MOV R2, RZ, RZ, -R2 ;  /* 0x000000ffff02c224 */ /* 0x000fe200078e0a02 */
[----:B------:R-:W-:Y:S01]  /*83a0*/  ISETP.GT.U32.AND P4, PT, R13, R7, PT ;  /* 0x000000070d00720c */ /* 0x000fe20003f84070 */
[----:B------:R-:W-:-:S03]  /*83b0*/  IMAD.MOV R8, RZ, RZ, -R8 ;  /* 0x000000ffff087224 */ /* 0x000fc600078e0a08 */
[----:B------:R0:W-:Y:S01]  /*83c0*/  STL [R1+0x24], R2 ;  /* 0x0000240201007387 */ /* 0x0001e20000100800 */
[----:B------:R-:W-:Y:S01]  /*83d0*/  @!P5 IMAD.IADD R0, R0, 0x1, -R13 ;  /* 0x000000010000d824 */ /* 0x000fe200078e0a0d */
[C---:B------:R-:W-:Y:S01]  /*83e0*/  ISETP.GT.U32.AND P5, PT, R13.reuse, R9, PT ;  /* 0x000000090d00720c */ /* 0x040fe20003fa4070 */
[----:B------:R-:W-:Y:S01]  /*83f0*/  IMAD R10, R13, R8, R10 ;  /* 0x000000080d0a7224 */ /* 0x000fe200078e020a */
[----:B------:R-:W-:-:S04]  /*8400*/  LOP3.LUT R8, R15, 0x1e, RZ, 0xfc, !PT ;  /* 0x0000001e0f087812 */ /* 0x000fc800078efcff */
[----:B------:R-:W-:Y:S01]  /*8410*/  IABS R17, R8 ;  /* 0x0000000800117213 */ /* 0x000fe20000000000 */
[----:B------:R-:W-:Y:S01]  /*8420*/  @!P4 IMAD.IADD R7, R7, 0x1, -R13 ;  /* 0x000000010707c824 */ /* 0x000fe200078e0a0d */
[----:B------:R-:W-:Y:S01]  /*8430*/  ISETP.GE.AND P4, PT, R14, RZ, PT ;  /* 0x000000ff0e00720c */ /* 0x000fe20003f86270 */
[----:B0-----:R-:W-:Y:S01]  /*8440*/  IMAD.MOV.U32 R2, RZ, RZ, R3 ;  /* 0x000000ffff027224 */ /* 0x001fe200078e0003 */
[----:B------:R-:W-:Y:S01]  /*8450*/  IABS R14, R14 ;  /* 0x0000000e000e7213 */ /* 0x000fe20000000000 */
[----:B------:R-:W-:Y:S01]  /*8460*/  @!P2 IMAD.MOV R7, RZ, RZ, -R7 ;  /* 0x000000ffff07a224 */ /* 0x000fe200078e0a07 */
[----:B------:R-:W-:Y:S01]  /*8470*/  ISETP.GT.U32.AND P2, PT, R13, R10, PT ;  /* 0x0000000a0d00720c */ /* 0x000fe20003f44070 */
[----:B------:R-:W-:Y:S01]  /*8480*/  @!P3 IMAD.MOV R2, RZ, RZ, -R2 ;  /* 0x000000ffff02b224 */ /* 0x000fe200078e0a02 */
[----:B------:R-:W-:Y:S01]  /*8490*/  ISETP.GE.AND P3, PT, R12, RZ, PT ;  /* 0x000000ff0c00720c */ /* 0x000fe20003f66270 */
[----:B------:R-:W-:Y:S01]  /*84a0*/  @!P5 IMAD.IADD R9, R9, 0x1, -R13 ;  /* 0x000000010909d824 */ /* 0x000fe200078e0a0d */
[----:B------:R-:W-:-:S02]  /*84b0*/  IABS R12, R12 ;  /* 0x0000000c000c7213 */ /* 0x000fc40000000000 */
[----:B------:R0:W-:Y:S02]  /*84c0*/  STL [R1+0x1c], R2 ;  /* 0x00001c0201007387 */ /* 0x0001e40000100800 */
[----:B------:R-:W-:Y:S01]  /*84d0*/  ISETP.GT.U32.AND P5, PT, R13, R9, PT ;  /* 0x000000090d00720c */ /* 0x000fe20003fa4070 */
[----:B------:R-:W-:-:S04]  /*84e0*/  IMAD.HI.U32 R3, R24, R12, RZ ;  /* 0x0000000c18037227 */ /* 0x000fc800078e00ff */
[----:B------:R-:W-:Y:S02]  /*84f0*/  IMAD.MOV R3, RZ, RZ, -R3 ;  /* 0x000000ffff037224 */ /* 0x000fe400078e0a03 */
[--C-:B------:R-:W-:Y:S02]  /*8500*/  @!P2 IMAD.IADD R10, R10, 0x1, -R13.reuse ;  /* 0x000000010a0aa824 */ /* 0x100fe400078e0a0d */
[C---:B------:R-:W-:Y:S02]  /*8510*/  IMAD R12, R13.reuse, R3, R12 ;  /* 0x000000030d0c7224 */ /* 0x040fe400078e020c */
[----:B0-----:R-:W-:Y:S01]  /*8520*/  IMAD.MOV.U32 R2, RZ, RZ, R0 ;  /* 0x000000ffff027224 */ /* 0x001fe200078e0000 */
[----:B------:R-:W-:Y:S01]  /*8530*/  ISETP.GT.U32.AND P2, PT, R13, R10, PT ;  /* 0x0000000a0d00720c */ /* 0x000fe20003f44070 */
[----:B------:R-:W-:Y:S01]  /*8540*/  @!P5 IMAD.IADD R9, R9, 0x1, -R13 ;  /* 0x000000010909d824 */ /* 0x000fe200078e0a0d */
[----:B------:R-:W-:Y:S01]  /*8550*/  ISETP.GT.U32.AND P5, PT, R13, R12, PT ;  /* 0x0000000c0d00720c */ /* 0x000fe20003fa4070 */
[----:B------:R-:W-:-:S04]  /*8560*/  IMAD.HI.U32 R0, R24, R14, RZ ;  /* 0x0000000e18007227 */ /* 0x000fc800078e00ff */
[----:B------:R-:W-:Y:S01]  /*8570*/  @!P0 IMAD.MOV R2, RZ, RZ, -R2 ;  /* 0x000000ffff028224 */ /* 0x000fe200078e0a02 */
[----:B------:R-:W-:Y:S01]  /*8580*/  ISETP.GE.AND P0, PT, R16, RZ, PT ;  /* 0x000000ff1000720c */ /* 0x000fe20003f06270 */
[----:B------:R-:W-:Y:S01]  /*8590*/  IMAD.MOV R0, RZ, RZ, -R0 ;  /* 0x000000ffff007224 */ /* 0x000fe200078e0a00 */
[----:B------:R-:W-:Y:S01]  /*85a0*/  IABS R16, R16 ;  /* 0x0000001000107213 */ /* 0x000fe20000000000 */
[----:B------:R-:W-:Y:S01]  /*85b0*/  IMAD.HI.U32 R3, R24, R17, RZ ;  /* 0x0000001118037227 */ /* 0x000fe200078e00ff */
[----:B------:R0:W-:Y:S03]  /*85c0*/  STL [R1+0x2404], R2 ;  /* 0x0024040201007387 */ /* 0x0001e60000100800 */
[----:B------:R-:W-:Y:S01]  /*85d0*/  @!P5 IMAD.IADD R12, R12, 0x1, -R13 ;  /* 0x000000010c0cd824 */ /* 0x000fe200078e0a0d */
[----:B------:R1:W-:Y:S01]  /*85e0*/  STL [R1+0x2408], R7 ;  /* 0x0024080701007387 */ /* 0x0003e20000100800 */
[----:B------:R-:W-:-:S02]  /*85f0*/  IMAD R14, R13, R0, R14 ;  /* 0x000000000d0e7224 */ /* 0x000fc400078e020e */
[C---:B------:R-:W-:Y:S01]  /*8600*/  IMAD.HI.U32 R5, R24.reuse, R16, RZ ;  /* 0x0000001018057227 */ /* 0x040fe200078e00ff */
[----:B------:R-:W-:Y:S02]  /*8610*/  ISETP.GT.U32.AND P5, PT, R13, R12, PT ;  /* 0x0000000c0d00720c */ /* 0x000fe40003fa4070 */
[C---:B0-----:R-:W-:Y:S01]  /*8620*/  LOP3.LUT R2, R15.reuse, 0xe, RZ, 0xfc, !PT ;  /* 0x0000000e0f027812 */ /* 0x041fe200078efcff */
[----:B------:R-:W-:Y:S01]  /*8630*/  IMAD.HI.U32 R0, R24, R19, RZ ;  /* 0x0000001318007227 */ /* 0x000fe200078e00ff */
[----:B-1----:R-:W-:-:S03]  /*8640*/  LOP3.LUT R7, R15, 0x12, RZ, 0xfc, !PT ;  /* 0x000000120f077812 */ /* 0x002fc600078efcff */
[----:B------:R-:W-:Y:S02]  /*8650*/  IMAD.MOV R3, RZ, RZ, -R3 ;  /* 0x000000ffff037224 */ /* 0x000fe400078e0a03 */
[----:B------:R-:W-:Y:S02]  /*8660*/  IMAD.MOV R5, RZ, RZ, -R5 ;  /* 0x000000ffff057224 */ /* 0x000fe400078e0a05 */
[----:B------:R-:W-:Y:S02]  /*8670*/  IMAD.MOV R0, RZ, RZ, -R0 ;  /* 0x000000ffff007224 */ /* 0x000fe400078e0a00 */
[----:B------:R-:W-:Y:S01]  /*8680*/  @!P1 IMAD.MOV R9, RZ, RZ, -R9 ;  /* 0x000000ffff099224 */ /* 0x000fe200078e0a09 */
[C---:B------:R-:W-:Y:S01]  /*8690*/  ISETP.GT.U32.AND P1, PT, R13.reuse, R14, PT ;  /* 0x0000000e0d00720c */ /* 0x040fe20003f24070 */
[C---:B------:R-:W-:Y:S01]  /*86a0*/  IMAD R17, R13.reuse, R3, R17 ;  /* 0x000000030d117224 */ /* 0x040fe200078e0211 */
[----:B------:R-:W-:Y:S01]  /*86b0*/  IABS R3, R4 ;  /* 0x0000000400037213 */ /* 0x000fe20000000000 */
[C---:B------:R-:W-:Y:S01]  /*86c0*/  IMAD R16, R13.reuse, R5, R16 ;  /* 0x000000050d107224 */ /* 0x040fe200078e0210 */
[----:B------:R0:W-:Y:S01]  /*86d0*/  STL [R1+0x240c], R9 ;  /* 0x00240c0901007387 */ /* 0x0001e20000100800 */
[C---:B------:R-:W-:Y:S01]  /*86e0*/  IMAD R19, R13.reuse, R0, R19 ;  /* 0x000000000d137224 */ /* 0x040fe200078e0213 */
[----:B------:R-:W-:Y:S01]  /*86f0*/  IABS R0, R6 ;  /* 0x0000000600007213 */ /* 0x000fe20000000000 */
[----:B------:R-:W-:Y:S01]  /*8700*/  IMAD.HI.U32 R5, R24, R21, RZ ;  /* 0x0000001518057227 */ /* 0x000fe200078e00ff */
[----:B------:R-:W-:Y:S03]  /*8710*/  STL [R1+0x70], R11 ;  /* 0x0000700b01007387 */ /* 0x000fe60000100800 */
[----:B------:R-:W-:Y:S01]  /*8720*/  @!P5 IMAD.IADD R12, R12, 0x1, -R13 ;  /* 0x000000010c0cd824 */ /* 0x000fe200078e0a0d */
[----:B------:R-:W-:Y:S01]  /*8730*/  ISETP.GT.U32.AND P5, PT, R13, R17, PT ;  /* 0x000000110d00720c */ /* 0x000fe20003fa4070 */
[----:B------:R-:W-:Y:S01]  /*8740*/  IMAD.MOV R5, RZ, RZ, -R5 ;  /* 0x000000ffff057224 */ /* 0x000fe200078e0a05 */
[----:B------:R1:W-:Y:S01]  /*8750*/  STL [R1+0x68], R6 ;  /* 0x0000680601007387 */ /* 0x0003e20000100800 */
[----:B------:R-:W-:Y:S01]  /*8760*/  @!P2 IMAD.IADD R10, R10, 0x1, -R13 ;  /* 0x000000010a0aa824 */ /* 0x000fe200078e0a0d */
[----:B0-----:R-:W-:Y:S01]  /*8770*/  LOP3.LUT R9, R15, 0x4, RZ, 0xfc, !PT ;  /* 0x000000040f097812 */ /* 0x001fe200078efcff */
[C---:B------:R-:W-:Y:S01]  /*8780*/  IMAD R21, R13.reuse, R5, R21 ;  /* 0x000000050d157224 */ /* 0x040fe200078e0215 */
[----:B------:R0:W-:Y:S01]  /*8790*/  STL [R1+0x60], R4 ;  /* 0x0000600401007387 */ /* 0x0001e20000100800 */
[----:B------:R-:W-:Y:S01]  /*87a0*/  IMAD.HI.U32 R5, R24, R3, RZ ;  /* 0x0000000318057227 */ /* 0x000fe200078e00ff */
[----:B------:R-:W-:-:S02]  /*87b0*/  ISETP.GT.U32.AND P2, PT, R13, R16, PT ;  /* 0x000000100d00720c */ /* 0x000fc40003f44070 */
[----:B------:R-:W-:Y:S01]  /*87c0*/  STL [R1+0x50], R7 ;  /* 0x0000500701007387 */ /* 0x000fe20000100800 */
[----:B------:R-:W-:Y:S02]  /*87d0*/  @!P6 IMAD.MOV R10, RZ, RZ, -R10 ;  /* 0x000000ffff0ae224 */ /* 0x000fe400078e0a0a */
[----:B-1----:R-:W-:Y:S01]  /*87e0*/  IMAD.HI.U32 R6, R24, R0, RZ ;  /* 0x0000000018067227 */ /* 0x002fe200078e00ff */
[----:B0-----:R-:W-:-:S03]  /*87f0*/  LOP3.LUT R4, R15, 0x10, RZ, 0xfc, !PT ;  /* 0x000000100f047812 */ /* 0x001fc600078efcff */
[----:B------:R-:W-:Y:S02]  /*8800*/  IMAD.MOV R6, RZ, RZ, -R6 ;  /* 0x000000ffff067224 */ /* 0x000fe400078e0a06 */
[----:B------:R-:W-:Y:S02]  /*8810*/  IMAD.MOV R5, RZ, RZ, -R5 ;  /* 0x000000ffff057224 */ /* 0x000fe400078e0a05 */
[----:B------:R-:W-:Y:S01]  /*8820*/  IMAD R0, R13, R6, R0 ;  /* 0x000000060d007224 */ /* 0x000fe200078e0200 */
[----:B------:R0:W-:Y:S01]  /*8830*/  STL [R1+0x40], R4 ;  /* 0x0000400401007387 */ /* 0x0001e20000100800 */
[----:B------:R-:W-:Y:S01]  /*8840*/  IABS R6, R4 ;  /* 0x0000000400067213 */ /* 0x000fe20000000000 */
[----:B------:R-:W-:Y:S01]  /*8850*/  @!P5 IMAD.IADD R17, R17, 0x1, -R13 ;  /* 0x000000011111d824 */ /* 0x000fe200078e0a0d */
[----:B------:R-:W-:Y:S01]  /*8860*/  ISETP.GE.AND P5, PT, R8, RZ, PT ;  /* 0x000000ff0800720c */ /* 0x000fe20003fa6270 */
[----:B------:R-:W-:Y:S01]  /*8870*/  IMAD R3, R13, R5, R3 ;  /* 0x000000050d037224 */ /* 0x000fe200078e0203 */
[----:B------:R1:W-:Y:S01]  /*8880*/  STL [R1+0x2410], R10 ;  /* 0x0024100a01007387 */ /* 0x0003e20000100800 */
[----:B------:R-:W-:Y:S01]  /*8890*/  IABS R5, R7 ;  /* 0x0000000700057213 */ /* 0x000fe20000000000 */
[--C-:B------:R-:W-:Y:S01]  /*88a0*/  @!P2 IMAD.IADD R16, R16, 0x1, -R13.reuse ;  /* 0x000000011010a824 */ /* 0x100fe200078e0a0d */
[----:B------:R-:W-:Y:S01]  /*88b0*/  IABS R8, R2 ;  /* 0x0000000200087213 */ /* 0x000fe20000000000 */
[----:B------:R2:W-:Y:S01]  /*88c0*/  STL [R1+0x20], R2 ;  /* 0x0000200201007387 */ /* 0x0005e20000100800 */
[C---:B0-----:R-:W-:Y:S01]  /*88d0*/  LOP3.LUT R4, R15.reuse, 0xa, RZ, 0xfc, !PT ;  /* 0x0000000a0f047812 */ /* 0x041fe200078efcff */
[----:B------:R-:W-:Y:S01]  /*88e0*/  @!P1 IMAD.IADD R14, R14, 0x1, -R13 ;  /* 0x000000010e0e9824 */ /* 0x000fe200078e0a0d */
[----:B------:R-:W-:Y:S01]  /*88f0*/  LOP3.LUT R7, R15, 0x2, RZ, 0xfc, !PT ;  /* 0x000000020f077812 */ /* 0x000fe200078efcff */
[----:B------:R0:W-:Y:S01]  /*8900*/  STL [R1+0x249c], R26 ;  /* 0x00249c1a01007387 */ /* 0x0001e20000100800 */
[----:B------:R-:W-:Y:S01]  /*8910*/  ISETP.GT.U32.AND P2, PT, R13, R16, PT ;  /* 0x000000100d00720c */ /* 0x000fe20003f44070 */
[----:B------:R-:W-:Y:S01]  /*8920*/  IMAD.HI.U32 R11, R24, R23, RZ ;  /* 0x00000017180b7227 */ /* 0x000fe200078e00ff */
[----:B-1----:R-:W-:-:S02]  /*8930*/  LOP3.LUT R10, R15, 0x8, RZ, 0xfc, !PT ;  /* 0x000000080f0a7812 */ /* 0x002fc400078efcff */
[----:B------:R-:W-:Y:S01]  /*8940*/  ISETP.GT.U32.AND P1, PT, R13, R14, PT ;  /* 0x0000000e0d00720c */ /* 0x000fe20003f24070 */
[----:B------:R-:W-:Y:S01]  /*8950*/  IMAD.MOV R11, RZ, RZ, -R11 ;  /* 0x000000ffff0b7224 */ /* 0x000fe200078e0a0b */
[----:B--2---:R-:W-:Y:S01]  /*8960*/  LOP3.LUT R2, R15, 0x6, RZ, 0xfc, !PT ;  /* 0x000000060f027812 */ /* 0x004fe200078efcff */
[----:B------:R-:W-:Y:S01]  /*8970*/  IMAD.HI.U32 R18, R24, R5, RZ ;  /* 0x0000000518127227 */ /* 0x000fe200078e00ff */
[----:B------:R-:W-:-:S03]  /*8980*/  IABS R15, R4 ;  /* 0x00000004000f7213 */ /* 0x000fc60000000000 */
[----:B------:R-:W-:Y:S01]  /*8990*/  IMAD R23, R13, R11, R23 ;  /* 0x0000000b0d177224 */ /* 0x000fe200078e0217 */
[----:B------:R-:W-:Y:S01]  /*89a0*/  IABS R11, R26 ;  /* 0x0000001a000b7213 */ /* 0x000fe20000000000 */
[----:B------:R-:W-:Y:S01]  /*89b0*/  IMAD.HI.U32 R29, R24, R15, RZ ;  /* 0x0000000f181d7227 */ /* 0x000fe200078e00ff */
[----:B0-----:R-:W-:-:S03]  /*89c0*/  IABS R26, R7 ;  /* 0x00000007001a7213 */ /* 0x001fc60000000000 */
[----:B------:R-:W-:Y:S02]  /*89d0*/  IMAD.MOV R29, RZ, RZ, -R29 ;  /* 0x000000ffff1d7224 */ /* 0x000fe400078e0a1d */
[----:B------:R-:W-:Y:S01]  /*89e0*/  @!P2 IMAD.IADD R16, R16, 0x1, -R13 ;  /* 0x000000011010a824 */ /* 0x000fe200078e0a0d */
[C---:B------:R-:W-:Y:S01]  /*89f0*/  ISETP.GT.U32.AND P2, PT, R13.reuse, R21, PT ;  /* 0x000000150d00720c */ /* 0x040fe20003f44070 */
[C---:B------:R-:W-:Y:S02]  /*8a00*/  IMAD R15, R13.reuse, R29, R15 ;  /* 0x0000001d0d0f7224 */ /* 0x040fe400078e020f */
[----:B------:R-:W2:Y:S01]  /*8a10*/  LDL.LU R29, [R1+0x68] ;  /* 0x00006800011d7983 */ /* 0x000ea20000300800 */
[----:B------:R-:W-:Y:S01]  /*8a20*/  @!P1 IMAD.IADD R14, R14, 0x1, -R13 ;  /* 0x000000010e0e9824 */ /* 0x000fe200078e0a0d */
[----:B------:R-:W-:Y:S01]  /*8a30*/  ISETP.GT.U32.AND P1, PT, R13, R19, PT ;  /* 0x000000130d00720c */ /* 0x000fe20003f24070 */
[----:B------:R-:W-:Y:S02]  /*8a40*/  IMAD.MOV R18, RZ, RZ, -R18 ;  /* 0x000000ffff127224 */ /* 0x000fe400078e0a12 */
[----:B------:R-:W-:-:S04]  /*8a50*/  IMAD.HI.U32 R20, R24, R8, RZ ;  /* 0x0000000818147227 */ /* 0x000fc800078e00ff */
[----:B------:R-:W-:Y:S02]  /*8a60*/  IMAD R5, R13, R18, R5 ;  /* 0x000000120d057224 */ /* 0x000fe400078e0205 */
[----:B------:R-:W-:Y:S02]  /*8a70*/  @!P2 IMAD.IADD R21, R21, 0x1, -R13 ;  /* 0x000000011515a824 */ /* 0x000fe400078e0a0d */
[----:B------:R-:W-:-:S03]  /*8a80*/  IMAD.HI.U32 R18, R24, R11, RZ ;  /* 0x0000000b18127227 */ /* 0x000fc600078e00ff */
[----:B------:R-:W-:Y:S01]  /*8a90*/  ISETP.GT.U32.AND P2, PT, R13, R21, PT ;  /* 0x000000150d00720c */ /* 0x000fe20003f44070 */
[----:B------:R-:W-:Y:S01]  /*8aa0*/  @!P1 IMAD.IADD R19, R19, 0x1, -R13 ;  /* 0x0000000113139824 */ /* 0x000fe200078e0a0d */
[C---:B------:R-:W-:Y:S01]  /*8ab0*/  ISETP.GT.U32.AND P1, PT, R13.reuse, R17, PT ;  /* 0x000000110d00720c */ /* 0x040fe20003f24070 */
[----:B------:R-:W-:Y:S02]  /*8ac0*/  IMAD.MOV R18, RZ, RZ, -R18 ;  /* 0x000000ffff127224 */ /* 0x000fe400078e0a12 */
[----:B------:R-:W-:Y:S01]  /*8ad0*/  IMAD.HI.U32 R22, R24, R6, RZ ;  /* 0x0000000618167227 */ /* 0x000fe200078e00ff */
[----:B------:R-:W-:-:S03]  /*8ae0*/  ISETP.GT.U32.AND P6, PT, R13, R19, PT ;  /* 0x000000130d00720c */ /* 0x000fc60003fc4070 */
[----:B------:R-:W-:Y:S01]  /*8af0*/  IMAD R11, R13, R18, R11 ;  /* 0x000000120d0b7224 */ /* 0x000fe200078e020b */
[----:B------:R-:W-:Y:S01]  /*8b00*/  IABS R18, R10 ;  /* 0x0000000a00127213 */ /* 0x000fe20000000000 */
[----:B------:R-:W-:Y:S02]  /*8b10*/  IMAD.MOV R20, RZ, RZ, -R20 ;  /* 0x000000ffff147224 */ /* 0x000fe400078e0a14 */
[--C-:B------:R-:W-:Y:S01]  /*8b20*/  @!P2 IMAD.IADD R21, R21, 0x1, -R13.reuse ;  /* 0x000000011515a824 */ /* 0x100fe200078e0a0d */
[----:B------:R-:W-:Y:S01]  /*8b30*/  ISETP.GT.U32.AND P2, PT, R13, R3, PT ;  /* 0x000000030d00720c */ /* 0x000fe20003f44070 */
[----:B------:R-:W-:Y:S01]  /*8b40*/  @!P1 IMAD.IADD R17, R17, 0x1, -R13 ;  /* 0x0000000111119824 */ /* 0x000fe200078e0a0d */
[----:B------:R-:W-:Y:S01]  /*8b50*/  ISETP.GT.U32.AND P1, PT, R13, R23, PT ;  /* 0x000000170d00720c */ /* 0x000fe20003f24070 */
[----:B------:R-:W-:Y:S02]  /*8b60*/  IMAD.MOV R22, RZ, RZ, -R22 ;  /* 0x000000ffff167224 */ /* 0x000fe400078e0a16 */
[----:B------:R-:W-:-:S04]  /*8b70*/  IMAD.HI.U32 R28, R24, R18, RZ ;  /* 0x00000012181c7227 */ /* 0x000fc800078e00ff */
[C---:B------:R-:W-:Y:S01]  /*8b80*/  IMAD R8, R13.reuse, R20, R8 ;  /* 0x000000140d087224 */ /* 0x040fe200078e0208 */
[----:B------:R-:W-:Y:S01]  /*8b90*/  IABS R20, R2 ;  /* 0x0000000200147213 */ /* 0x000fe20000000000 */
[----:B------:R-:W-:Y:S01]  /*8ba0*/  IMAD R6, R13, R22, R6 ;  /* 0x000000160d067224 */ /* 0x000fe200078e0206 */
[----:B------:R-:W-:Y:S01]  /*8bb0*/  IABS R22, R9 ;  /* 0x0000000900167213 */ /* 0x000fe20000000000 */
[----:B------:R-:W-:Y:S02]  /*8bc0*/  IMAD.MOV R28, RZ, RZ, -R28 ;  /* 0x000000ffff1c7224 */ /* 0x000fe400078e0a1c */
[--C-:B------:R-:W-:Y:S01]  /*8bd0*/  @!P1 IMAD.IADD R23, R23, 0x1, -R13.reuse ;  /* 0x0000000117179824 */ /* 0x100fe200078e0a0d */
[----:B------:R-:W-:Y:S01]  /*8be0*/  ISETP.GE.AND P1, PT, R27, RZ, PT ;  /* 0x000000ff1b00720c */ /* 0x000fe20003f26270 */
[----:B------:R-:W-:Y:S01]  /*8bf0*/  @!P2 IMAD.IADD R3, R3, 0x1, -R13 ;  /* 0x000000010303a824 */ /* 0x000fe200078e0a0d */
[----:B------:R-:W-:Y:S01]  /*8c00*/  ISETP.GE.AND P2, PT, R25, RZ, PT ;  /* 0x000000ff1900720c */ /* 0x000fe20003f46270 */
[----:B------:R-:W-:-:S04]  /*8c10*/  IMAD.HI.U32 R27, R24, R20, RZ ;  /* 0x00000014181b7227 */ /* 0x000fc800078e00ff */
[----:B------:R-:W-:Y:S02]  /*8c20*/  IMAD R18, R13, R28, R18 ;  /* 0x0000001c0d127224 */ /* 0x000fe400078e0212 */
[----:B------:R-:W-:Y:S01]  /*8c30*/  IMAD.HI.U32 R25, R24, R22, RZ ;  /* 0x0000001618197227 */ /* 0x000fe200078e00ff */
[----:B------:R-:W3:Y:S03]  /*8c40*/  LDL.LU R28, [R1+0x60] ;  /* 0x00006000011c7983 */ /* 0x000ee60000300800 */
[----:B------:R-:W-:Y:S02]  /*8c50*/  IMAD.MOV R27, RZ, RZ, -R27 ;  /* 0x000000ffff1b7224 */ /* 0x000fe400078e0a1b */
[----:B------:R-:W-:Y:S02]  /*8c60*/  IMAD.MOV R25, RZ, RZ, -R25 ;  /* 0x000000ffff197224 */ /* 0x000fe400078e0a19 */
[----:B------:R-:W-:-:S02]  /*8c70*/  @!P3 IMAD.MOV R12, RZ, RZ, -R12 ;  /* 0x000000ffff0cb224 */ /* 0x000fc400078e0a0c */
[C---:B------:R-:W-:Y:S02]  /*8c80*/  IMAD R20, R13.reuse, R27, R20 ;  /* 0x0000001b0d147224 */ /* 0x040fe400078e0214 */
[----:B------:R-:W-:Y:S01]  /*8c90*/  @!P4 IMAD.MOV R14, RZ, RZ, -R14 ;  /* 0x000000ffff0ec224 */ /* 0x000fe200078e0a0e */
[----:B------:R-:W4:Y:S01]  /*8ca0*/  LDL.LU R27, [R1+0x20] ;  /* 0x00002000011b7983 */ /* 0x000f220000300800 */
[----:B------:R-:W-:Y:S02]  /*8cb0*/  IMAD R22, R13, R25, R22 ;  /* 0x000000190d167224 */ /* 0x000fe400078e0216 */
[----:B------:R-:W-:Y:S01]  /*8cc0*/  @!P6 IMAD.IADD R19, R19, 0x1, -R13 ;  /* 0x000000011313e824 */ /* 0x000fe200078e0a0d */
[----:B------:R-:W4:Y:S01]  /*8cd0*/  LDL.LU R25, [R1+0x40] ;  /* 0x0000400001197983 */ /* 0x000f220000300800 */
[----:B------:R-:W-:Y:S01]  /*8ce0*/  @!P2 IMAD.MOV R21, RZ, RZ, -R21 ;  /* 0x000000ffff15a224 */ /* 0x000fe200078e0a15 */
[C---:B------:R-:W-:Y:S02]  /*8cf0*/  ISETP.GT.U32.AND P6, PT, R13.reuse, R0, PT ;  /* 0x000000000d00720c */ /* 0x040fe40003fc4070 */
[----:B------:R0:W-:Y:S01]  /*8d00*/  STL [R1+0x2414], R12 ;  /* 0x0024140c01007387 */ /* 0x0001e20000100800 */
[----:B------:R-:W-:-:S03]  /*8d10*/  ISETP.GT.U32.AND P2, PT, R13, R11, PT ;  /* 0x0000000b0d00720c */ /* 0x000fc60003f44070 */
[----:B0-----:R-:W4:Y:S01]  /*8d20*/  LDL.LU R12, [R1+0x50] ;  /* 0x00005000010c7983 */ /* 0x001f220000300800 */
[----:B------:R-:W-:-:S03]  /*8d30*/  IMAD.HI.U32 R24, R24, R26, RZ ;  /* 0x0000001a18187227 */ /* 0x000fc600078e00ff */
[----:B------:R0:W-:Y:S01]  /*8d40*/  STL [R1+0x2418], R14 ;  /* 0x0024180e01007387 */ /* 0x0001e20000100800 */
[----:B------:R-:W-:Y:S02]  /*8d50*/  @!P0 IMAD.MOV R16, RZ, RZ, -R16 ;  /* 0x000000ffff108224 */ /* 0x000fe400078e0a10 */
[----:B------:R-:W-:Y:S02]  /*8d60*/  @!P5 IMAD.MOV R17, RZ, RZ, -R17 ;  /* 0x000000ffff11d224 */ /* 0x000fe400078e0a11 */
[----:B------:R-:W-:Y:S02]  /*8d70*/  @!P1 IMAD.MOV R19, RZ, RZ, -R19 ;  /* 0x000000ffff139224 */ /* 0x000fe400078e0a13 */
[----:B------:R-:W-:Y:S01]  /*8d80*/  @!P6 IMAD.IADD R0, R0, 0x1, -R13 ;  /* 0x000000010000e824 */ /* 0x000fe200078e0a0d */
[----:B------:R-:W-:Y:S01]  /*8d90*/  ISETP.GT.U32.AND P6, PT, R13, R5, PT ;  /* 0x000000050d00720c */ /* 0x000fe20003fc4070 */
[----:B0-----:R-:W4:Y:S01]  /*8da0*/  LDL.LU R14, [R1+0x70] ;  /* 0x00007000010e7983 */ /* 0x001f220000300800 */
[----:B------:R-:W-:-:S03]  /*8db0*/  IMAD.MOV R24, RZ, RZ, -R24 ;  /* 0x000000ffff187224 */ /* 0x000fc600078e0a18 */
[----:B------:R-:W-:Y:S01]  /*8dc0*/  STL [R1+0x241c], R16 ;  /* 0x00241c1001007387 */ /* 0x000fe20000100800 */
[----:B------:R-:W-:-:S03]  /*8dd0*/  IMAD R24, R13, R24, R26 ;  /* 0x000000180d187224 */ /* 0x000fc600078e021a */
[----:B------:R-:W-:Y:S01]  /*8de0*/  STL [R1+0x2420], R17 ;  /* 0x0024201101007387 */ /* 0x000fe20000100800 */
[--C-:B------:R-:W-:Y:S01]  /*8df0*/  @!P2 IMAD.IADD R11, R11, 0x1, -R13.reuse ;  /* 0x000000010b0ba824 */ /* 0x100fe200078e0a0d */
[----:B------:R-:W-:Y:S02]  /*8e00*/  ISETP.GT.U32.AND P3, PT, R13, R23, PT ;  /* 0x000000170d00720c */ /* 0x000fe40003f64070 */
[----:B------:R-:W-:Y:S01]  /*8e10*/  @!P6 IMAD.IADD R5, R5, 0x1, -R13 ;  /* 0x000000010505e824 */ /* 0x000fe200078e0a0d */
[----:B------:R-:W-:Y:S01]  /*8e20*/  STL [R1+0x2424], R19 ;  /* 0x0024241301007387 */ /* 0x000fe20000100800 */
[----:B------:R-:W-:-:S03]  /*8e30*/  ISETP.GT.U32.AND P6, PT, R13, R6, PT ;  /* 0x000000060d00720c */ /* 0x000fc60003fc4070 */
[----:B------:R-:W4:Y:S04]  /*8e40*/  LDL.LU R26, [R1+0x249c] ;  /* 0x00249c00011a7983 */ /* 0x000f280000300800 */
[----:B------:R-:W-:Y:S01]  /*8e50*/  STL [R1+0x2428], R21 ;  /* 0x0024281501007387 */ /* 0x000fe20000100800 */
[----:B--2---:R-:W-:Y:S01]  /*8e60*/  ISETP.GE.AND P2, PT, R29, RZ, PT ;  /* 0x000000ff1d00720c */ /* 0x004fe20003f46270 */
[--C-:B------:R-:W-:Y:S02]  /*8e70*/  @!P3 IMAD.IADD R23, R23, 0x1, -R13.reuse ;  /* 0x000000011717b824 */ /* 0x100fe400078e0a0d */
[----:B------:R-:W2:Y:S01]  /*8e80*/  LDL.LU R29, [R1+0x1d8] ;  /* 0x0001d800011d7983 */ /* 0x000ea20000300800 */
[C---:B------:R-:W-:Y:S01]  /*8e90*/  ISETP.GT.U32.AND P3, PT, R13.reuse, R15, PT ;  /* 0x0000000f0d00720c */ /* 0x040fe20003f64070 */
[----:B------:R-:W-:Y:S01]  /*8ea0*/  @!P6 IMAD.IADD R6, R6, 0x1, -R13 ;  /* 0x000000010606e824 */ /* 0x000fe200078e0a0d */
[----:B------:R-:W-:-:S02]  /*8eb0*/  ISETP.GT.U32.AND P4, PT, R13, R0, PT ;  /* 0x000000000d00720c */ /* 0x000fc40003f84070 */
[C---:B------:R-:W-:Y:S02]  /*8ec0*/  ISETP.GT.U32.AND P0, PT, R13.reuse, R3, PT ;  /* 0x000000030d00720c */ /* 0x040fe40003f04070 */
[C---:B------:R-:W-:Y:S02]  /*8ed0*/  ISETP.GT.U32.AND P5, PT, R13.reuse, R5, PT ;  /* 0x000000050d00720c */ /* 0x040fe40003fa4070 */
[C---:B------:R-:W-:Y:S02]  /*8ee0*/  ISETP.GT.U32.AND P1, PT, R13.reuse, R6, PT ;  /* 0x000000060d00720c */ /* 0x040fe40003f24070 */
[----:B------:R-:W-:-:S03]  /*8ef0*/  ISETP.GT.U32.AND P6, PT, R13, R8, PT ;  /* 0x000000080d00720c */ /* 0x000fc60003fc4070 */
[--C-:B------:R-:W-:Y:S02]  /*8f00*/  @!P3 IMAD.IADD R15, R15, 0x1, -R13.reuse ;  /* 0x000000010f0fb824 */ /* 0x100fe400078e0a0d */
[--C-:B------:R-:W-:Y:S01]  /*8f10*/  @!P4 IMAD.IADD R0, R0, 0x1, -R13.reuse ;  /* 0x000000010000c824 */ /* 0x100fe200078e0a0d */
[----:B------:R-:W-:Y:S01]  /*8f20*/  ISETP.GT.U32.AND P4, PT, R13, R18, PT ;  /* 0x000000120d00720c */ /* 0x000fe20003f84070 */
[--C-:B------:R-:W-:Y:S01]  /*8f30*/  @!P0 IMAD.IADD R3, R3, 0x1, -R13.reuse ;  /* 0x0000000103038824 */ /* 0x100fe200078e0a0d */
[----:B------:R-:W-:Y:S01]  /*8f40*/  ISETP.GT.U32.AND P0, PT, R13, R20, PT ;  /* 0x000000140d00720c */ /* 0x000fe20003f04070 */
[--C-:B------:R-:W-:Y:S01]  /*8f50*/  @!P5 IMAD.IADD R5, R5, 0x1, -R13.reuse ;  /* 0x000000010505d824 */ /* 0x100fe200078e0a0d */
[----:B------:R-:W-:Y:S01]  /*8f60*/  ISETP.GT.U32.AND P5, PT, R13, R22, PT ;  /* 0x000000160d00720c */ /* 0x000fe20003fa4070 */
[--C-:B------:R-:W-:Y:S02]  /*8f70*/  @!P1 IMAD.IADD R6, R6, 0x1, -R13.reuse ;  /* 0x0000000106069824 */ /* 0x100fe400078e0a0d */
[----:B------:R-:W-:-:S05]  /*8f80*/  @!P6 IMAD.IADD R8, R8, 0x1, -R13 ;  /* 0x000000010808e824 */ /* 0x000fca00078e0a0d */
[----:B------:R-:W-:Y:S01]  /*8f90*/  ISETP.GT.U32.AND P6, PT, R13, R8, PT ;  /* 0x000000080d00720c */ /* 0x000fe20003fc4070 */
[--C-:B------:R-:W-:Y:S02]  /*8fa0*/  @!P4 IMAD.IADD R18, R18, 0x1, -R13.reuse ;  /* 0x000000011212c824 */ /* 0x100fe400078e0a0d */
[--C-:B------:R-:W-:Y:S01]  /*8fb0*/  @!P0 IMAD.IADD R20, R20, 0x1, -R13.reuse ;  /* 0x0000000114148824 */ /* 0x100fe200078e0a0d */
[----:B---3--:R-:W-:Y:S02]  /*8fc0*/  ISETP.GE.AND P3, PT, R28, RZ, PT ;  /* 0x000000ff1c00720c */ /* 0x008fe40003f66270 */
[----:B------:R-:W0:Y:S01]  /*8fd0*/  S2R R28, SR_TID.X ;  /* 0x00000000001c7919 */ /* 0x000e220000002100 */
[----:B------:R-:W-:Y:S02]  /*8fe0*/  @!P5 IMAD.IADD R22, R22, 0x1, -R13 ;  /* 0x000000011616d824 */ /* 0x000fe400078e0a0d */
[----:B------:R-:W-:Y:S01]  /*8ff0*/  @!P2 IMAD.MOV R0, RZ, RZ, -R0 ;  /* 0x000000ffff00a224 */ /* 0x000fe200078e0a00 */
[----:B----4-:R-:W-:-:S02]  /*9000*/  ISETP.GE.AND P5, PT, R27, RZ, PT ;  /* 0x000000ff1b00720c */ /* 0x010fc40003fa6270 */
[----:B------:R-:W-:Y:S01]  /*9010*/  ISETP.GE.AND P0, PT, R25, RZ, PT ;  /* 0x000000ff1900720c */ /* 0x000fe20003f06270 */
[----:B------:R-:W-:Y:S01]  /*9020*/  @!P6 IMAD.IADD R8, R8, 0x1, -R13 ;  /* 0x000000010808e824 */ /* 0x000fe200078e0a0d */
[----:B------:R-:W-:Y:S02]  /*9030*/  ISETP.GE.AND P4, PT, R12, RZ, PT ;  /* 0x000000ff0c00720c */ /* 0x000fe40003f86270 */
[----:B0-----:R-:W-:Y:S02]  /*9040*/  LOP3.LUT R28, R28, 0x7, RZ, 0xc0, !PT ;  /* 0x000000071c1c7812 */ /* 0x001fe400078ec0ff */
[----:B------:R-:W-:-:S03]  /*9050*/  ISETP.GE.AND P1, PT, R14, RZ, PT ;  /* 0x000000ff0e00720c */ /* 0x000fc60003f26270 */
[----:B------:R-:W-:Y:S02]  /*9060*/  IMAD R25, R28, 0x410, RZ ;  /* 0x000004101c197824 */ /* 0x000fe400078e02ff */
[----:B------:R-:W-:-:S04]  /*9070*/  @!P3 IMAD.MOV R3, RZ, RZ, -R3 ;  /* 0x000000ffff03b224 */ /* 0x000fc800078e0a03 */
[----:B------:R-:W-:-:S04]  /*9080*/  @!P4 IMAD.MOV R5, RZ, RZ, -R5 ;  /* 0x000000ffff05c224 */ /* 0x000fc800078e0a05 */
[----:B------:R-:W-:Y:S01]  /*9090*/  @!P1 IMAD.MOV R23, RZ, RZ, -R23 ;  /* 0x000000ffff179224 */ /* 0x000fe200078e0a17 */
[----:B------:R-:W-:Y:S01]  /*90a0*/  ISETP.GT.U32.AND P1, PT, R13, R11, PT ;  /* 0x0000000b0d00720c */ /* 0x000fe20003f24070 */
[----:B------:R-:W-:-:S03]  /*90b0*/  @!P0 IMAD.MOV R6, RZ, RZ, -R6 ;  /* 0x000000ffff068224 */ /* 0x000fc600078e0a06 */
[----:B------:R-:W-:Y:S01]  /*90c0*/  STL [R1+0x242c], R23 ;  /* 0x00242c1701007387 */ /* 0x000fe20000100800 */
[----:B------:R-:W-:-:S03]  /*90d0*/  @!P5 IMAD.MOV R8, RZ, RZ, -R8 ;  /* 0x000000ffff08d224 */ /* 0x000fc600078e0a08 */
[----:B------:R2:W-:Y:S01]  /*90e0*/  STL [R1+0x2430], R0 ;  /* 0x0024300001007387 */ /* 0x0005e20000100800 */
[----:B------:R-:W-:-:S03]  /*90f0*/  ISETP.GE.AND P5, PT, R26, RZ, PT ;  /* 0x000000ff1a00720c */ /* 0x000fc60003fa6270 */
[----:B------:R-:W-:Y:S01]  /*9100*/  STL [R1+0x2434], R3 ;  /* 0x0024340301007387 */ /* 0x000fe20000100800 */
[----:B------:R-:W-:-:S03]  /*9110*/  @!P1 IMAD.IADD R11, R11, 0x1, -R13 ;  /* 0x000000010b0b9824 */ /* 0x000fc600078e0a0d */
[----:B------:R-:W-:Y:S01]  /*9120*/  STL [R1+0x2438], R5 ;  /* 0x0024380501007387 */ /* 0x000fe20000100800 */
[----:B------:R-:W-:-:S03]  /*9130*/  ISETP.GE.AND P1, PT, R4, RZ, PT ;  /* 0x000000ff0400720c */ /* 0x000fc60003f26270 */
[----:B------:R-:W-:Y:S01]  /*9140*/  STL [R1+0x243c], R6 ;  /* 0x00243c0601007387 */ /* 0x000fe20000100800 */
[C---:B------:R-:W-:Y:S02]  /*9150*/  ISETP.GT.U32.AND P2, PT, R13.reuse, R15, PT ;  /* 0x0000000f0d00720c */ /* 0x040fe40003f44070 */
[----:B------:R-:W-:Y:S01]  /*9160*/  ISETP.GT.U32.AND P4, PT, R13, R20, PT ;  /* 0x000000140d00720c */ /* 0x000fe20003f84070 */
[----:B------:R-:W-:-:S10]  /*9170*/  @!P5 IMAD.MOV R11, RZ, RZ, -R11 ;  /* 0x000000ffff0bd224 */ /* 0x000fd400078e0a0b */
[--C-:B------:R-:W-:Y:S01]  /*9180*/  @!P2 IMAD.IADD R15, R15, 0x1, -R13.reuse ;  /* 0x000000010f0fa824 */ /* 0x100fe200078e0a0d */
[----:B------:R-:W-:Y:S01]  /*9190*/  ISETP.GE.AND P2, PT, R10, RZ, PT ;  /* 0x000000ff0a00720c */ /* 0x000fe20003f46270 */
[----:B------:R-:W-:Y:S01]  /*91a0*/  @!P4 IMAD.IADD R20, R20, 0x1, -R13 ;  /* 0x000000011414c824 */ /* 0x000fe200078e0a0d */
[----:B------:R-:W-:Y:S02]  /*91b0*/  ISETP.GE.AND P4, PT, R9, RZ, PT ;  /* 0x000000ff0900720c */ /* 0x000fe40003f86270 */
[----:B--2---:R-:W-:-:S05]  /*91c0*/  LOP3.LUT R0, R25, R29, RZ, 0x3c, !PT ;  /* 0x0000001d19007212 */ /* 0x004fca00078e3cff */
[----:B------:R0:W-:Y:S04]  /*91d0*/  STL [R1+0x314], R0 ;  /* 0x0003140001007387 */ /* 0x0001e80000100800 */
[----:B------:R-:W-:Y:S04]  /*91e0*/  STL [R1+0x2440], R8 ;  /* 0x0024400801007387 */ /* 0x000fe80000100800 */
[----:B------:R-:W2:Y:S04]  /*91f0*/  LDL.LU R26, [R1+0x2498] ;  /* 0x00249800011a7983 */ /* 0x000ea80000300800 */
[----:B------:R-:W3:Y:S04]  /*9200*/  LDL.LU R4, [R1+0x2494] ;  /* 0x0024940001047983 */ /* 0x000ee80000300800 */
[----:B------:R-:W4:Y:S04]  /*9210*/  LDL.LU R17, [R1+0x1c4] ;  /* 0x0001c40001117983 */ /* 0x000f280000300800 */
[----:B------:R-:W2:Y:S04]  /*9220*/  LDL.LU R16, [R1+0x1c8] ;  /* 0x0001c80001107983 */ /* 0x000ea80000300800 */
[----:B------:R-:W4:Y:S04]  /*9230*/  LDL.LU R14, [R1+0x1cc] ;  /* 0x0001cc00010e7983 */ /* 0x000f280000300800 */
[----:B------:R-:W4:Y:S04]  /*9240*/  LDL.LU R12, [R1+0x1d0] ;  /* 0x0001d000010c7983 */ /* 0x000f280000300800 */
[----:B------:R-:W4:Y:S04]  /*9250*/  LDL.LU R27, [R1+0x1d4] ;  /* 0x0001d400011b7983 */ /* 0x000f280000300800 */
[----:B------:R-:W-:Y:S04]  /*9260*/  STL [R1+0x2444], R11 ;  /* 0x0024440b01007387 */ /* 0x000fe80000100800 */
[----:B------:R-:W4:Y:S04]  /*9270*/  LDL.LU R28, [R1+0x88] ;  /* 0x00008800011c7983 */ /* 0x000f280000300800 */
[----:B------:R-:W4:Y:S04]  /*9280*/  LDL.LU R29, [R1+0x1c0] ;  /* 0x0001c000011d7983 */ /* 0x000f280000300800 */
[----:B------:R-:W4:Y:S04]  /*9290*/  LDL.LU R10, [R1+0x94] ;  /* 0x00009400010a7983 */ /* 0x000f280000300800 */
[----:B------:R-:W4:Y:S01]  /*92a0*/  LDL.LU R9, [R1+0xb0] ;  /* 0x0000b00001097983 */ /* 0x000f220000300800 */
[----:B------:R-:W-:-:S02]  /*92b0*/  ISETP.GT.U32.AND P3, PT, R13, R18, PT ;  /* 0x000000120d00720c */ /* 0x000fc40003f64070 */
[----:B------:R-:W-:-:S11]  /*92c0*/  ISETP.GT.U32.AND P6, PT, R13, R24, PT ;  /* 0x000000180d00720c */ /* 0x000fd60003fc4070 */
[--C-:B------:R-:W-:Y:S01]  /*92d0*/  @!P3 IMAD.IADD R18, R18, 0x1, -R13.reuse ;  /* 0x000000011212b824 */ /* 0x100fe200078e0a0d */
[----:B------:R-:W-:Y:S02]  /*92e0*/  ISETP.GE.AND P3, PT, R2, RZ, PT ;  /* 0x000000ff0200720c */ /* 0x000fe40003f66270 */
[----:B------:R-:W1:Y:S01]  /*92f0*/  S2R R2, SR_TID.X ;  /* 0x0000000000027919 */ /* 0x000e620000002100 */
[----:B------:R-:W-:Y:S01]  /*9300*/  @!P6 IMAD.IADD R24, R24, 0x1, -R13 ;  /* 0x000000011818e824 */ /* 0x000fe200078e0a0d */
[----:B------:R-:W-:-:S04]  /*9310*/  ISETP.GT.U32.AND P6, PT, R13, R22, PT ;  /* 0x000000160d00720c */ /* 0x000fc80003fc4070 */
[----:B------:R-:W-:-:S09]  /*9320*/  ISETP.GT.U32.AND P0, PT, R13, R24, PT ;  /* 0x000000180d00720c */ /* 0x000fd20003f04070 */
[----:B------:R-:W-:Y:S01]  /*9330*/  @!P6 IMAD.IADD R22, R22, 0x1, -R13 ;  /* 0x000000011616e824 */ /* 0x000fe200078e0a0d */
[----:B------:R-:W-:Y:S01]  /*9340*/  ISETP.GE.AND P6, PT, R7, RZ, PT ;  /* 0x000000ff0700720c */ /* 0x000fe20003fc6270 */
[----:B------:R-:W-:Y:S01]  /*9350*/  @!P1 IMAD.MOV R15, RZ, RZ, -R15 ;  /* 0x000000ffff0f9224 */ /* 0x000fe200078e0a0f */
[----:B------:R-:W-:Y:S02]  /*9360*/  LOP3.LUT R25, RZ, c[0x0][0x17c], RZ, 0x33, !PT ;  /* 0x00005f00ff197a12 */ /* 0x000fe400078e33ff */
[----:B-1----:R-:W-:Y:S01]  /*9370*/  LOP3.LUT R2, R2, 0x3f, RZ, 0xc0, !PT ;  /* 0x0000003f02027812 */ /* 0x002fe200078ec0ff */
[----:B------:R-:W-:Y:S01]  /*9380*/  @!P0 IMAD.IADD R24, R24, 0x1, -R13 ;  /* 0x0000000118188824 */ /* 0x000fe200078e0a0d */
[----:B------:R-:W4:Y:S03]  /*9390*/  LDL.LU R7, [R1+0xbc] ;  /* 0x0000bc0001077983 */ /* 0x000f260000300800 */
[----:B0-----:R-:W-:Y:S01]  /*93a0*/  IMAD R0, R2, c[0x0][0x18c], RZ ;  /* 0x0000630002007a24 */ /* 0x001fe200078e02ff */
[----:B------:R-:W-:Y:S01]  /*93b0*/  ISETP.NE.AND P0, PT, RZ, c[0x0][0x17c], PT ;  /* 0x00005f00ff007a0c */ /* 0x000fe20003f05270 */
[----:B------:R-:W-:Y:S01]  /*93c0*/  @!P2 IMAD.MOV R18, RZ, RZ, -R18 ;  /* 0x000000ffff12a224 */ /* 0x000fe200078e0a12 */
[----:B------:R-:W4:Y:S02]  /*93d0*/  LDL.LU R2, [R1+0xc4] ;  /* 0x0000c40001027983 */ /* 0x000f240000300800 */
[----:B------:R-:W-:Y:S01]  /*93e0*/  LEA R13, P5, R0, c[0x0][0x168], 0x1 ;  /* 0x00005a00000d7a11 */ /* 0x000fe200078a08ff */
[----:B------:R-:W-:-:S02]  /*93f0*/  @!P3 IMAD.MOV R20, RZ, RZ, -R20 ;  /* 0x000000ffff14b224 */ /* 0x000fc400078e0a14 */
[----:B------:R-:W-:Y:S02]  /*9400*/  @!P4 IMAD.MOV R22, RZ, RZ, -R22 ;  /* 0x000000ffff16c224 */ /* 0x000fe400078e0a16 */
[----:B------:R-:W-:Y:S01]  /*9410*/  STL [R1+0x23bc], R13 ;  /* 0x0023bc0d01007387 */ /* 0x000fe20000100800 */
[----:B------:R-:W-:-:S03]  /*9420*/  @!P6 IMAD.MOV R24, RZ, RZ, -R24 ;  /* 0x000000ffff18e224 */ /* 0x000fc600078e0a18 */
[----:B------:R-:W-:Y:S04]  /*9430*/  STL [R1+0x2448], R15 ;  /* 0x0024480f01007387 */ /* 0x000fe80000100800 */
[----:B------:R-:W-:Y:S04]  /*9440*/  STL [R1+0x244c], R18 ;  /* 0x00244c1201007387 */ /* 0x000fe80000100800 */
[----:B------:R-:W-:Y:S04]  /*9450*/  STL [R1+0x2450], R20 ;  /* 0x0024501401007387 */ /* 0x000fe80000100800 */
[----:B------:R-:W-:Y:S04]  /*9460*/  STL [R1+0x2454], R22 ;  /* 0x0024541601007387 */ /* 0x000fe80000100800 */
[----:B------:R-:W-:Y:S01]  /*9470*/  STL [R1+0x2458], R24 ;  /* 0x0024581801007387 */ /* 0x000fe20000100800 */
[----:B---3--:R-:W-:-:S05]  /*9480*/  SEL R4, R25, R4, !P0 ;  /* 0x0000000419047207 */ /* 0x008fca0004000000 */
[----:B------:R0:W-:Y:S01]  /*9490*/  STL [R1+0x245c], R4 ;  /* 0x00245c0401007387 */ /* 0x0001e20000100800 */
[C---:B--2---:R-:W-:Y:S02]  /*94a0*/  SEL R3, R25.reuse, R16, !P0 ;  /* 0x0000001019037207 */ /* 0x044fe40004000000 */
[C---:B----4-:R-:W-:Y:S02]  /*94b0*/  SEL R0, R25.reuse, R14, !P0 ;  /* 0x0000000e19007207 */ /* 0x050fe40004000000 */
[----:B0-----:R-:W-:-:S05]  /*94c0*/  SEL R4, R25, R17, !P0 ;  /* 0x0000001119047207 */ /* 0x001fca0004000000 */
[----:B------:R0:W-:Y:S04]  /*94d0*/  STL [R1+0x18], R4 ;  /* 0x0000180401007387 */ /* 0x0001e80000100800 */
[----:B------:R1:W-:Y:S04]  /*94e0*/  STL [R1+0x10], R3 ;  /* 0x0000100301007387 */ /* 0x0003e80000100800 */
[----:B------:R2:W-:Y:S01]  /*94f0*/  STL [R1+0xc], R0 ;  /* 0x00000c0001007387 */ /* 0x0005e20000100800 */
[C---:B0-----:R-:W-:Y:S02]  /*9500*/  SEL R4, R25.reuse, R12, !P0 ;  /* 0x0000000c19047207 */ /* 0x041fe40004000000 */
[----:B-1----:R-:W-:-:S02]  /*9510*/  SEL R3, R25, R27, !P0 ;  /* 0x0000001b19037207 */ /* 0x002fc40004000000 */
[C---:B--2---:R-:W-:Y:S02]  /*9520*/  SEL R0, R25.reuse, R26, !P0 ;  /* 0x0000001a19007207 */ /* 0x044fe40004000000 */
[C---:B------:R-:W-:Y:S01]  /*9530*/  SEL R26, R25.reuse, R28, !P0 ;  /* 0x0000001c191a7207 */ /* 0x040fe20004000000 */
[----:B------:R-:W-:Y:S01]  /*9540*/  STL [R1+0x8], R4 ;  /* 0x0000080401007387 */ /* 0x000fe20000100800 */
[C---:B------:R-:W-:Y:S02]  /*9550*/  SEL R27, R25.reuse, R29, !P0 ;  /* 0x0000001d191b7207 */ /* 0x040fe40004000000 */
[C---:B------:R-:W-:Y:S01]  /*9560*/  SEL R28, R25.reuse, R10, !P0 ;  /* 0x0000000a191c7207 */ /* 0x040fe20004000000 */
[----:B------:R-:W-:Y:S01]  /*9570*/  STL [R1+0x4], R3 ;  /* 0x0000040301007387 */ /* 0x000fe20000100800 */
[----:B------:R-:W-:-:S03]  /*9580*/  SEL R29, R25, R9, !P0 ;  /* 0x00000009191d7207 */ /* 0x000fc60004000000 */
[----:B------:R-:W-:Y:S04]  /*9590*/  STL [R1+0x2460], R26 ;  /* 0x0024601a01007387 */ /* 0x000fe80000100800 */
[----:B------:R-:W-:Y:S04]  /*95a0*/  STL [R1], R0 ;  /* 0x0000000001007387 */ /* 0x000fe80000100800 */
[----:B------:R-:W-:Y:S04]  /*95b0*/  STL [R1+0x2464], R27 ;  /* 0x0024641b01007387 */ /* 0x000fe80000100800 */
[----:B------:R-:W-:Y:S04]  /*95c0*/  STL [R1+0x2468], R28 ;  /* 0x0024681c01007387 */ /* 0x000fe80000100800 */
[----:B------:R0:W-:Y:S04]  /*95d0*/  STL [R1+0x246c], R29 ;  /* 0x00246c1d01007387 */ /* 0x0001e80000100800 */
[----:B0-----:R-:W2:Y:S01]  /*95e0*/  LDL.LU R29, [R1+0x1bc] ;  /* 0x0001bc00011d7983 */ /* 0x001ea20000300800 */
[----:B------:R-:W-:-:S02]  /*95f0*/  SEL R3, R25, R7, !P0 ;  /* 0x0000000719037207 */ /* 0x000fc40004000000 */
[----:B------:R-:W-:-:S03]  /*9600*/  SEL R0, R25, R2, !P0 ;  /* 0x0000000219007207 */ /* 0x000fc60004000000 */
[----:B------:R-:W-:Y:S04]  /*9610*/  STL [R1+0x20], R3 ;  /* 0x0000200301007387 */ /* 0x000fe80000100800 */
[----:B--2---:R0:W-:Y:S04]  /*9620*/  STL [R1+0x2488], R29 ;  /* 0x0024881d01007387 */ /* 0x0041e80000100800 */
[----:B------:R-:W-:Y:S04]  /*9630*/  STL [R1+0x40], R0 ;  /* 0x0000400001007387 */ /* 0x000fe80000100800 */
[----:B0-----:R-:W2:Y:S04]  /*9640*/  LDL.LU R29, [R1+0x1b0] ;  /* 0x0001b000011d7983 */ /* 0x001ea80000300800 */
[----:B--2---:R0:W-:Y:S04]  /*9650*/  STL [R1+0x248c], R29 ;  /* 0x00248c1d01007387 */ /* 0x0041e80000100800 */
[----:B0-----:R-:W2:Y:S04]  /*9660*/  LDL.LU R29, [R1+0x1a8] ;  /* 0x0001a800011d7983 */ /* 0x001ea80000300800 */
[----:B--2---:R0:W-:Y:S04]  /*9670*/  STL [R1+0x2490], R29 ;  /* 0x0024901d01007387 */ /* 0x0041e80000100800 */
[----:B0-----:R-:W2:Y:S04]  /*9680*/  LDL.LU R29, [R1+0x1a4] ;  /* 0x0001a400011d7983 */ /* 0x001ea80000300800 */
[----:B------:R-:W3:Y:S04]  /*9690*/  LDL.LU R28, [R1+0x1b8] ;  /* 0x0001b800011c7983 */ /* 0x000ee80000300800 */
[----:B------:R-:W4:Y:S04]  /*96a0*/  LDL.LU R27, [R1+0x1b4] ;  /* 0x0001b400011b7983 */ /* 0x000f280000300800 */
[----:B------:R-:W3:Y:S04]  /*96b0*/  LDL.LU R26, [R1+0x1ac] ;  /* 0x0001ac00011a7983 */ /* 0x000ee80000300800 */
        /* <DEDUP_REMOVED lines=23> */
[----:B------:R-:W3:Y:S01]  /*9830*/  LDL.LU R2, [R1+0x16c] ;  /* 0x00016c0001027983 */ /* 0x000ee20000300800 */
[----:B--2---:R-:W-:-:S05]  /*9840*/  SEL R29, R25, R29, !P0 ;  /* 0x0000001d191d7207 */ /* 0x004fca0004000000 */
[----:B------:R0:W-:Y:S04]  /*9850*/  STL [R1+0x50], R29 ;  /* 0x0000501d01007387 */ /* 0x0001e80000100800 */
[----:B0-----:R-:W2:Y:S02]  /*9860*/  LDL.LU R29, [R1+0x2490] ;  /* 0x00249000011d7983 */ /* 0x001ea40000300800 */
[----:B--2---:R-:W-:-:S05]  /*9870*/  SEL R29, R25, R29, !P0 ;  /* 0x0000001d191d7207 */ /* 0x004fca0004000000 */
[----:B------:R0:W-:Y:S04]  /*9880*/  STL [R1+0x58], R29 ;  /* 0x0000581d01007387 */ /* 0x0001e80000100800 */
[----:B0-----:R-:W2:Y:S02]  /*9890*/  LDL.LU R29, [R1+0x248c] ;  /* 0x00248c00011d7983 */ /* 0x001ea40000300800 */
[----:B--2---:R-:W-:-:S05]  /*98a0*/  SEL R29, R25, R29, !P0 ;  /* 0x0000001d191d7207 */ /* 0x004fca0004000000 */
[----:B------:R0:W-:Y:S04]  /*98b0*/  STL [R1+0x60], R29 ;  /* 0x0000601d01007387 */ /* 0x0001e80000100800 */
[----:B0-----:R-:W2:Y:S01]  /*98c0*/  LDL.LU R29, [R1+0x2488] ;  /* 0x00248800011d7983 */ /* 0x001ea20000300800 */
[C---:B---3--:R-:W-:Y:S02]  /*98d0*/  SEL R28, R25.reuse, R28, !P0 ;  /* 0x0000001c191c7207 */ /* 0x048fe40004000000 */
[C---:B----4-:R-:W-:Y:S02]  /*98e0*/  SEL R27, R25.reuse, R27, !P0 ;  /* 0x0000001b191b7207 */ /* 0x050fe40004000000 */
[C---:B------:R-:W-:Y:S02]  /*98f0*/  SEL R26, R25.reuse, R26, !P0 ;  /* 0x0000001a191a7207 */ /* 0x040fe40004000000 */
[----:B------:R-:W-:-:S02]  /*9900*/  SEL R4, R25, R4, !P0 ;  /* 0x0000000419047207 */ /* 0x000fc40004000000 */
[C---:B------:R-:W-:Y:S02]  /*9910*/  SEL R24, R25.reuse, R24, !P0 ;  /* 0x0000001819187207 */ /* 0x040fe40004000000 */
[C---:B------:R-:W-:Y:S02]  /*9920*/  SEL R22, R25.reuse, R22, !P0 ;  /* 0x0000001619167207 */ /* 0x040fe40004000000 */
[C---:B------:R-:W-:Y:S02]  /*9930*/  SEL R18, R25.reuse, R18, !P0 ;  /* 0x0000001219127207 */ /* 0x040fe40004000000 */
[C---:B------:R-:W-:Y:S02]  /*9940*/  SEL R15, R25.reuse, R15, !P0 ;  /* 0x0000000f190f7207 */ /* 0x040fe40004000000 */
[C---:B------:R-:W-:Y:S02]  /*9950*/  SEL R11, R25.reuse, R11, !P0 ;  /* 0x0000000b190b7207 */ /* 0x040fe40004000000 */
[----:B------:R-:W-:-:S02]  /*9960*/  SEL R8, R25, R8, !P0 ;  /* 0x0000000819087207 */ /* 0x000fc40004000000 */
[----:B--2---:R-:W-:-:S05]  /*9970*/  SEL R29, R25, R29, !P0 ;  /* 0x0000001d191d7207 */ /* 0x004fca0004000000 */
[----:B------:R-:W-:Y:S04]  /*9980*/  STL [R1+0x68], R29 ;  /* 0x0000681d01007387 */ /* 0x000fe80000100800 */
[----:B------:R-:W-:Y:S04]  /*9990*/  STL [R1+0x70], R28 ;  /* 0x0000701c01007387 */ /* 0x000fe80000100800 */
[----:B------:R-:W-:Y:S04]  /*99a0*/  STL [R1+0x88], R27 ;  /* 0x0000881b01007387 */ /* 0x000fe80000100800 */
[----:B------:R-:W-:Y:S04]  /*99b0*/  STL [R1+0x94], R26 ;  /* 0x0000941a01007387 */ /* 0x000fe80000100800 */
[----:B------:R0:W-:Y:S04]  /*99c0*/  STL [R1+0xb0], R4 ;  /* 0x0000b00401007387 */ /* 0x0001e80000100800 */
[----:B------:R-:W-:Y:S01]  /*99d0*/  STL [R1+0xbc], R24 ;  /* 0x0000bc1801007387 */ /* 0x000fe20000100800 */
[----:B0-----:R-:W-:-:S03]  /*99e0*/  SEL R4, R25, R20, !P0 ;  /* 0x0000001419047207 */ /* 0x001fc60004000000 */
        /* <DEDUP_REMOVED lines=8> */
[----:B------:R-:W-:Y:S01]  /*9a70*/  STL [R1+0x108], R8 ;  /* 0x0001080801007387 */ /* 0x000fe20000100800 */
[C---:B------:R-:W-:Y:S02]  /*9a80*/  SEL R6, R25.reuse, R5, !P0 ;  /* 0x0000000519067207 */ /* 0x040fe40004000000 */
[C---:B------:R-:W-:Y:S01]  /*9a90*/  SEL R5, R25.reuse, R3, !P0 ;  /* 0x0000000319057207 */ /* 0x040fe20004000000 */
[----:B------:R0:W-:Y:S01]  /*9aa0*/  STL [R1+0x110], R4 ;  /* 0x0001100401007387 */ /* 0x0001e20000100800 */
[----:B------:R-:W-:-:S03]  /*9ab0*/  SEL R3, R25, R23, !P0 ;  /* 0x0000001719037207 */ /* 0x000fc60004000000 */
[----:B------:R-:W-:Y:S01]  /*9ac0*/  STL [R1+0x128], R6 ;  /* 0x0001280601007387 */ /* 0x000fe20000100800 */
[----:B0-----:R-:W-:-:S03]  /*9ad0*/  SEL R4, R25, R0, !P0 ;  /* 0x0000000019047207 */ /* 0x001fc60004000000 */
[----:B------:R-:W-:Y:S01]  /*9ae0*/  STL [R1+0x1e8], R5 ;  /* 0x0001e80501007387 */ /* 0x000fe20000100800 */
[----:B------:R-:W-:-:S03]  /*9af0*/  SEL R0, R25, R21, !P0 ;  /* 0x0000001519007207 */ /* 0x000fc60004000000 */
[----:B------:R0:W-:Y:S04]  /*9b00*/  STL [R1+0x1e4], R4 ;  /* 0x0001e40401007387 */ /* 0x0001e80000100800 */
[----:B------:R1:W-:Y:S01]  /*9b10*/  STL [R1+0x1e0], R3 ;  /* 0x0001e00301007387 */ /* 0x0003e20000100800 */
[----:B0-----:R-:W-:-:S03]  /*9b20*/  SEL R4, R25, R19, !P0 ;  /* 0x0000001319047207 */ /* 0x001fc60004000000 */
[----:B------:R0:W-:Y:S01]  /*9b30*/  STL [R1+0x1dc], R0 ;  /* 0x0001dc0001007387 */ /* 0x0001e20000100800 */
[----:B-1----:R-:W-:-:S03]  /*9b40*/  SEL R3, R25, R17, !P0 ;  /* 0x0000001119037207 */ /* 0x002fc60004000000 */
[----:B------:R1:W-:Y:S01]  /*9b50*/  STL [R1+0x1d8], R4 ;  /* 0x0001d80401007387 */ /* 0x0003e20000100800 */
[----:B0-----:R-:W-:-:S03]  /*9b60*/  SEL R0, R25, R16, !P0 ;  /* 0x0000001019007207 */ /* 0x001fc60004000000 */
[----:B------:R0:W-:Y:S01]  /*9b70*/  STL [R1+0x1d4], R3 ;  /* 0x0001d40301007387 */ /* 0x0001e20000100800 */
[----:B-1----:R-:W-:-:S03]  /*9b80*/  SEL R4, R25, R14, !P0 ;  /* 0x0000000e19047207 */ /* 0x002fc60004000000 */
[----:B------:R1:W-:Y:S04]  /*9b90*/  STL [R1+0x1d0], R0 ;  /* 0x0001d00001007387 */ /* 0x0003e80000100800 */
[----:B------:R2:W-:Y:S01]  /*9ba0*/  STL [R1+0x1cc], R4 ;  /* 0x0001cc0401007387 */ /* 0x0005e20000100800 */
[C---:B0-----:R-:W-:Y:S02]  /*9bb0*/  SEL R3, R25.reuse, R12, !P0 ;  /* 0x0000000c19037207 */ /* 0x041fe40004000000 */
[----:B-1----:R-:W-:-:S03]  /*9bc0*/  SEL R0, R25, R10, !P0 ;  /* 0x0000000a19007207 */ /* 0x002fc60004000000 */
[----:B------:R0:W-:Y:S01]  /*9bd0*/  STL [R1+0x1c8], R3 ;  /* 0x0001c80301007387 */ /* 0x0001e20000100800 */
[----:B--2---:R-:W-:-:S03]  /*9be0*/  SEL R4, R25, R9, !P0 ;  /* 0x0000000919047207 */ /* 0x004fc60004000000 */
[----:B------:R1:W-:Y:S04]  /*9bf0*/  STL [R1+0x1c4], R0 ;  /* 0x0001c40001007387 */ /* 0x0003e80000100800 */
[----:B------:R-:W-:Y:S04]  /*9c00*/  STL [R1+0x1c0], R4 ;  /* 0x0001c00401007387 */ /* 0x000fe80000100800 */
[----:B------:R-:W2:Y:S01]  /*9c10*/  LDL.LU R29, [R1+0x158] ;  /* 0x00015800011d7983 */ /* 0x000ea20000300800 */
[C---:B0-----:R-:W-:Y:S02]  /*9c20*/  SEL R3, R25.reuse, R7, !P0 ;  /* 0x0000000719037207 */ /* 0x041fe40004000000 */
[----:B-1----:R-:W-:-:S03]  /*9c30*/  SEL R0, R25, R2, !P0 ;  /* 0x0000000219007207 */ /* 0x002fc60004000000 */
        /* <DEDUP_REMOVED lines=169> */
[----:B--2---:R-:W-:-:S05]  /*a6d0*/  SEL R29, R25, R29, !P0 ;  /* 0x0000001d191d7207 */ /* 0x004fca0004000000 */
[----:B------:R0:W-:Y:S04]  /*a6e0*/  STL [R1+0x12c], R29 ;  /* 0x00012c1d01007387 */ /* 0x0001e80000100800 */
[----:B0-----:R-:W2:Y:S04]  /*a6f0*/  LDL.LU R29, [R1+0x246c] ;  /* 0x00246c00011d7983 */ /* 0x001ea80000300800 */
[----:B------:R0:W-:Y:S04]  /*a700*/  STL [R1+0x124], R28 ;  /* 0x0001241c01007387 */ /* 0x0001e80000100800 */
[----:B0-----:R-:W3:Y:S04]  /*a710*/  LDL.LU R28, [R1+0x2468] ;  /* 0x00246800011c7983 */ /* 0x001ee80000300800 */
[----:B------:R0:W-:Y:S04]  /*a720*/  STL [R1+0x120], R27 ;  /* 0x0001201b01007387 */ /* 0x0001e80000100800 */
[----:B0-----:R-:W4:Y:S04]  /*a730*/  LDL.LU R27, [R1+0x2464] ;  /* 0x00246400011b7983 */ /* 0x001f280000300800 */
[----:B------:R0:W-:Y:S04]  /*a740*/  STL [R1+0x11c], R26 ;  /* 0x00011c1a01007387 */ /* 0x0001e80000100800 */
[----:B0-----:R-:W2:Y:S04]  /*a750*/  LDL.LU R26, [R1+0x2460] ;  /* 0x00246000011a7983 */ /* 0x001ea80000300800 */
        /* <DEDUP_REMOVED lines=23> */
[----:B0-----:R-:W3:Y:S04]  /*a8d0*/  LDL.LU R0, [R1+0x2430] ;  /* 0x0024300001007983 */ /* 0x001ee80000300800 */
[----:B------:R0:W-:Y:S04]  /*a8e0*/  STL [R1+0xcc], R23 ;  /* 0x0000cc1701007387 */ /* 0x0001e80000100800 */
[----:B0-----:R-:W4:Y:S04]  /*a8f0*/  LDL.LU R23, [R1+0x242c] ;  /* 0x00242c0001177983 */ /* 0x001f280000300800 */
        /* <DEDUP_REMOVED lines=19> */
[----:B0-----:R-:W4:Y:S01]  /*aa30*/  LDL.LU R2, [R1+0x2404] ;  /* 0x0024040001027983 */ /* 0x001f220000300800 */
[----:B------:R-:W-:-:S05]  /*aa40*/  SEL R13, R25, R13, !P0 ;  /* 0x0000000d190d7207 */ /* 0x000fca0004000000 */
[----:B------:R0:W-:Y:S01]  /*aa50*/  STL [R1+0x84], R13 ;  /* 0x0000840d01007387 */ /* 0x0001e20000100800 */
[C---:B--2---:R-:W-:Y:S02]  /*aa60*/  SEL R3, R25.reuse, R3, !P0 ;  /* 0x0000000319037207 */ /* 0x044fe40004000000 */
[C---:B---3--:R-:W-:Y:S02]  /*aa70*/  SEL R0, R25.reuse, R0, !P0 ;  /* 0x0000000019007207 */ /* 0x048fe40004000000 */
[C---:B----4-:R-:W-:Y:S02]  /*aa80*/  SEL R7, R25.reuse, R7, !P0 ;  /* 0x0000000719077207 */ /* 0x050fe40004000000 */
[C---:B0-----:R-:W-:Y:S02]  /*aa90*/  SEL R13, R25.reuse, R2, !P0 ;  /* 0x00000002190d7207 */ /* 0x041fe40004000000 */
[----:B------:R-:W2:Y:S04]  /*aaa0*/  LDL.LU R2, [R1+0x2400] ;  /* 0x0024000001027983 */ /* 0x000ea80000300800 */
[----:B------:R0:W-:Y:S04]  /*aab0*/  STL [R1+0x80], R13 ;  /* 0x0000800d01007387 */ /* 0x0001e80000100800 */
[----:B------:R1:W-:Y:S01]  /*aac0*/  STL [R1+0x7c], R7 ;  /* 0x00007c0701007387 */ /* 0x0003e20000100800 */
[----:B0-----:R-:W-:-:S02]  /*aad0*/  SEL R13, R25, R9, !P0 ;  /* 0x00000009190d7207 */ /* 0x001fc40004000000 */
[C---:B------:R-:W-:Y:S02]  /*aae0*/  SEL R9, R25.reuse, R10, !P0 ;  /* 0x0000000a19097207 */ /* 0x040fe40004000000 */
[C---:B-1----:R-:W-:Y:S01]  /*aaf0*/  SEL R7, R25.reuse, R12, !P0 ;  /* 0x0000000c19077207 */ /* 0x042fe20004000000 */
[----:B------:R-:W-:Y:S01]  /*ab00*/  STL [R1+0x78], R13 ;  /* 0x0000780d01007387 */ /* 0x000fe20000100800 */
[----:B------:R-:W-:-:S03]  /*ab10*/  SEL R10, R25, R14, !P0 ;  /* 0x0000000e190a7207 */ /* 0x000fc60004000000 */
[----:B------:R0:W-:Y:S04]  /*ab20*/  STL [R1+0x74], R9 ;  /* 0x0000740901007387 */ /* 0x0001e80000100800 */
[----:B------:R1:W-:Y:S01]  /*ab30*/  STL [R1+0x6c], R7 ;  /* 0x00006c0701007387 */ /* 0x0003e20000100800 */
[----:B0-----:R-:W-:-:S03]  /*ab40*/  SEL R9, R25, R16, !P0 ;  /* 0x0000001019097207 */ /* 0x001fc60004000000 */
[----:B------:R0:W-:Y:S01]  /*ab50*/  STL [R1+0x64], R10 ;  /* 0x0000640a01007387 */ /* 0x0001e20000100800 */
[----:B-1----:R-:W-:-:S03]  /*ab60*/  SEL R7, R25, R17, !P0 ;  /* 0x0000001119077207 */ /* 0x002fc60004000000 */
[----:B------:R-:W3:Y:S04]  /*ab70*/  LDL.LU R14, [R1+0x1ec] ;  /* 0x0001ec00010e7983 */ /* 0x000ee80000300800 */
[----:B------:R1:W-:Y:S01]  /*ab80*/  STL [R1+0x5c], R9 ;  /* 0x00005c0901007387 */ /* 0x0003e20000100800 */
[----:B0-----:R-:W-:-:S03]  /*ab90*/  SEL R10, R25, R19, !P0 ;  /* 0x00000013190a7207 */ /* 0x001fc60004000000 */
[----:B------:R0:W-:Y:S04]  /*aba0*/  STL [R1+0x54], R7 ;  /* 0x0000540701007387 */ /* 0x0001e80000100800 */
[----:B------:R-:W-:Y:S01]  /*abb0*/  STL [R1+0x4c], R10 ;  /* 0x00004c0a01007387 */ /* 0x000fe20000100800 */
[C---:B-1----:R-:W-:Y:S02]  /*abc0*/  SEL R9, R25.reuse, R23, !P0 ;  /* 0x0000001719097207 */ /* 0x042fe40004000000 */
[----:B0-----:R-:W-:-:S05]  /*abd0*/  SEL R7, R25, R21, !P0 ;  /* 0x0000001519077207 */ /* 0x001fca0004000000 */
[----:B------:R0:W-:Y:S04]  /*abe0*/  STL [R1+0x48], R7 ;  /* 0x0000480701007387 */ /* 0x0001e80000100800 */
[----:B0-----:R-:W4:Y:S04]  /*abf0*/  LDL.LU R7, [R1+0x1fc] ;  /* 0x0001fc0001077983 */ /* 0x001f280000300800 */
[----:B------:R-:W-:Y:S04]  /*ac00*/  STL [R1+0x44], R9 ;  /* 0x0000440901007387 */ /* 0x000fe80000100800 */
[----:B------:R0:W-:Y:S02]  /*ac10*/  STL [R1+0x3c], R0 ;  /* 0x00003c0001007387 */ /* 0x0001e40000100800 */
[----:B0-----:R-:W-:-:S02]  /*ac20*/  SEL R0, R25, R5, !P0 ;  /* 0x0000000519007207 */ /* 0x001fc40004000000 */
[----:B------:R-:W4:Y:S04]  /*ac30*/  LDL.LU R5, [R1+0x1f8] ;  /* 0x0001f80001057983 */ /* 0x000f280000300800 */
[----:B------:R0:W-:Y:S04]  /*ac40*/  STL [R1+0x38], R3 ;  /* 0x0000380301007387 */ /* 0x0001e80000100800 */
[----:B0-----:R-:W4:Y:S04]  /*ac50*/  LDL.LU R3, [R1+0x18] ;  /* 0x0000180001037983 */ /* 0x001f280000300800 */
[----:B------:R0:W-:Y:S04]  /*ac60*/  STL [R1+0x34], R0 ;  /* 0x0000340001007387 */ /* 0x0001e80000100800 */
[----:B------:R-:W4:Y:S04]  /*ac70*/  LDL.LU R19, [R1+0x10] ;  /* 0x0000100001137983 */ /* 0x000f280000300800 */
[----:B------:R-:W4:Y:S01]  /*ac80*/  LDL.LU R23, [R1+0xc] ;  /* 0x00000c0001177983 */ /* 0x000f220000300800 */
[----:B0-----:R-:W-:-:S03]  /*ac90*/  SEL R0, R25, R6, !P0 ;  /* 0x0000000619007207 */ /* 0x001fc60004000000 */
[----:B------:R-:W4:Y:S04]  /*aca0*/  LDL.LU R12, [R1+0x8] ;  /* 0x00000800010c7983 */ /* 0x000f280000300800 */
[----:B------:R0:W-:Y:S04]  /*acb0*/  STL [R1+0x30], R0 ;  /* 0x0000300001007387 */ /* 0x0001e80000100800 */
[----:B------:R-:W4:Y:S04]  /*acc0*/  LDL.LU R9, [R1+0x4] ;  /* 0x0000040001097983 */ /* 0x000f280000300800 */
[----:B------:R-:W4:Y:S04]  /*acd0*/  LDL.LU R10, [R1] ;  /* 0x00000000010a7983 */ /* 0x000f280000300800 */
[----:B------:R-:W1:Y:S01]  /*ace0*/  S2R R16, SR_TID.X ;  /* 0x0000000000107919 */ /* 0x000e620000002100 */
[----:B0-----:R-:W-:-:S02]  /*acf0*/  SEL R0, R25, R8, !P0 ;  /* 0x0000000819007207 */ /* 0x001fc40004000000 */
[----:B------:R-:W-:-:S03]  /*ad00*/  SEL R13, R25, R11, !P0 ;  /* 0x0000000b190d7207 */ /* 0x000fc60004000000 */
[----:B------:R0:W-:Y:S01]  /*ad10*/  STL [R1+0x2c], R0 ;  /* 0x00002c0001007387 */ /* 0x0001e20000100800 */
[C---:B------:R-:W-:Y:S02]  /*ad20*/  SEL R6, R25.reuse, R18, !P0 ;  /* 0x0000001219067207 */ /* 0x040fe40004000000 */
[C---:B------:R-:W-:Y:S01]  /*ad30*/  SEL R22, R25.reuse, R22, !P0 ;  /* 0x0000001619167207 */ /* 0x040fe20004000000 */
[----:B------:R-:W-:Y:S01]  /*ad40*/  STL [R1+0x23c0], R13 ;  /* 0x0023c00d01007387 */ /* 0x000fe20000100800 */
[----:B0-----:R-:W-:-:S05]  /*ad50*/  SEL R0, R25, R15, !P0 ;  /* 0x0000000f19007207 */ /* 0x001fca0004000000 */
[----:B------:R0:W-:Y:S01]  /*ad60*/  STL [R1+0x24], R0 ;  /* 0x0000240001007387 */ /* 0x0001e20000100800 */
[----:B-1----:R-:W-:-:S03]  /*ad70*/  LOP3.LUT R16, R16, 0x3f, RZ, 0xc0, !PT ;  /* 0x0000003f10107812 */ /* 0x002fc600078ec0ff */
[----:B------:R-:W-:Y:S01]  /*ad80*/  STL [R1+0x1c], R6 ;  /* 0x00001c0601007387 */ /* 0x000fe20000100800 */
[C---:B------:R-:W-:Y:S01]  /*ad90*/  SEL R24, R25.reuse, R24, !P0 ;  /* 0x0000001819187207 */ /* 0x040fe20004000000 */
[----:B------:R-:W-:Y:S01]  /*ada0*/  IMAD R16, R16, c[0x0][0x18c], RZ ;  /* 0x0000630010107a24 */ /* 0x000fe200078e02ff */
[----:B0-----:R-:W-:Y:S01]  /*adb0*/  SEL R0, R25, R20, !P0 ;  /* 0x0000001419007207 */ /* 0x001fe20004000000 */
[----:B------:R-:W-:Y:S04]  /*adc0*/  STL [R1+0x23c4], R22 ;  /* 0x0023c41601007387 */ /* 0x000fe80000100800 */
[----:B------:R0:W-:Y:S04]  /*add0*/  STL [R1+0x14], R0 ;  /* 0x0000140001007387 */ /* 0x0001e80000100800 */
[----:B------:R-:W-:Y:S04]  /*ade0*/  STL [R1+0x23c8], R24 ;  /* 0x0023c81801007387 */ /* 0x000fe80000100800 */
[----:B------:R-:W4:Y:S01]  /*adf0*/  LDL.LU R21, [R1+0x20] ;  /* 0x0000200001157983 */ /* 0x000f220000300800 */
[----:B0-----:R-:W-:-:S03]  /*ae00*/  LEA.HI.X.SX32 R0, R16, c[0x0][0x16c], 0x1, P5 ;  /* 0x00005b0010007a11 */ /* 0x001fc600028f0eff */
[----:B------:R-:W4:Y:S04]  /*ae10*/  LDL.LU R17, [R1+0x40] ;  /* 0x0000400001117983 */ /* 0x000f280000300800 */
[----:B------:R3:W-:Y:S04]  /*ae20*/  STL [R1+0x23cc], R0 ;  /* 0x0023cc0001007387 */ /* 0x0007e80000100800 */
[----:B------:R-:W4:Y:S01]  /*ae30*/  LDL.LU R16, [R1+0x50] ;  /* 0x0000500001107983 */ /* 0x000f220000300800 */
[----:B------:R-:W-:Y:S02]  /*ae40*/  IMAD R4, R4, c[0x0][0x190], RZ ;  /* 0x0000640004047a24 */ /* 0x000fe400078e02ff */
[----:B--2---:R-:W-:-:S02]  /*ae50*/  IMAD R2, R2, c[0x0][0x184], RZ ;  /* 0x0000610002027a24 */ /* 0x004fc400078e02ff */
[----:B---3--:R-:W-:-:S05]  /*ae60*/  IMAD R0, R14, c[0x0][0x184], RZ ;  /* 0x000061000e007a24 */ /* 0x008fca00078e02ff */
[----:B------:R4:W-:Y:S04]  /*ae70*/  STL [R1+0x1f4], R0 ;  /* 0x0001f40001007387 */ /* 0x0009e80000100800 */
[----:B------:R-:W2:Y:S04]  /*ae80*/  LDL.LU R14, [R1+0x58] ;  /* 0x00005800010e7983 */ /* 0x000ea80000300800 */
[----:B------:R0:W-:Y:S01]  /*ae90*/  STL [R1+0x2390], R2 ;  /* 0x0023900201007387 */ /* 0x0001e20000100800 */
[----:B----4-:R-:W-:-:S03]  /*aea0*/  IMAD R0, R7, c[0x0][0x184], RZ ;  /* 0x0000610007007a24 */ /* 0x010fc600078e02ff */
[----:B------:R-:W3:Y:S01]  /*aeb0*/  LDL.LU R7, [R1+0x60] ;  /* 0x0000600001077983 */ /* 0x000ee20000300800 */
[----:B0-----:R-:W-:-:S05]  /*aec0*/  IMAD R2, R5, c[0x0][0x184], RZ ;  /* 0x0000610005027a24 */ /* 0x001fca00078e02ff */
[----:B------:R0:W-:Y:S04]  /*aed0*/  STL [R1+0x1ec], R2 ;  /* 0x0001ec0201007387 */ /* 0x0001e80000100800 */
[----:B------:R1:W-:Y:S04]  /*aee0*/  STL [R1+0xb4], R0 ;  /* 0x0000b40001007387 */ /* 0x0003e80000100800 */
[----:B------:R-:W-:Y:S01]  /*aef0*/  STL [R1+0xa4], R4 ;  /* 0x0000a40401007387 */ /* 0x000fe20000100800 */
[----:B0-----:R-:W-:Y:S02]  /*af00*/  IMAD R2, R3, c[0x0][0x190], RZ ;  /* 0x0000640003027a24 */ /* 0x001fe400078e02ff */
[----:B-1----:R-:W-:-:S02]  /*af10*/  IMAD R0, R19, c[0x0][0x190], RZ ;  /* 0x0000640013007a24 */ /* 0x002fc400078e02ff */
[----:B------:R-:W4:Y:S01]  /*af20*/  LDL.LU R19, [R1+0x68] ;  /* 0x0000680001137983 */ /* 0x000f220000300800 */
[----:B------:R-:W-:-:S03]  /*af30*/  IMAD R3, R23, c[0x0][0x190], RZ ;  /* 0x0000640017037a24 */ /* 0x000fc600078e02ff */
[----:B------:R0:W-:Y:S04]  /*af40*/  STL [R1+0x18], R2 ;  /* 0x0000180201007387 */ /* 0x0001e80000100800 */
[----:B------:R1:W-:Y:S04]  /*af50*/  STL [R1+0x10], R0 ;  /* 0x0000100001007387 */ /* 0x0003e80000100800 */
[----:B------:R-:W-:Y:S01]  /*af60*/  STL [R1+0xc], R3 ;  /* 0x00000c0301007387 */ /* 0x000fe20000100800 */
[----:B0-----:R-:W-:-:S03]  /*af70*/  IMAD R2, R9, c[0x0][0x190], RZ ;  /* 0x0000640009027a24 */ /* 0x001fc600078e02ff */
[----:B------:R-:W4:Y:S01]  /*af80*/  LDL.LU R9, [R1+0x70] ;  /* 0x0000700001097983 */ /* 0x000f220000300800 */
[----:B-1----:R-:W-:-:S05]  /*af90*/  IMAD R0, R12, c[0x0][0x190], RZ ;  /* 0x000064000c007a24 */ /* 0x002fca00078e02ff */
[----:B------:R0:W-:Y:S04]  /*afa0*/  STL [R1+0x8], R0 ;  /* 0x0000080001007387 */ /* 0x0001e80000100800 */
[----:B------:R-:W-:Y:S01]  /*afb0*/  STL [R1+0x4], R2 ;  /* 0x0000040201007387 */ /* 0x000fe20000100800 */
[----:B0-----:R-:W-:-:S03]  /*afc0*/  IMAD R0, R10, c[0x0][0x190], RZ ;  /* 0x000064000a007a24 */ /* 0x001fc600078e02ff */
[----:B------:R-:W4:Y:S04]  /*afd0*/  LDL.LU R10, [R1+0x88] ;  /* 0x00008800010a7983 */ /* 0x000f280000300800 */
[----:B------:R-:W4:Y:S01]  /*afe0*/  LDL.LU R23, [R1+0x94] ;  /* 0x0000940001177983 */ /* 0x000f220000300800 */
[----:B------:R-:W-:Y:S02]  /*aff0*/  IMAD R26, R26, c[0x0][0x190], RZ ;  /* 0x000064001a1a7a24 */ /* 0x000fe400078e02ff */
[----:B------:R-:W-:Y:S01]  /*b000*/  IMAD R27, R27, c[0x0][0x190], RZ ;  /* 0x000064001b1b7a24 */ /* 0x000fe200078e02ff */
[----:B------:R-:W-:Y:S01]  /*b010*/  STL [R1], R0 ;  /* 0x0000000001007387 */ /* 0x000fe20000100800 */
[----:B------:R-:W-:Y:S02]  /*b020*/  IMAD R28, R28, c[0x0][0x190], RZ ;  /* 0x000064001c1c7a24 */ /* 0x000fe400078e02ff */
[----:B------:R-:W-:Y:S01]  /*b030*/  IMAD R29, R29, c[0x0][0x190], RZ ;  /* 0x000064001d1d7a24 */ /* 0x000fe200078e02ff */
[----:B------:R-:W4:Y:S04]  /*b040*/  LDL.LU R12, [R1+0xb0] ;  /* 0x0000b000010c7983 */ /* 0x000f280000300800 */
[----:B------:R-:W-:Y:S04]  /*b050*/  STL [R1+0x23d0], R26 ;  /* 0x0023d01a01007387 */ /* 0x000fe80000100800 */
[----:B------:R-:W-:Y:S04]  /*b060*/  STL [R1+0x23b4], R27 ;  /* 0x0023b41b01007387 */ /* 0x000fe80000100800 */
[----:B------:R-:W-:Y:S01]  /*b070*/  STL [R1+0x23b0], R28 ;  /* 0x0023b01c01007387 */ /* 0x000fe20000100800 */
[----:B------:R-:W-:-:S03]  /*b080*/  IMAD R3, R21, c[0x0][0x190], RZ ;  /* 0x0000640015037a24 */ /* 0x000fc600078e02ff */
[----:B------:R-:W-:Y:S01]  /*b090*/  STL [R1+0x23ac], R29 ;  /* 0x0023ac1d01007387 */ /* 0x000fe20000100800 */
[----:B------:R-:W-:-:S03]  /*b0a0*/  IMAD R4, R17, c[0x0][0x190], RZ ;  /* 0x0000640011047a24 */ /* 0x000fc600078e02ff */
[----:B------:R-:W-:Y:S01]  /*b0b0*/  STL [R1+0x23a8], R3 ;  /* 0x0023a80301007387 */ /* 0x000fe20000100800 */
[----:B------:R-:W-:-:S03]  /*b0c0*/  IMAD R5, R16, c[0x0][0x190], RZ ;  /* 0x0000640010057a24 */ /* 0x000fc600078e02ff */
[----:B------:R0:W-:Y:S04]  /*b0d0*/  STL [R1+0x23a4], R4 ;  /* 0x0023a40401007387 */ /* 0x0001e80000100800 */
[----:B------:R1:W-:Y:S01]  /*b0e0*/  STL [R1+0x23a0], R5 ;  /* 0x0023a00501007387 */ /* 0x0003e20000100800 */
[----:B--2---:R-:W-:-:S03]  /*b0f0*/  IMAD R6, R14, c[0x0][0x190], RZ ;  /* 0x000064000e067a24 */ /* 0x004fc600078e02ff */
[----:B------:R-:W2:Y:S04]  /*b100*/  LDL.LU R14, [R1+0xbc] ;  /* 0x0000bc00010e7983 */ /* 0x000ea80000300800 */
[----:B------:R-:W2:Y:S04]  /*b110*/  LDL.LU R15, [R1+0xc4] ;  /* 0x0000c400010f7983 */ /* 0x000ea80000300800 */
[----:B------:R0:W-:Y:S04]  /*b120*/  STL [R1+0x23b8], R6 ;  /* 0x0023b80601007387 */ /* 0x0001e80000100800 */
[----:B------:R-:W2:Y:S04]  /*b130*/  LDL.LU R16, [R1+0xd0] ;  /* 0x0000d00001107983 */ /* 0x000ea80000300800 */
[----:B------:R-:W2:Y:S01]  /*b140*/  LDL.LU R17, [R1+0xd8] ;  /* 0x0000d80001117983 */ /* 0x000ea20000300800 */
[----:B---3--:R-:W-:-:S05]  /*b150*/  IMAD R7, R7, c[0x0][0x190], RZ ;  /* 0x0000640007077a24 */ /* 0x008fca00078e02ff */
[----:B------:R-:W-:Y:S04]  /*b160*/  STL [R1+0x23d4], R7 ;  /* 0x0023d40701007387 */ /* 0x000fe80000100800 */
[----:B------:R-:W3:Y:S01]  /*b170*/  LDL.LU R18, [R1+0xec] ;  /* 0x0000ec0001127983 */ /* 0x000ee20000300800 */
[----:B----4-:R-:W-:-:S03]  /*b180*/  IMAD R8, R19, c[0x0][0x190], RZ ;  /* 0x0000640013087a24 */ /* 0x010fc600078e02ff */
[----:B------:R-:W4:Y:S04]  /*b190*/  LDL.LU R19, [R1+0xf4] ;  /* 0x0000f40001137983 */ /* 0x000f280000300800 */
[----:B------:R-:W-:Y:S04]  /*b1a0*/  STL [R1+0x2394], R8 ;  /* 0x0023940801007387 */ /* 0x000fe80000100800 */
[----:B------:R-:W4:Y:S04]  /*b1b0*/  LDL.LU R20, [R1+0xfc] ;  /* 0x0000fc0001147983 */ /* 0x000f280000300800 */
[----:B------:R-:W4:Y:S01]  /*b1c0*/  LDL.LU R21, [R1+0x108] ;  /* 0x0001080001157983 */ /* 0x000f220000300800 */
[----:B------:R-:W-:-:S05]  /*b1d0*/  IMAD R9, R9, c[0x0][0x190], RZ ;  /* 0x0000640009097a24 */ /* 0x000fca00078e02ff */
[----:B------:R-:W-:Y:S01]  /*b1e0*/  STL [R1+0x23d8], R9 ;  /* 0x0023d80901007387 */ /* 0x000fe20000100800 */
[----:B------:R-:W-:-:S03]  /*b1f0*/  IMAD R11, R23, c[0x0][0x190], RZ ;  /* 0x00006400170b7a24 */ /* 0x000fc600078e02ff */
[----:B------:R-:W4:Y:S04]  /*b200*/  LDL.LU R23, [R1+0x110] ;  /* 0x0001100001177983 */ /* 0x000f280000300800 */
[----:B------:R-:W4:Y:S04]  /*b210*/  LDL.LU R25, [R1+0x128] ;  /* 0x0001280001197983 */ /* 0x000f280000300800 */
[----:B------:R-:W1:Y:S01]  /*b220*/  LDL.LU R13, [R1+0x1e8] ;  /* 0x0001e800010d7983 */ /* 0x000e620000300800 */
[----:B------:R-:W-:-:S05]  /*b230*/  IMAD R10, R10, c[0x0][0x190], RZ ;  /* 0x000064000a0a7a24 */ /* 0x000fca00078e02ff */
[----:B------:R-:W-:Y:S04]  /*b240*/  STL.64 [R1+0x2398], R10 ;  /* 0x0023980a01007387 */ /* 0x000fe80000100a00 */
[----:B0-----:R-:W4:Y:S04]  /*b250*/  LDL.LU R4, [R1+0x1e4] ;  /* 0x0001e40001047983 */ /* 0x001f280000300800 */
[----:B------:R-:W4:Y:S04]  /*b260*/  LDL.LU R3, [R1+0x1e0] ;  /* 0x0001e00001037983 */ /* 0x000f280000300800 */
[----:B------:R-:W4:Y:S04]  /*b270*/  LDL.LU R29, [R1+0x1dc] ;  /* 0x0001dc00011d7983 */ /* 0x000f280000300800 */
[----:B------:R-:W4:Y:S04]  /*b280*/  LDL.LU R28, [R1+0x1d8] ;  /* 0x0001d800011c7983 */ /* 0x000f280000300800 */
[----:B------:R-:W4:Y:S04]  /*b290*/  LDL.LU R27, [R1+0x1d4] ;  /* 0x0001d400011b7983 */ /* 0x000f280000300800 */
[----:B------:R-:W4:Y:S04]  /*b2a0*/  LDL.LU R2, [R1+0x1d0] ;  /* 0x0001d00001027983 */ /* 0x000f280000300800 */
[----:B------:R-:W4:Y:S04]  /*b2b0*/  LDL.LU R0, [R1+0x1cc] ;  /* 0x0001cc0001007983 */ /* 0x000f280000300800 */
[----:B------:R-:W4:Y:S01]  /*b2c0*/  LDL.LU R24, [R1+0x1c8] ;  /* 0x0001c80001187983 */ /* 0x000f220000300800 */
[----:B------:R-:W-:-:S05]  /*b2d0*/  IMAD R12, R12, c[0x0][0x190], RZ ;  /* 0x000064000c0c7a24 */ /* 0x000fca00078e02ff */
[----:B------:R-:W-:Y:S01]  /*b2e0*/  STL [R1+0x23dc], R12 ;  /* 0x0023dc0c01007387 */ /* 0x000fe20000100800 */
[----:B--2---:R-:W-:Y:S02]  /*b2f0*/  IMAD R14, R14, c[0x0][0x190], RZ ;  /* 0x000064000e0e7a24 */ /* 0x004fe400078e02ff */
[----:B------:R-:W-:-:S03]  /*b300*/  IMAD R15, R15, c[0x0][0x190], RZ ;  /* 0x000064000f0f7a24 */ /* 0x000fc600078e02ff */
[----:B------:R-:W-:Y:S01]  /*b310*/  STL [R1+0x23e0], R14 ;  /* 0x0023e00e01007387 */ /* 0x000fe20000100800 */
[----:B------:R-:W-:-:S03]  /*b320*/  IMAD R16, R16, c[0x0][0x190], RZ ;  /* 0x0000640010107a24 */ /* 0x000fc600078e02ff */
[----:B------:R-:W-:Y:S01]  /*b330*/  STL [R1+0x23e4], R15 ;  /* 0x0023e40f01007387 */ /* 0x000fe20000100800 */
[----:B------:R-:W-:-:S03]  /*b340*/  IMAD R17, R17, c[0x0][0x190], RZ ;  /* 0x0000640011117a24 */ /* 0x000fc600078e02ff */
[----:B------:R-:W-:Y:S04]  /*b350*/  STL [R1+0x23e8], R16 ;  /* 0x0023e81001007387 */ /* 0x000fe80000100800 */
[----:B------:R-:W-:Y:S01]  /*b360*/  STL [R1+0x23ec], R17 ;  /* 0x0023ec1101007387 */ /* 0x000fe20000100800 */
[----:B---3--:R-:W-:-:S05]  /*b370*/  IMAD R18, R18, c[0x0][0x190], RZ ;  /* 0x0000640012127a24 */ /* 0x008fca00078e02ff */
[----:B------:R-:W-:Y:S01]  /*b380*/  STL [R1+0x23f0], R18 ;  /* 0x0023f01201007387 */ /* 0x000fe20000100800 */
[----:B----4-:R-:W-:Y:S02]  /*b390*/  IMAD R19, R19, c[0x0][0x190], RZ ;  /* 0x0000640013137a24 */ /* 0x010fe400078e02ff */
[----:B------:R-:W-:-:S03]  /*b3a0*/  IMAD R20, R20, c[0x0][0x190], RZ ;  /* 0x0000640014147a24 */ /* 0x000fc600078e02ff */
[----:B------:R-:W-:Y:S01]  /*b3b0*/  STL [R1+0x23f4], R19 ;  /* 0x0023f41301007387 */ /* 0x000fe20000100800 */
[----:B------:R-:W-:-:S03]  /*b3c0*/  IMAD R21, R21, c[0x0][0x190], RZ ;  /* 0x0000640015157a24 */ /* 0x000fc600078e02ff */
[----:B------:R-:W-:Y:S04]  /*b3d0*/  STL [R1+0x23f8], R20 ;  /* 0x0023f81401007387 */ /* 0x000fe80000100800 */
[----:B------:R-:W2:Y:S04]  /*b3e0*/  LDL.LU R22, [R1+0x1c4] ;  /* 0x0001c40001167983 */ /* 0x000ea80000300800 */
[----:B------:R-:W-:Y:S04]  /*b3f0*/  STL [R1+0x23fc], R21 ;  /* 0x0023fc1501007387 */ /* 0x000fe80000100800 */
[----:B------:R-:W3:Y:S01]  /*b400*/  LDL.LU R26, [R1+0x1c0] ;  /* 0x0001c000011a7983 */ /* 0x000ee20000300800 */
[----:B-1----:R-:W-:-:S03]  /*b410*/  IMAD R5, R13, c[0x0][0x190], RZ ;  /* 0x000064000d057a24 */ /* 0x002fc600078e02ff */
[----:B------:R-:W4:Y:S04]  /*b420*/  LDL.LU R13, [R1+0x1bc] ;  /* 0x0001bc00010d7983 */ /* 0x000f280000300800 */
[----:B------:R0:W-:Y:S01]  /*b430*/  STL [R1+0x20], R5 ;  /* 0x0000200501007387 */ /* 0x0001e20000100800 */
[----:B------:R-:W-:Y:S02]  /*b440*/  IMAD R6, R4, c[0x0][0x190], RZ ;  /* 0x0000640004067a24 */ /* 0x000fe400078e02ff */
[----:B0-----:R-:W-:Y:S02]  /*b450*/  IMAD R5, R3, c[0x0][0x190], RZ ;  /* 0x0000640003057a24 */ /* 0x001fe400078e02ff */
[----:B------:R-:W-:Y:S01]  /*b460*/  IMAD R4, R29, c[0x0][0x190], RZ ;  /* 0x000064001d047a24 */ /* 0x000fe200078e02ff */
[----:B------:R-:W-:Y:S01]  /*b470*/  STL [R1+0x40], R6 ;  /* 0x0000400601007387 */ /* 0x000fe20000100800 */
[----:B------:R-:W-:-:S03]  /*b480*/  IMAD R3, R28, c[0x0][0x190], RZ ;  /* 0x000064001c037a24 */ /* 0x000fc600078e02ff */
[----:B------:R0:W-:Y:S04]  /*b490*/  STL [R1+0x50], R5 ;  /* 0x0000500501007387 */ /* 0x0001e80000100800 */
[----:B------:R1:W-:Y:S04]  /*b4a0*/  STL [R1+0x58], R4 ;  /* 0x0000580401007387 */ /* 0x0003e80000100800 */
[----:B------:R1:W-:Y:S01]  /*b4b0*/  STL [R1+0x60], R3 ;  /* 0x0000600301007387 */ /* 0x0003e20000100800 */
[----:B0-----:R-:W-:Y:S02]  /*b4c0*/  IMAD R5, R27, c[0x0][0x190], RZ ;  /* 0x000064001b057a24 */ /* 0x001fe400078e02ff */
[----:B-1----:R-:W-:-:S03]  /*b4d0*/  IMAD R4, R2, c[0x0][0x190], RZ ;  /* 0x0000640002047a24 */ /* 0x002fc600078e02ff */
[----:B------:R-:W-:Y:S01]  /*b4e0*/  STL [R1+0x68], R5 ;  /* 0x0000680501007387 */ /* 0x000fe20000100800 */
[----:B------:R-:W-:-:S03]  /*b4f0*/  IMAD R3, R0, c[0x0][0x190], RZ ;  /* 0x0000640000037a24 */ /* 0x000fc600078e02ff */
[----:B------:R-:W4:Y:S01]  /*b500*/  LDL.LU R2, [R1+0x1b8] ;  /* 0x0001b80001027983 */ /* 0x000f220000300800 */
[----:B------:R-:W-:-:S03]  /*b510*/  IMAD R0, R24, c[0x0][0x190], RZ ;  /* 0x0000640018007a24 */ /* 0x000fc600078e02ff */
[----:B------:R-:W-:Y:S04]  /*b520*/  STL [R1+0x70], R4 ;  /* 0x0000700401007387 */ /* 0x000fe80000100800 */
[----:B------:R-:W-:Y:S04]  /*b530*/  STL [R1+0x88], R3 ;  /* 0x0000880301007387 */ /* 0x000fe80000100800 */
[----:B------:R-:W4:Y:S04]  /*b540*/  LDL.LU R21, [R1+0x1b4] ;  /* 0x0001b40001157983 */ /* 0x000f280000300800 */
[----:B------:R-:W4:Y:S04]  /*b550*/  LDL.LU R20, [R1+0x1b0] ;  /* 0x0001b00001147983 */ /* 0x000f280000300800 */
[----:B------:R0:W-:Y:S04]  /*b560*/  STL [R1+0x94], R0 ;  /* 0x0000940001007387 */ /* 0x0001e80000100800 */
[----:B------:R-:W4:Y:S04]  /*b570*/  LDL.LU R19, [R1+0x1ac] ;  /* 0x0001ac0001137983 */ /* 0x000f280000300800 */
        /* <DEDUP_REMOVED lines=12> */
[----:B0-----:R-:W4:Y:S04]  /*b640*/  LDL.LU R0, [R1+0x178] ;  /* 0x0001780001007983 */ /* 0x001f280000300800 */
[----:B------:R-:W4:Y:S04]  /*b650*/  LDL.LU R5, [R1+0x174] ;  /* 0x0001740001057983 */ /* 0x000f280000300800 */
[----:B------:R-:W4:Y:S01]  /*b660*/  LDL.LU R24, [R1+0x170] ;  /* 0x0001700001187983 */ /* 0x000f220000300800 */
[----:B--2---:R-:W-:-:S05]  /*b670*/  IMAD R3, R22, c[0x0][0x190], RZ ;  /* 0x0000640016037a24 */ /* 0x004fca00078e02ff */
[----:B------:R3:W-:Y:S04]  /*b680*/  STL [R1+0xb0], R3 ;  /* 0x0000b00301007387 */ /* 0x0007e80000100800 */
[----:B------:R-:W2:Y:S04]  /*b690*/  LDL.LU R22, [R1+0x16c] ;  /* 0x00016c0001167983 */ /* 0x000ea80000300800 */
[----:B------:R-:W2:Y:S01]  /*b6a0*/  LDL.LU R4, [R1+0x168] ;  /* 0x0001680001047983 */ /* 0x000ea20000300800 */
[----:B---3--:R-:W-:-:S05]  /*b6b0*/  IMAD R3, R26, c[0x0][0x190], RZ ;  /* 0x000064001a037a24 */ /* 0x008fca00078e02ff */
[----:B------:R0:W-:Y:S04]  /*b6c0*/  STL [R1+0xbc], R3 ;  /* 0x0000bc0301007387 */ /* 0x0001e80000100800 */
[----:B0-----:R-:W3:Y:S01]  /*b6d0*/  LDL.LU R3, [R1+0x164] ;  /* 0x0001640001037983 */ /* 0x001ee20000300800 */
[----:B----4-:R-:W-:-:S05]  /*b6e0*/  IMAD R13, R13, c[0x0][0x190], RZ ;  /* 0x000064000d0d7a24 */ /* 0x010fca00078e02ff */
[----:B------:R0:W-:Y:S04]  /*b6f0*/  STL [R1+0xc4], R13 ;  /* 0x0000c40d01007387 */ /* 0x0001e80000100800 */
[----:B------:R-:W4:Y:S04]  /*b700*/  LDL.LU R29, [R1+0x160] ;  /* 0x00016000011d7983 */ /* 0x000f280000300800 */
[----:B------:R-:W4:Y:S04]  /*b710*/  LDL.LU R28, [R1+0x15c] ;  /* 0x00015c00011c7983 */ /* 0x000f280000300800 */
[----:B------:R-:W4:Y:S04]  /*b720*/  LDL.LU R27, [R1+0x158] ;  /* 0x00015800011b7983 */ /* 0x000f280000300800 */
[----:B------:R-:W4:Y:S04]  /*b730*/  LDL.LU R26, [R1+0x154] ;  /* 0x00015400011a7983 */ /* 0x000f280000300800 */
[----:B0-----:R-:W4:Y:S01]  /*b740*/  LDL.LU R13, [R1+0x150] ;  /* 0x00015000010d7983 */ /* 0x001f220000300800 */
[----:B------:R-:W-:-:S05]  /*b750*/  IMAD R2, R2, c[0x0][0x190], RZ ;  /* 0x0000640002027a24 */ /* 0x000fca00078e02ff */
[----:B------:R0:W-:Y:S01]  /*b760*/  STL [R1+0xd0], R2 ;  /* 0x0000d00201007387 */ /* 0x0001e20000100800 */
[----:B------:R-:W-:-:S03]  /*b770*/  IMAD R21, R21, c[0x0][0x190], RZ ;  /* 0x0000640015157a24 */ /* 0x000fc600078e02ff */
[----:B0-----:R-:W4:Y:S04]  /*b780*/  LDL.LU R2, [R1+0x14c] ;  /* 0x00014c0001027983 */ /* 0x001f280000300800 */
[----:B------:R0:W-:Y:S02]  /*b790*/  STL [R1+0xd8], R21 ;  /* 0x0000d81501007387 */ /* 0x0001e40000100800 */
[----:B0-----:R-:W-:Y:S02]  /*b7a0*/  IMAD R21, R20, c[0x0][0x190], RZ ;  /* 0x0000640014157a24 */ /* 0x001fe400078e02ff */
[----:B------:R-:W-:Y:S02]  /*b7b0*/  IMAD R20, R19, c[0x0][0x190], RZ ;  /* 0x0000640013147a24 */ /* 0x000fe400078e02ff */
[----:B------:R-:W-:-:S02]  /*b7c0*/  IMAD R19, R18, c[0x0][0x190], RZ ;  /* 0x0000640012137a24 */ /* 0x000fc400078e02ff */
[----:B------:R-:W-:Y:S01]  /*b7d0*/  IMAD R18, R17, c[0x0][0x190], RZ ;  /* 0x0000640011127a24 */ /* 0x000fe200078e02ff */
[----:B------:R-:W-:Y:S01]  /*b7e0*/  STL [R1+0xec], R21 ;  /* 0x0000ec1501007387 */ /* 0x000fe20000100800 */
[----:B------:R-:W-:Y:S02]  /*b7f0*/  IMAD R17, R16, c[0x0][0x190], RZ ;  /* 0x0000640010117a24 */ /* 0x000fe400078e02ff */
[----:B------:R-:W-:Y:S01]  /*b800*/  IMAD R16, R15, c[0x0][0x190], RZ ;  /* 0x000064000f107a24 */ /* 0x000fe200078e02ff */
[----:B------:R-:W-:Y:S01]  /*b810*/  STL [R1+0xf4], R20 ;  /* 0x0000f41401007387 */ /* 0x000fe20000100800 */
[----:B------:R-:W-:-:S03]  /*b820*/  IMAD R15, R14, c[0x0][0x190], RZ ;  /* 0x000064000e0f7a24 */ /* 0x000fc600078e02ff */
        /* <DEDUP_REMOVED lines=16> */
[----:B------:R-:W-:Y:S04]  /*b930*/  STL [R1+0x188], R10 ;  /* 0x0001880a01007387 */ /* 0x000fe80000100800 */
[----:B------:R-:W-:Y:S04]  /*b940*/  STL [R1+0x184], R9 ;  /* 0x0001840901007387 */ /* 0x000fe80000100800 */
[----:B------:R-:W-:Y:S04]  /*b950*/  STL [R1+0x180], R8 ;  /* 0x0001800801007387 */ /* 0x000fe80000100800 */
[----:B------:R-:W4:Y:S04]  /*b960*/  LDL.LU R0, [R1+0x148] ;  /* 0x0001480001007983 */ /* 0x000f280000300800 */
[----:B------:R0:W-:Y:S04]  /*b970*/  STL [R1+0x17c], R7 ;  /* 0x00017c0701007387 */ /* 0x0001e80000100800 */
[----:B------:R1:W-:Y:S01]  /*b980*/  STL [R1+0x178], R6 ;  /* 0x0001780601007387 */ /* 0x0003e20000100800 */
[----:B0-----:R-:W-:-:S02]  /*b990*/  IMAD R7, R5, c[0x0][0x190], RZ ;  /* 0x0000640005077a24 */ /* 0x001fc400078e02ff */
[----:B-1----:R-:W-:-:S03]  /*b9a0*/  IMAD R6, R24, c[0x0][0x190], RZ ;  /* 0x0000640018067a24 */ /* 0x002fc600078e02ff */
[----:B------:R-:W-:Y:S04]  /*b9b0*/  STL [R1+0x174], R7 ;  /* 0x0001740701007387 */ /* 0x000fe80000100800 */
[----:B------:R-:W4:Y:S04]  /*b9c0*/  LDL.LU R24, [R1+0x144] ;  /* 0x0001440001187983 */ /* 0x000f280000300800 */
[----:B------:R0:W-:Y:S01]  /*b9d0*/  STL [R1+0x170], R6 ;  /* 0x0001700601007387 */ /* 0x0001e20000100800 */
[----:B--2---:R-:W-:-:S03]  /*b9e0*/  IMAD R5, R22, c[0x0][0x190], RZ ;  /* 0x0000640016057a24 */ /* 0x004fc600078e02ff */
[----:B------:R-:W2:Y:S01]  /*b9f0*/  LDL.LU R22, [R1+0x140] ;  /* 0x0001400001167983 */ /* 0x000ea20000300800 */
[----:B0-----:R-:W-:-:S03]  /*ba00*/  IMAD R6, R4, c[0x0][0x190], RZ ;  /* 0x0000640004067a24 */ /* 0x001fc600078e02ff */
[----:B------:R3:W-:Y:S04]  /*ba10*/  STL [R1+0x16c], R5 ;  /* 0x00016c0501007387 */ /* 0x0007e80000100800 */
[----:B------:R-:W-:Y:S01]  /*ba20*/  STL [R1+0x168], R6 ;  /* 0x0001680601007387 */ /* 0x000fe20000100800 */
[----:B---3--:R-:W-:-:S05]  /*ba30*/  IMAD R5, R3, c[0x0][0x190], RZ ;  /* 0x0000640003057a24 */ /* 0x008fca00078e02ff */
[----:B------:R0:W-:Y:S01]  /*ba40*/  STL [R1+0x164], R5 ;  /* 0x0001640501007387 */ /* 0x0001e20000100800 */
[----:B----4-:R-:W-:Y:S02]  /*ba50*/  IMAD R4, R29, c[0x0][0x190], RZ ;  /* 0x000064001d047a24 */ /* 0x010fe400078e02ff */
[----:B------:R-:W-:-:S03]  /*ba60*/  IMAD R3, R28, c[0x0][0x190], RZ ;  /* 0x000064001c037a24 */ /* 0x000fc600078e02ff */
[----:B------:R-:W-:Y:S01]  /*ba70*/  STL [R1+0x160], R4 ;  /* 0x0001600401007387 */ /* 0x000fe20000100800 */
[----:B0-----:R-:W-:-:S03]  /*ba80*/  IMAD R5, R27, c[0x0][0x190], RZ ;  /* 0x000064001b057a24 */ /* 0x001fc600078e02ff */
[----:B------:R0:W-:Y:S04]  /*ba90*/  STL [R1+0x15c], R3 ;  /* 0x00015c0301007387 */ /* 0x0001e80000100800 */
[----:B------:R-:W-:Y:S01]  /*baa0*/  STL [R1+0x158], R5 ;  /* 0x0001580501007387 */ /* 0x000fe20000100800 */
[----:B0-----:R-:W-:-:S03]  /*bab0*/  IMAD R3, R13, c[0x0][0x190], RZ ;  /* 0x000064000d037a24 */ /* 0x001fc600078e02ff */
[----:B------:R-:W3:Y:S01]  /*bac0*/  LDL.LU R13, [R1+0x13c] ;  /* 0x00013c00010d7983 */ /* 0x000ee20000300800 */
[----:B------:R-:W-:-:S05]  /*bad0*/  IMAD R4, R26, c[0x0][0x190], RZ ;  /* 0x000064001a047a24 */ /* 0x000fca00078e02ff */
[----:B------:R-:W-:Y:S04]  /*bae0*/  STL [R1+0x154], R4 ;  /* 0x0001540401007387 */ /* 0x000fe80000100800 */
[----:B------:R-:W-:Y:S04]  /*baf0*/  STL [R1+0x150], R3 ;  /* 0x0001500301007387 */ /* 0x000fe80000100800 */
[----:B------:R-:W4:Y:S04]  /*bb00*/  LDL.LU R21, [R1+0x138] ;  /* 0x0001380001157983 */ /* 0x000f280000300800 */
[----:B------:R-:W4:Y:S01]  /*bb10*/  LDL.LU R20, [R1+0x134] ;  /* 0x0001340001147983 */ /* 0x000f220000300800 */
[----:B------:R-:W-:-:S05]  /*bb20*/  IMAD R2, R2, c[0x0][0x190], RZ ;  /* 0x0000640002027a24 */ /* 0x000fca00078e02ff */
        /* <DEDUP_REMOVED lines=17> */
[----:B------:R-:W-:-:S05]  /*bc40*/  IMAD R0, R0, c[0x0][0x190], RZ ;  /* 0x0000640000007a24 */ /* 0x000fca00078e02ff */
[----:B------:R-:W-:Y:S04]  /*bc50*/  STL [R1+0x148], R0 ;  /* 0x0001480001007387 */ /* 0x000fe80000100800 */
[----:B------:R-:W4:Y:S04]  /*bc60*/  LDL.LU R27, [R1+0xd4] ;  /* 0x0000d400011b7983 */ /* 0x000f280000300800 */
[----:B------:R-:W4:Y:S01]  /*bc70*/  LDL.LU R4, [R1+0xcc] ;  /* 0x0000cc0001047983 */ /* 0x000f220000300800 */
[----:B------:R-:W-:-:S05]  /*bc80*/  IMAD R3, R24, c[0x0][0x190], RZ ;  /* 0x0000640018037a24 */ /* 0x000fca00078e02ff */
[----:B------:R0:W-:Y:S04]  /*bc90*/  STL [R1+0x144], R3 ;  /* 0x0001440301007387 */ /* 0x0001e80000100800 */
[----:B0-----:R-:W4:Y:S01]  /*bca0*/  LDL.LU R3, [R1+0xc8] ;  /* 0x0000c80001037983 */ /* 0x001f220000300800 */
[----:B--2---:R-:W-:-:S05]  /*bcb0*/  IMAD R0, R22, c[0x0][0x190], RZ ;  /* 0x0000640016007a24 */ /* 0x004fca00078e02ff */
[----:B------:R0:W-:Y:S04]  /*bcc0*/  STL [R1+0x140], R0 ;  /* 0x0001400001007387 */ /* 0x0001e80000100800 */
[----:B------:R-:W2:Y:S04]  /*bcd0*/  LDL.LU R29, [R1+0xc0] ;  /* 0x0000c000011d7983 */ /* 0x000ea80000300800 */
[----:B------:R-:W2:Y:S04]  /*bce0*/  LDL.LU R26, [R1+0xb8] ;  /* 0x0000b800011a7983 */ /* 0x000ea80000300800 */
[----:B0-----:R-:W2:Y:S04]  /*bcf0*/  LDL.LU R0, [R1+0xac] ;  /* 0x0000ac0001007983 */ /* 0x001ea80000300800 */
[----:B------:R-:W2:Y:S04]  /*bd00*/  LDL.LU R24, [R1+0xa8] ;  /* 0x0000a80001187983 */ /* 0x000ea80000300800 */
[----:B------:R-:W2:Y:S01]  /*bd10*/  LDL.LU R22, [R1+0xa0] ;  /* 0x0000a00001167983 */ /* 0x000ea20000300800 */
[----:B---3--:R-:W-:-:S05]  /*bd20*/  IMAD R13, R13, c[0x0][0x190], RZ ;  /* 0x000064000d0d7a24 */ /* 0x008fca00078e02ff */
[----:B------:R0:W-:Y:S04]  /*bd30*/  STL [R1+0x13c], R13 ;  /* 0x00013c0d01007387 */ /* 0x0001e80000100800 */
[----:B0-----:R-:W3:Y:S01]  /*bd40*/  LDL.LU R13, [R1+0x9c] ;  /* 0x00009c00010d7983 */ /* 0x001ee20000300800 */
[----:B----4-:R-:W-:-:S05]  /*bd50*/  IMAD R21, R21, c[0x0][0x190], RZ ;  /* 0x0000640015157a24 */ /* 0x010fca00078e02ff */
[----:B------:R0:W-:Y:S02]  /*bd60*/  STL [R1+0x138], R21 ;  /* 0x0001381501007387 */ /* 0x0001e40000100800 */
[----:B0-----:R-:W-:Y:S02]  /*bd70*/  IMAD R21, R20, c[0x0][0x190], RZ ;  /* 0x0000640014157a24 */ /* 0x001fe400078e02ff */
        /* <DEDUP_REMOVED lines=27> */
[----:B------:R-:W4:Y:S04]  /*bf30*/  LDL.LU R2, [R1+0x98] ;  /* 0x0000980001027983 */ /* 0x000f280000300800 */
[----:B------:R0:W-:Y:S04]  /*bf40*/  STL [R1+0xe8], R7 ;  /* 0x0000e80701007387 */ /* 0x0001e80000100800 */
[----:B------:R1:W-:Y:S01]  /*bf50*/  STL [R1+0xe4], R6 ;  /* 0x0000e40601007387 */ /* 0x0003e20000100800 */
[----:B0-----:R-:W-:-:S02]  /*bf60*/  IMAD R7, R5, c[0x0][0x190], RZ ;  /* 0x0000640005077a24 */ /* 0x001fc400078e02ff */
[----:B-1----:R-:W-:-:S03]  /*bf70*/  IMAD R6, R28, c[0x0][0x190], RZ ;  /* 0x000064001c067a24 */ /* 0x002fc600078e02ff */
[----:B------:R-:W-:Y:S01]  /*bf80*/  STL [R1+0xe0], R7 ;  /* 0x0000e00701007387 */ /* 0x000fe20000100800 */
[----:B------:R-:W-:-:S03]  /*bf90*/  IMAD R5, R27, c[0x0][0x190], RZ ;  /* 0x000064001b057a24 */ /* 0x000fc600078e02ff */
[----:B------:R-:W4:Y:S04]  /*bfa0*/  LDL.LU R28, [R1+0x90] ;  /* 0x00009000011c7983 */ /* 0x000f280000300800 */
[----:B------:R0:W-:Y:S04]  /*bfb0*/  STL [R1+0xdc], R6 ;  /* 0x0000dc0601007387 */ /* 0x0001e80000100800 */
[----:B------:R-:W4:Y:S01]  /*bfc0*/  LDL.LU R27, [R1+0x8c] ;  /* 0x00008c00011b7983 */ /* 0x000f220000300800 */
[----:B0-----:R-:W-:-:S03]  /*bfd0*/  IMAD R6, R4, c[0x0][0x190], RZ ;  /* 0x0000640004067a24 */ /* 0x001fc600078e02ff */
[----:B------:R2:W-:Y:S04]  /*bfe0*/  STL [R1+0xd4], R5 ;  /* 0x0000d40501007387 */ /* 0x0005e80000100800 */
[----:B------:R-:W-:Y:S01]  /*bff0*/  STL [R1+0xcc], R6 ;  /* 0x0000cc0601007387 */ /* 0x000fe20000100800 */
[----:B------:R-:W-:-:S05]  /*c000*/  IMAD R4, R3, c[0x0][0x190], RZ ;  /* 0x0000640003047a24 */ /* 0x000fca00078e02ff */
[----:B------:R0:W-:Y:S01]  /*c010*/  STL [R1+0xc8], R4 ;  /* 0x0000c80401007387 */ /* 0x0001e20000100800 */
[----:B--2---:R-:W-:Y:S02]  /*c020*/  IMAD R5, R29, c[0x0][0x190], RZ ;  /* 0x000064001d057a24 */ /* 0x004fe400078e02ff */
[----:B------:R-:W-:-:S03]  /*c030*/  IMAD R3, R26, c[0x0][0x190], RZ ;  /* 0x000064001a037a24 */ /* 0x000fc600078e02ff */
[----:B------:R-:W-:Y:S01]  /*c040*/  STL [R1+0xc0], R5 ;  /* 0x0000c00501007387 */ /* 0x000fe20000100800 */
[----:B0-----:R-:W-:-:S03]  /*c050*/  IMAD R4, R0, c[0x0][0x190], RZ ;  /* 0x0000640000047a24 */ /* 0x001fc600078e02ff */
[----:B------:R0:W-:Y:S01]  /*c060*/  STL [R1+0xb8], R3 ;  /* 0x0000b80301007387 */ /* 0x0001e20000100800 */
[----:B------:R-:W-:-:S03]  /*c070*/  IMAD R0, R24, c[0x0][0x190], RZ ;  /* 0x0000640018007a24 */ /* 0x000fc600078e02ff */
[----:B------:R-:W-:Y:S04]  /*c080*/  STL [R1+0xac], R4 ;  /* 0x0000ac0401007387 */ /* 0x000fe80000100800 */
[----:B------:R-:W2:Y:S01]  /*c090*/  LDL.LU R8, [R1+0x84] ;  /* 0x0000840001087983 */ /* 0x000ea20000300800 */
[----:B0-----:R-:W-:-:S03]  /*c0a0*/  IMAD R3, R22, c[0x0][0x190], RZ ;  /* 0x0000640016037a24 */ /* 0x001fc600078e02ff */
[----:B------:R3:W-:Y:S04]  /*c0b0*/  STL [R1+0xa8], R0 ;  /* 0x0000a80001007387 */ /* 0x0007e80000100800 */
[----:B------:R-:W-:Y:S04]  /*c0c0*/  STL [R1+0xa0], R3 ;  /* 0x0000a00301007387 */ /* 0x000fe80000100800 */
[----:B------:R-:W2:Y:S04]  /*c0d0*/  LDL.LU R21, [R1+0x80] ;  /* 0x0000800001157983 */ /* 0x000ea80000300800 */
[----:B------:R-:W2:Y:S01]  /*c0e0*/  LDL.LU R20, [R1+0x7c] ;  /* 0x00007c0001147983 */ /* 0x000ea20000300800 */
[----:B---3--:R-:W-:-:S05]  /*c0f0*/  IMAD R0, R13, c[0x0][0x190], RZ ;  /* 0x000064000d007a24 */ /* 0x008fca00078e02ff */
[----:B------:R0:W-:Y:S04]  /*c100*/  STL [R1+0x9c], R0 ;  /* 0x00009c0001007387 */ /* 0x0001e80000100800 */
        /* <DEDUP_REMOVED lines=10> */
[----:B0-----:R-:W3:Y:S04]  /*c1b0*/  LDL.LU R0, [R1+0x38] ;  /* 0x0000380001007983 */ /* 0x001ee80000300800 */
[----:B------:R-:W3:Y:S04]  /*c1c0*/  LDL.LU R24, [R1+0x34] ;  /* 0x0000340001187983 */ /* 0x000ee80000300800 */
[----:B------:R-:W3:Y:S04]  /*c1d0*/  LDL.LU R22, [R1+0x30] ;  /* 0x0000300001167983 */ /* 0x000ee80000300800 */
[----:B------:R-:W3:Y:S01]  /*c1e0*/  LDL.LU R13, [R1+0x2c] ;  /* 0x00002c00010d7983 */ /* 0x000ee20000300800 */
[----:B----4-:R-:W-:-:S03]  /*c1f0*/  IMAD R3, R2, c[0x0][0x190], RZ ;  /* 0x0000640002037a24 */ /* 0x010fc600078e02ff */
[----:B------:R-:W4:Y:S04]  /*c200*/  LDL.LU R2, [R1+0x24] ;  /* 0x0000240001027983 */ /* 0x000f280000300800 */
[----:B------:R-:W4:Y:S04]  /*c210*/  LDL.LU R10, [R1+0x1c] ;  /* 0x00001c00010a7983 */ /* 0x000f280000300800 */
[----:B------:R0:W-:Y:S04]  /*c220*/  STL [R1+0x98], R3 ;  /* 0x0000980301007387 */ /* 0x0001e80000100800 */
[----:B------:R-:W4:Y:S04]  /*c230*/  LDL.LU R11, [R1+0x14] ;  /* 0x00001400010b7983 */ /* 0x000f280000300800 */
[----:B------:R-:W4:Y:S01]  /*c240*/  LDL.LU R6, [R1+0xa4] ;  /* 0x0000a40001067983 */ /* 0x000f220000300800 */
[----:B------:R-:W-:-:S05]  /*c250*/  IMAD R4, R28, c[0x0][0x190], RZ ;  /* 0x000064001c047a24 */ /* 0x000fca00078e02ff */
[----:B------:R-:W-:Y:S01]  /*c260*/  STL [R1+0x90], R4 ;  /* 0x0000900401007387 */ /* 0x000fe20000100800 */
[----:B0-----:R-:W-:-:S03]  /*c270*/  IMAD R3, R27, c[0x0][0x190], RZ ;  /* 0x000064001b037a24 */ /* 0x001fc600078e02ff */
[----:B------:R-:W4:Y:S04]  /*c280*/  LDL.LU R27, [R1+0xb4] ;  /* 0x0000b400011b7983 */ /* 0x000f280000300800 */
[----:B------:R0:W-:Y:S04]  /*c290*/  STL [R1+0x8c], R3 ;  /* 0x00008c0301007387 */ /* 0x0001e80000100800 */
[----:B------:R-:W4:Y:S04]  /*c2a0*/  LDL.LU R28, [R1+0x18] ;  /* 0x00001800011c7983 */ /* 0x000f280000300800 */
[----:B------:R-:W4:Y:S04]  /*c2b0*/  LDL.LU R29, [R1+0x10] ;  /* 0x00001000011d7983 */ /* 0x000f280000300800 */
[----:B0-----:R-:W4:Y:S04]  /*c2c0*/  LDL.LU R3, [R1+0xc] ;  /* 0x00000c0001037983 */ /* 0x001f280000300800 */
[----:B------:R-:W4:Y:S04]  /*c2d0*/  LDL.LU R4, [R1+0x8] ;  /* 0x0000080001047983 */ /* 0x000f280000300800 */
[----:B------:R-:W4:Y:S01]  /*c2e0*/  LDL.LU R5, [R1+0x4] ;  /* 0x0000040001057983 */ /* 0x000f220000300800 */
[----:B--2---:R-:W-:-:S05]  /*c2f0*/  IMAD R8, R8, c[0x0][0x190], RZ ;  /* 0x0000640008087a24 */ /* 0x004fca00078e02ff */
[----:B------:R0:W-:Y:S01]  /*c300*/  STL [R1+0x84], R8 ;  /* 0x0000840801007387 */ /* 0x0001e20000100800 */
[----:B------:R-:W-:-:S03]  /*c310*/  IMAD R21, R21, c[0x0][0x190], RZ ;  /* 0x0000640015157a24 */ /* 0x000fc600078e02ff */
[----:B0-----:R-:W2:Y:S01]  /*c320*/  LDL.LU R8, [R1] ;  /* 0x0000000001087983 */ /* 0x001ea20000300800 */
[----:B------:R-:W-:-:S03]  /*c330*/  IMAD R20, R20, c[0x0][0x190], RZ ;  /* 0x0000640014147a24 */ /* 0x000fc600078e02ff */
[----:B------:R0:W-:Y:S04]  /*c340*/  STL [R1+0x80], R21 ;  /* 0x0000801501007387 */ /* 0x0001e80000100800 */
[----:B0-----:R-:W2:Y:S04]  /*c350*/  LDL.LU R21, [R1+0x23fc] ;  /* 0x0023fc0001157983 */ /* 0x001ea80000300800 */
[----:B------:R0:W-:Y:S04]  /*c360*/  STL [R1+0x7c], R20 ;  /* 0x00007c1401007387 */ /* 0x0001e80000100800 */
[----:B0-----:R-:W2:Y:S01]  /*c370*/  LDL.LU R20, [R1+0x23f8] ;  /* 0x0023f80001147983 */ /* 0x001ea20000300800 */
[----:B---3--:R-:W-:-:S02]  /*c380*/  IMAD R19, R19, c[0x0][0x190], RZ ;  /* 0x0000640013137a24 */ /* 0x008fc400078e02ff */
[----:B------:R-:W-:-:S03]  /*c390*/  IMAD R18, R18, c[0x0][0x190], RZ ;  /* 0x0000640012127a24 */ /* 0x000fc600078e02ff */
[----:B------:R0:W-:Y:S01]  /*c3a0*/  STL [R1+0x78], R19 ;  /* 0x0000781301007387 */ /* 0x0001e20000100800 */
[----:B------:R-:W-:Y:S02]  /*c3b0*/  IMAD R17, R17, c[0x0][0x190], RZ ;  /* 0x0000640011117a24 */ /* 0x000fe400078e02ff */
[----:B------:R-:W-:Y:S01]  /*c3c0*/  IMAD R16, R16, c[0x0][0x190], RZ ;  /* 0x0000640010107a24 */ /* 0x000fe200078e02ff */
[----:B0-----:R-:W3:Y:S01]  /*c3d0*/  LDL.LU R19, [R1+0x23f4] ;  /* 0x0023f40001137983 */ /* 0x001ee20000300800 */
[----:B------:R-:W-:-:S03]  /*c3e0*/  IMAD R15, R15, c[0x0][0x190], RZ ;  /* 0x000064000f0f7a24 */ /* 0x000fc600078e02ff */
[----:B------:R0:W-:Y:S01]  /*c3f0*/  STL [R1+0x74], R18 ;  /* 0x0000741201007387 */ /* 0x0001e20000100800 */
[----:B------:R-:W-:Y:S02]  /*c400*/  IMAD R14, R14, c[0x0][0x190], RZ ;  /* 0x000064000e0e7a24 */ /* 0x000fe400078e02ff */
[----:B------:R-:W-:Y:S01]  /*c410*/  IMAD R12, R12, c[0x0][0x190], RZ ;  /* 0x000064000c0c7a24 */ /* 0x000fe200078e02ff */
[----:B0-----:R-:W2:Y:S04]  /*c420*/  LDL.LU R18, [R1+0x23f0] ;  /* 0x0023f00001127983 */ /* 0x001ea80000300800 */
[----:B------:R0:W-:Y:S01]  /*c430*/  STL [R1+0x6c], R17 ;  /* 0x00006c1101007387 */ /* 0x0001e20000100800 */
[----:B------:R-:W-:Y:S02]  /*c440*/  IMAD R9, R9, c[0x0][0x190], RZ ;  /* 0x0000640009097a24 */ /* 0x000fe400078e02ff */
[----:B------:R-:W-:Y:S01]  /*c450*/  IMAD R7, R7, c[0x0][0x190], RZ ;  /* 0x0000640007077a24 */ /* 0x000fe200078e02ff */
[----:B0-----:R-:W2:Y:S04]  /*c460*/  LDL.LU R17, [R1+0x23ec] ;  /* 0x0023ec0001117983 */ /* 0x001ea80000300800 */
[----:B------:R0:W-:Y:S01]  /*c470*/  STL [R1+0x64], R16 ;  /* 0x0000641001007387 */ /* 0x0001e20000100800 */
[----:B------:R-:W-:-:S03]  /*c480*/  IMAD R26, R26, c[0x0][0x190], RZ ;  /* 0x000064001a1a7a24 */ /* 0x000fc600078e02ff */
        /* <DEDUP_REMOVED lines=24> */
[----:B0-----:R-:W2:Y:S01]  /*c610*/  LDL.LU R13, [R1+0x23c0] ;  /* 0x0023c000010d7983 */ /* 0x001ea20000300800 */
[----:B----4-:R-:W-:-:S02]  /*c620*/  IMAD R10, R10, c[0x0][0x190], RZ ;  /* 0x000064000a0a7a24 */ /* 0x010fc400078e02ff */
[----:B--2---:R-:W-:-:S05]  /*c630*/  IMAD R13, R13, c[0x0][0x190], RZ ;  /* 0x000064000d0d7a24 */ /* 0x004fca00078e02ff */
[----:B------:R0:W-:Y:S04]  /*c640*/  STL [R1+0x28], R13 ;  /* 0x0000280d01007387 */ /* 0x0001e80000100800 */
[----:B0-----:R-:W2:Y:S04]  /*c650*/  LDL.LU R13, [R1+0x23bc] ;  /* 0x0023bc00010d7983 */ /* 0x001ea80000300800 */
[----:B------:R0:W-:Y:S02]  /*c660*/  STL [R1+0x1c], R10 ;  /* 0x00001c0a01007387 */ /* 0x0001e40000100800 */
[----:B0-----:R-:W-:-:S05]  /*c670*/  IMAD R10, R11, c[0x0][0x190], RZ ;  /* 0x000064000b0a7a24 */ /* 0x001fca00078e02ff */
[----:B------:R0:W-:Y:S02]  /*c680*/  STL [R1+0x14], R10 ;  /* 0x0000140a01007387 */ /* 0x0001e40000100800 */
[----:B0-----:R-:W-:Y:S02]  /*c690*/  LEA R10, P4, R27, c[0x0][0x160], 0x1 ;  /* 0x000058001b0a7a11 */ /* 0x001fe400078808ff */
[----:B--2---:R-:W-:-:S05]  /*c6a0*/  LEA R11, P5, R6, R13, 0x1 ;  /* 0x0000000d060b7211 */ /* 0x004fca00078a08ff */
[----:B------:R0:W-:Y:S02]  /*c6b0*/  STL [R1+0x2354], R11 ;  /* 0x0023540b01007387 */ /* 0x0001e40000100800 */
[----:B0-----:R-:W-:-:S05]  /*c6c0*/  LEA R11, P3, R28, R13, 0x1 ;  /* 0x0000000d1c0b7211 */ /* 0x001fca00078608ff */
        /* <DEDUP_REMOVED lines=9> */
[----:B0-----:R-:W-:Y:S02]  /*c760*/  LEA.HI.X.SX32 R11, R6, R0, 0x1, P5 ;  /* 0x00000000060b7211 */ /* 0x001fe400028f0eff */
[----:B------:R-:W2:Y:S04]  /*c770*/  LDL.LU R6, [R1+0x23b8] ;  /* 0x0023b80001067983 */ /* 0x000ea80000300800 */
[----:B------:R0:W-:Y:S02]  /*c780*/  STL [R1+0x233c], R11 ;  /* 0x00233c0b01007387 */ /* 0x0001e40000100800 */
[----:B0-----:R-:W-:-:S05]  /*c790*/  LEA R11, P5, R8, R13, 0x1 ;  /* 0x0000000d080b7211 */ /* 0x001fca00078a08ff */
[----:B------:R0:W-:Y:S02]  /*c7a0*/  STL [R1+0x2338], R11 ;  /* 0x0023380b01007387 */ /* 0x0001e40000100800 */
[----:B0-----:R-:W-:Y:S02]  /*c7b0*/  LEA.HI.X.SX32 R11, R27, c[0x0][0x164], 0x1, P4 ;  /* 0x000059001b0b7a11 */ /* 0x001fe400020f0eff */
[----:B------:R-:W-:-:S05]  /*c7c0*/  LEA R27, P4, R26, R13, 0x1 ;  /* 0x0000000d1a1b7211 */ /* 0x000fca00078808ff */
[----:B------:R0:W-:Y:S04]  /*c7d0*/  STL [R1+0x2334], R27 ;  /* 0x0023341b01007387 */ /* 0x0001e80000100800 */
[----:B0-----:R-:W4:Y:S01]  /*c7e0*/  LDL.LU R27, [R1+0x23b4] ;  /* 0x0023b400011b7983 */ /* 0x001f220000300800 */
[----:B------:R-:W-:-:S05]  /*c7f0*/  LEA.HI.X.SX32 R28, R28, R0, 0x1, P3 ;  /* 0x000000001c1c7211 */ /* 0x000fca00018f0eff */
[----:B------:R4:W-:Y:S02]  /*c800*/  STL [R1+0x232c], R28 ;  /* 0x00232c1c01007387 */ /* 0x0009e40000100800 */
[----:B----4-:R-:W-:-:S05]  /*c810*/  LEA R28, P3, R27, R13, 0x1 ;  /* 0x0000000d1b1c7211 */ /* 0x010fca00078608ff */
[----:B------:R0:W-:Y:S04]  /*c820*/  STL [R1+0x2330], R28 ;  /* 0x0023301c01007387 */ /* 0x0001e80000100800 */
[----:B0-----:R-:W4:Y:S01]  /*c830*/  LDL.LU R28, [R1+0x23b0] ;  /* 0x0023b000011c7983 */ /* 0x001f220000300800 */
[----:B------:R-:W-:-:S03]  /*c840*/  LEA.HI.X.SX32 R29, R29, R0, 0x1, P2 ;  /* 0x000000001d1d7211 */ /* 0x000fc600010f0eff */
[----:B------:R-:W-:Y:S04]  /*c850*/  STL.64 [R1+0x1738], R10 ;  /* 0x0017380a01007387 */ /* 0x000fe80000100a00 */
[----:B------:R4:W-:Y:S02]  /*c860*/  STL [R1+0x2324], R29 ;  /* 0x0023241d01007387 */ /* 0x0009e40000100800 */
[----:B----4-:R-:W-:-:S05]  /*c870*/  LEA R29, P2, R28, R13, 0x1 ;  /* 0x0000000d1c1d7211 */ /* 0x010fca00078408ff */
[----:B------:R0:W-:Y:S04]  /*c880*/  STL [R1+0x2328], R29 ;  /* 0x0023281d01007387 */ /* 0x0001e80000100800 */
[----:B0-----:R-:W4:Y:S01]  /*c890*/  LDL.LU R29, [R1+0x23ac] ;  /* 0x0023ac00011d7983 */ /* 0x001f220000300800 */
[----:B------:R-:W-:-:S05]  /*c8a0*/  LEA.HI.X.SX32 R3, R3, R0, 0x1, P1 ;  /* 0x0000000003037211 */ /* 0x000fca00008f0eff */
        /* <DEDUP_REMOVED lines=17> */
[----:B------:R0:W-:Y:S02]  /*c9c0*/  STL [R1+0x2308], R8 ;  /* 0x0023080801007387 */ /* 0x0001e40000100800 */
[----:B0-----:R-:W-:Y:S02]  /*c9d0*/  LEA.HI.X.SX32 R8, R26, R0, 0x1, P4 ;  /* 0x000000001a087211 */ /* 0x001fe400020f0eff */
[----:B--2---:R-:W-:-:S03]  /*c9e0*/  LEA R26, P4, R6, R13, 0x1 ;  /* 0x0000000d061a7211 */ /* 0x004fc600078808ff */
[----:B------:R0:W-:Y:S04]  /*c9f0*/  STL [R1+0x22fc], R8 ;  /* 0x0022fc0801007387 */ /* 0x0001e80000100800 */
[----:B------:R1:W-:Y:S01]  /*ca00*/  STL [R1+0x2300], R26 ;  /* 0x0023001a01007387 */ /* 0x0003e20000100800 */
[----:B0-----:R-:W-:Y:S01]  /*ca10*/  LEA.HI.X.SX32 R8, R27, R0, 0x1, P3 ;  /* 0x000000001b087211 */ /* 0x001fe200018f0eff */
[----:B------:R-:W-:Y:S02]  /*ca20*/  IMAD.MOV.U32 R27, RZ, RZ, R11 ;  /* 0x000000ffff1b7224 */ /* 0x000fe400078e000b */
[----:B-1----:R-:W-:Y:S02]  /*ca30*/  IMAD.MOV.U32 R26, RZ, RZ, R10 ;  /* 0x000000ffff1a7224 */ /* 0x002fe400078e000a */
[----:B------:R-:W2:Y:S04]  /*ca40*/  LDL.LU.64 R10, [R1+0x2398] ;  /* 0x00239800010a7983 */ /* 0x000ea80000300a00 */
[----:B------:R0:W-:Y:S02]  /*ca50*/  STL [R1+0x22f4], R8 ;  /* 0x0022f40801007387 */ /* 0x0001e40000100800 */
[----:B0-----:R-:W-:-:S05]  /*ca60*/  LEA R8, P3, R7, R13, 0x1 ;  /* 0x0000000d07087211 */ /* 0x001fca00078608ff */
[----:B------:R0:W-:Y:S04]  /*ca70*/  STL [R1+0x22f8], R8 ;  /* 0x0022f80801007387 */ /* 0x0001e80000100800 */
[----:B0-----:R-:W4:Y:S01]  /*ca80*/  LDL.LU R8, [R1+0x2394] ;  /* 0x0023940001087983 */ /* 0x001f220000300800 */
[-C--:B------:R-:W-:Y:S02]  /*ca90*/  LEA.HI.X.SX32 R28, R28, R0.reuse, 0x1, P2 ;  /* 0x000000001c1c7211 */ /* 0x080fe400010f0eff */
[----:B------:R-:W-:-:S03]  /*caa0*/  LEA.HI.X.SX32 R29, R29, R0, 0x1, P1 ;  /* 0x000000001d1d7211 */ /* 0x000fc600008f0eff */
[----:B------:R-:W-:Y:S04]  /*cab0*/  STL [R1+0x22ec], R28 ;  /* 0x0022ec1c01007387 */ /* 0x000fe80000100800 */
[----:B------:R0:W-:Y:S02]  /*cac0*/  STL [R1+0x22e4], R29 ;  /* 0x0022e41d01007387 */ /* 0x0001e40000100800 */
[----:B0-----:R-:W-:Y:S01]  /*cad0*/  IMAD.MOV.U32 R29, RZ, RZ, R27 ;  /* 0x000000ffff1d7224 */ /* 0x001fe200078e001b */
[-C--:B------:R-:W-:Y:S01]  /*cae0*/  LEA R27, P1, R9, R13.reuse, 0x1 ;  /* 0x0000000d091b7211 */ /* 0x080fe200078208ff */
[----:B------:R-:W-:Y:S02]  /*caf0*/  IMAD R23, R23, c[0x0][0x190], RZ ;  /* 0x0000640017177a24 */ /* 0x000fe400078e02ff */
[----:B------:R-:W-:Y:S01]  /*cb00*/  IMAD R25, R25, c[0x0][0x190], RZ ;  /* 0x0000640019197a24 */ /* 0x000fe200078e02ff */
[----:B----4-:R-:W-:-:S05]  /*cb10*/  LEA R28, P2, R8, R13, 0x1 ;  /* 0x0000000d081c7211 */ /* 0x010fca00078408ff */
[----:B------:R0:W-:Y:S04]  /*cb20*/  STL [R1+0x22f0], R28 ;  /* 0x0022f01c01007387 */ /* 0x0001e80000100800 */
[----:B------:R2:W-:Y:S01]  /*cb30*/  STL [R1+0x22e8], R27 ;  /* 0x0022e81b01007387 */ /* 0x0005e20000100800 */
[----:B0-----:R-:W-:Y:S01]  /*cb40*/  IMAD.MOV.U32 R28, RZ, RZ, R26 ;  /* 0x000000ffff1c7224 */ /* 0x001fe200078e001a */
[-C--:B------:R-:W-:Y:S02]  /*cb50*/  LEA.HI.X.SX32 R26, R3, R0.reuse, 0x1, P0 ;  /* 0x00000000031a7211 */ /* 0x080fe400000f0eff */
[-C--:B------:R-:W-:Y:S02]  /*cb60*/  LEA.HI.X.SX32 R3, R4, R0.reuse, 0x1, P6 ;  /* 0x0000000004037211 */ /* 0x080fe400030f0eff */
[----:B--2---:R-:W-:Y:S01]  /*cb70*/  LEA R27, P0, R10, R13, 0x1 ;  /* 0x0000000d0a1b7211 */ /* 0x004fe200078008ff */
[----:B------:R0:W-:Y:S01]  /*cb80*/  STL [R1+0x22dc], R26 ;  /* 0x0022dc1a01007387 */ /* 0x0001e20000100800 */
[----:B------:R-:W-:-:S03]  /*cb90*/  LEA.HI.X.SX32 R4, R5, R0, 0x1, P5 ;  /* 0x0000000005047211 */ /* 0x000fc600028f0eff */
[----:B------:R-:W-:Y:S01]  /*cba0*/  STL [R1+0x22e0], R27 ;  /* 0x0022e01b01007387 */ /* 0x000fe20000100800 */
[----:B------:R-:W-:-:S03]  /*cbb0*/  LEA.HI.X.SX32 R5, R6, R0, 0x1, P4 ;  /* 0x0000000006057211 */ /* 0x000fc600020f0eff */
[----:B------:R1:W-:Y:S01]  /*cbc0*/  STL [R1+0x22d4], R3 ;  /* 0x0022d40301007387 */ /* 0x0003e20000100800 */
[----:B0-----:R-:W-:-:S05]  /*cbd0*/  LEA R26, P6, R11, R13, 0x1 ;  /* 0x0000000d0b1a7211 */ /* 0x001fca00078c08ff */
[----:B------:R-:W-:Y:S01]  /*cbe0*/  STL [R1+0x22d8], R26 ;  /* 0x0022d81a01007387 */ /* 0x000fe20000100800 */
[----:B-1----:R-:W-:-:S03]  /*cbf0*/  LEA R3, P5, R12, R13, 0x1 ;  /* 0x0000000d0c037211 */ /* 0x002fc600078a08ff */
[----:B------:R0:W-:Y:S04]  /*cc00*/  STL [R1+0x22cc], R4 ;  /* 0x0022cc0401007387 */ /* 0x0001e80000100800 */
[----:B------:R1:W-:Y:S01]  /*cc10*/  STL [R1+0x22d0], R3 ;  /* 0x0022d00301007387 */ /* 0x0003e20000100800 */
[----:B0-----:R-:W-:-:S03]  /*cc20*/  LEA R4, P4, R14, R13, 0x1 ;  /* 0x0000000d0e047211 */ /* 0x001fc600078808ff */
[----:B------:R-:W-:Y:S01]  /*cc30*/  STL [R1+0x22c4], R5 ;  /* 0x0022c40501007387 */ /* 0x000fe20000100800 */
[----:B-1----:R-:W-:-:S03]  /*cc40*/  LEA.HI.X.SX32 R3, R7, R0, 0x1, P3 ;  /* 0x0000000007037211 */ /* 0x002fc600018f0eff */
[----:B------:R-:W2:Y:S04]  /*cc50*/  LDL.LU R7, [R1+0x20] ;  /* 0x0000200001077983 */ /* 0x000ea80000300800 */
[----:B------:R0:W-:Y:S04]  /*cc60*/  STL [R1+0x22c8], R4 ;  /* 0x0022c80401007387 */ /* 0x0001e80000100800 */
[----:B------:R-:W4:Y:S04]  /*cc70*/  LDL.LU R6, [R1+0x40] ;  /* 0x0000400001067983 */ /* 0x000f280000300800 */
[----:B------:R1:W-:Y:S01]  /*cc80*/  STL [R1+0x22bc], R3 ;  /* 0x0022bc0301007387 */ /* 0x0003e20000100800 */
[----:B0-----:R-:W-:-:S03]  /*cc90*/  LEA R4, P3, R15, R13, 0x1 ;  /* 0x0000000d0f047211 */ /* 0x001fc600078608ff */
[----:B------:R-:W4:Y:S01]  /*cca0*/  LDL.LU R27, [R1+0x50] ;  /* 0x00005000011b7983 */ /* 0x000f220000300800 */
[----:B-1----:R-:W-:-:S03]  /*ccb0*/  LEA.HI.X.SX32 R3, R8, R0, 0x1, P2 ;  /* 0x0000000008037211 */ /* 0x002fc600010f0eff */
[----:B------:R0:W-:Y:S04]  /*ccc0*/  STL [R1+0x22c0], R4 ;  /* 0x0022c00401007387 */ /* 0x0001e80000100800 */
[----:B------:R1:W-:Y:S04]  /*ccd0*/  STL [R1+0x22b4], R3 ;  /* 0x0022b40301007387 */ /* 0x0003e80000100800 */
[----:B------:R-:W4:Y:S01]  /*cce0*/  LDL.LU R5, [R1+0x58] ;  /* 0x0000580001057983 */ /* 0x000f220000300800 */
[----:B0-----:R-:W-:Y:S02]  /*ccf0*/  LEA R4, P2, R16, R13, 0x1 ;  /* 0x0000000d10047211 */ /* 0x001fe400078408ff */
[----:B-1----:R-:W-:-:S03]  /*cd00*/  LEA.HI.X.SX32 R3, R9, R0, 0x1, P1 ;  /* 0x0000000009037211 */ /* 0x002fc600008f0eff */
[----:B------:R0:W-:Y:S01]  /*cd10*/  STL [R1+0x22b8], R4 ;  /* 0x0022b80401007387 */ /* 0x0001e20000100800 */
[----:B------:R-:W-:-:S03]  /*cd20*/  LEA R8, P1, R17, R13, 0x1 ;  /* 0x0000000d11087211 */ /* 0x000fc600078208ff */
[----:B------:R1:W-:Y:S04]  /*cd30*/  STL [R1+0x22ac], R3 ;  /* 0x0022ac0301007387 */ /* 0x0003e80000100800 */
[----:B0-----:R-:W4:Y:S01]  /*cd40*/  LDL.LU R4, [R1+0x60] ;  /* 0x0000600001047983 */ /* 0x001f220000300800 */
[----:B-1----:R-:W-:-:S03]  /*cd50*/  LEA.HI.X.SX32 R3, R10, R0, 0x1, P0 ;  /* 0x000000000a037211 */ /* 0x002fc600000f0eff */
[----:B------:R0:W-:Y:S04]  /*cd60*/  STL [R1+0x22b0], R8 ;  /* 0x0022b00801007387 */ /* 0x0001e80000100800 */
[----:B------:R1:W-:Y:S01]  /*cd70*/  STL [R1+0x22a4], R3 ;  /* 0x0022a40301007387 */ /* 0x0003e20000100800 */
[----:B0-----:R-:W-:Y:S02]  /*cd80*/  LEA R8, P0, R18, R13, 0x1 ;  /* 0x0000000d12087211 */ /* 0x001fe400078008ff */
[----:B-1----:R-:W-:-:S03]  /*cd90*/  LEA.HI.X.SX32 R3, R11, R0, 0x1, P6 ;  /* 0x000000000b037211 */ /* 0x002fc600030f0eff */
[----:B------:R0:W-:Y:S01]  /*cda0*/  STL [R1+0x22a8], R8 ;  /* 0x0022a80801007387 */ /* 0x0001e20000100800 */
[----:B---3--:R-:W-:-:S03]  /*cdb0*/  LEA R9, P6, R19, R13, 0x1 ;  /* 0x0000000d13097211 */ /* 0x008fc600078c08ff */
[----:B------:R1:W-:Y:S01]  /*cdc0*/  STL [R1+0x229c], R3 ;  /* 0x00229c0301007387 */ /* 0x0003e20000100800 */
[----:B0-----:R-:W-:-:S03]  /*cdd0*/  LEA.HI.X.SX32 R8, R12, R0, 0x1, P5 ;  /* 0x000000000c087211 */ /* 0x001fc600028f0eff */
[----:B------:R0:W-:Y:S01]  /*cde0*/  STL [R1+0x22a0], R9 ;  /* 0x0022a00901007387 */ /* 0x0001e20000100800 */
[----:B-1----:R-:W-:-:S03]  /*cdf0*/  LEA R3, P5, R20, R13, 0x1 ;  /* 0x0000000d14037211 */ /* 0x002fc600078a08ff */
[----:B------:R1:W-:Y:S01]  /*ce00*/  STL [R1+0x2294], R8 ;  /* 0x0022940801007387 */ /* 0x0003e20000100800 */
[----:B0-----:R-:W-:-:S03]  /*ce10*/  LEA.HI.X.SX32 R9, R14, R0, 0x1, P4 ;  /* 0x000000000e097211 */ /* 0x001fc600020f0eff */
[----:B------:R0:W-:Y:S01]  /*ce20*/  STL [R1+0x2298], R3 ;  /* 0x0022980301007387 */ /* 0x0001e20000100800 */
[----:B-1----:R-:W-:-:S03]  /*ce30*/  LEA R8, P4, R21, R13, 0x1 ;  /* 0x0000000d15087211 */ /* 0x002fc600078808ff */
[----:B------:R-:W-:Y:S04]  /*ce40*/  STL [R1+0x228c], R9 ;  /* 0x00228c0901007387 */ /* 0x000fe80000100800 */
[----:B------:R-:W3:Y:S01]  /*ce50*/  LDL.LU R26, [R1+0x94] ;  /* 0x00009400011a7983 */ /* 0x000ee20000300800 */
[----:B0-----:R-:W-:-:S03]  /*ce60*/  LEA.HI.X.SX32 R3, R15, R0, 0x1, P3 ;  /* 0x000000000f037211 */ /* 0x001fc600018f0eff */
[----:B------:R0:W-:Y:S04]  /*ce70*/  STL [R1+0x2290], R8 ;  /* 0x0022900801007387 */ /* 0x0001e80000100800 */
[----:B------:R1:W-:Y:S01]  /*ce80*/  STL [R1+0x2284], R3 ;  /* 0x0022840301007387 */ /* 0x0003e20000100800 */
[-C--:B0-----:R-:W-:Y:S02]  /*ce90*/  LEA R8, P3, R23, R13.reuse, 0x1 ;  /* 0x0000000d17087211 */ /* 0x081fe400078608ff */
[----:B-1----:R-:W-:Y:S02]  /*cea0*/  LEA.HI.X.SX32 R3, R16, R0, 0x1, P2 ;  /* 0x0000000010037211 */ /* 0x002fe400010f0eff */
[----:B------:R-:W3:Y:S04]  /*ceb0*/  LDL.LU R16, [R1+0x88] ;  /* 0x0000880001107983 */ /* 0x000ee80000300800 */
[----:B------:R0:W-:Y:S04]  /*cec0*/  STL [R1+0x2288], R8 ;  /* 0x0022880801007387 */ /* 0x0001e80000100800 */
[----:B------:R-:W3:Y:S04]  /*ced0*/  LDL.LU R15, [R1+0xb0] ;  /* 0x0000b000010f7983 */ /* 0x000ee80000300800 */
[----:B------:R1:W-:Y:S01]  /*cee0*/  STL [R1+0x227c], R3 ;  /* 0x00227c0301007387 */ /* 0x0003e20000100800 */
[----:B0-----:R-:W-:-:S02]  /*cef0*/  LEA R8, P2, R25, R13, 0x1 ;  /* 0x0000000d19087211 */ /* 0x001fc400078408ff */
[-C--:B-1----:R-:W-:Y:S02]  /*cf00*/  LEA.HI.X.SX32 R3, R17, R0.reuse, 0x1, P1 ;  /* 0x0000000011037211 */ /* 0x082fe400008f0eff */
[----:B------:R-:W3:Y:S04]  /*cf10*/  LDL.LU R17, [R1+0x70] ;  /* 0x0000700001117983 */ /* 0x000ee80000300800 */
[----:B------:R-:W-:Y:S04]  /*cf20*/  STL [R1+0x2280], R8 ;  /* 0x0022800801007387 */ /* 0x000fe80000100800 */
[----:B------:R-:W3:Y:S04]  /*cf30*/  LDL.LU R14, [R1+0xbc] ;  /* 0x0000bc00010e7983 */ /* 0x000ee80000300800 */
[----:B------:R0:W-:Y:S02]  /*cf40*/  STL [R1+0x2274], R3 ;  /* 0x0022740301007387 */ /* 0x0001e40000100800 */
[----:B0-----:R-:W-:-:S02]  /*cf50*/  LEA.HI.X.SX32 R3, R18, R0, 0x1, P0 ;  /* 0x0000000012037211 */ /* 0x001fc400000f0eff */
[----:B------:R-:W3:Y:S01]  /*cf60*/  LDL.LU R18, [R1+0x68] ;  /* 0x0000680001127983 */ /* 0x000ee20000300800 */
[-C--:B------:R-:W-:Y:S02]  /*cf70*/  LEA.HI.X.SX32 R9, R19, R0.reuse, 0x1, P6 ;  /* 0x0000000013097211 */ /* 0x080fe400030f0eff */
[----:B------:R-:W-:Y:S02]  /*cf80*/  LEA.HI.X.SX32 R19, R25, R0, 0x1, P2 ;  /* 0x0000000019137211 */ /* 0x000fe400010f0eff */
[----:B--2---:R-:W-:-:S05]  /*cf90*/  LEA R8, P1, R7, R13, 0x1 ;  /* 0x0000000d07087211 */ /* 0x004fca00078208ff */
[----:B------:R4:W-:Y:S04]  /*cfa0*/  STL [R1+0x2278], R8 ;  /* 0x0022780801007387 */ /* 0x0009e80000100800 */
[----:B------:R-:W2:Y:S04]  /*cfb0*/  LDL.LU R12, [R1+0xc4] ;  /* 0x0000c400010c7983 */ /* 0x000ea80000300800 */
[----:B------:R0:W-:Y:S01]  /*cfc0*/  STL [R1+0x226c], R3 ;  /* 0x00226c0301007387 */ /* 0x0001e20000100800 */
[----:B----4-:R-:W-:-:S03]  /*cfd0*/  LEA R8, P0, R6, R13, 0x1 ;  /* 0x0000000d06087211 */ /* 0x010fc600078008ff */
[----:B0-----:R-:W4:Y:S04]  /*cfe0*/  LDL.LU R3, [R1+0xd0] ;  /* 0x0000d00001037983 */ /* 0x001f280000300800 */
[----:B------:R0:W-:Y:S04]  /*cff0*/  STL [R1+0x2270], R8 ;  /* 0x0022700801007387 */ /* 0x0001e80000100800 */
[----:B------:R1:W-:Y:S04]  /*d000*/  STL [R1+0x2264], R9 ;  /* 0x0022640901007387 */ /* 0x0003e80000100800 */
[----:B------:R-:W4:Y:S01]  /*d010*/  LDL.LU R11, [R1+0xd8] ;  /* 0x0000d800010b7983 */ /* 0x000f220000300800 */
[----:B0-----:R-:W-:-:S02]  /*d020*/  LEA R8, P6, R27, R13, 0x1 ;  /* 0x0000000d1b087211 */ /* 0x001fc400078c08ff */
[----:B-1----:R-:W-:-:S03]  /*d030*/  LEA.HI.X.SX32 R9, R20, R0, 0x1, P5 ;  /* 0x0000000014097211 */ /* 0x002fc600028f0eff */
[----:B------:R0:W-:Y:S04]  /*d040*/  STL [R1+0x2268], R8 ;  /* 0x0022680801007387 */ /* 0x0001e80000100800 */
[----:B------:R1:W-:Y:S04]  /*d050*/  STL [R1+0x225c], R9 ;  /* 0x00225c0901007387 */ /* 0x0003e80000100800 */
[----:B------:R-:W4:Y:S01]  /*d060*/  LDL.LU R10, [R1+0xec] ;  /* 0x0000ec00010a7983 */ /* 0x000f220000300800 */
[----:B0-----:R-:W-:Y:S02]  /*d070*/  LEA R8, P5, R5, R13, 0x1 ;  /* 0x0000000d05087211 */ /* 0x001fe400078a08ff */
[----:B-1----:R-:W-:-:S03]  /*d080*/  LEA.HI.X.SX32 R9, R21, R0, 0x1, P4 ;  /* 0x0000000015097211 */ /* 0x002fc600020f0eff */
[----:B------:R0:W-:Y:S04]  /*d090*/  STL [R1+0x2260], R8 ;  /* 0x0022600801007387 */ /* 0x0001e80000100800 */
[----:B------:R1:W-:Y:S01]  /*d0a0*/  STL [R1+0x2254], R9 ;  /* 0x0022540901007387 */ /* 0x0003e20000100800 */
[----:B0-----:R-:W-:Y:S02]  /*d0b0*/  LEA R8, P4, R4, R13, 0x1 ;  /* 0x0000000d04087211 */ /* 0x001fe400078808ff */
[----:B-1----:R-:W-:-:S03]  /*d0c0*/  LEA.HI.X.SX32 R9, R23, R0, 0x1, P3 ;  /* 0x0000000017097211 */ /* 0x002fc600018f0eff */
[----:B------:R-:W-:Y:S04]  /*d0d0*/  STL [R1+0x2258], R8 ;  /* 0x0022580801007387 */ /* 0x000fe80000100800 */
[----:B------:R0:W-:Y:S04]  /*d0e0*/  STL [R1+0x224c], R9 ;  /* 0x00224c0901007387 */ /* 0x0001e80000100800 */
[----:B0-----:R-:W4:Y:S01]  /*d0f0*/  LDL.LU R9, [R1+0xf4] ;  /* 0x0000f40001097983 */ /* 0x001f220000300800 */
[-C--:B---3--:R-:W-:Y:S02]  /*d100*/  LEA R20, P2, R17, R13.reuse, 0x1 ;  /* 0x0000000d11147211 */ /* 0x088fe400078408ff */
[----:B------:R-:W-:-:S05]  /*d110*/  LEA R8, P3, R18, R13, 0x1 ;  /* 0x0000000d12087211 */ /* 0x000fca00078608ff */
[----:B------:R0:W-:Y:S04]  /*d120*/  STL [R1+0x2250], R8 ;  /* 0x0022500801007387 */ /* 0x0001e80000100800 */
[----:B0-----:R-:W3:Y:S04]  /*d130*/  LDL.LU R8, [R1+0xfc] ;  /* 0x0000fc0001087983 */ /* 0x001ee80000300800 */
[----:B------:R0:W-:Y:S04]  /*d140*/  STL [R1+0x1f78], R19 ;  /* 0x001f781301007387 */ /* 0x0001e80000100800 */
[----:B------:R1:W-:Y:S01]  /*d150*/  STL [R1+0x1f98], R20 ;  /* 0x001f981401007387 */ /* 0x0003e20000100800 */
[----:B0-----:R-:W-:-:S03]  /*d160*/  LEA.HI.X.SX32 R19, R7, R0, 0x1, P1 ;  /* 0x0000000007137211 */ /* 0x001fc600008f0eff */
[----:B------:R-:W3:Y:S01]  /*d170*/  LDL.LU R7, [R1+0x108] ;  /* 0x0001080001077983 */ /* 0x000ee20000300800 */
[----:B-1----:R-:W-:-:S03]  /*d180*/  LEA R20, P1, R16, R13, 0x1 ;  /* 0x0000000d10147211 */ /* 0x002fc600078208ff */
        /* <DEDUP_REMOVED lines=10> */
[----:B------:R0:W-:Y:S02]  /*d230*/  STL [R1+0x1f84], R19 ;  /* 0x001f841301007387 */ /* 0x0001e40000100800 */
[----:B0-----:R-:W-:Y:S02]  /*d240*/  LEA.HI.X.SX32 R19, R5, R0, 0x1, P5 ;  /* 0x0000000005137211 */ /* 0x001fe400028f0eff */
[----:B------:R-:W3:Y:S04]  /*d250*/  LDL.LU R5, [R1+0x198] ;  /* 0x0001980001057983 */ /* 0x000ee80000300800 */
[----:B------:R0:W-:Y:S04]  /*d260*/  STL [R1+0x1fb0], R20 ;  /* 0x001fb01401007387 */ /* 0x0001e80000100800 */
[----:B------:R1:W-:Y:S01]  /*d270*/  STL [R1+0x1f88], R19 ;  /* 0x001f881301007387 */ /* 0x0003e20000100800 */
[----:B0-----:R-:W-:-:S02]  /*d280*/  LEA R20, P5, R14, R13, 0x1 ;  /* 0x0000000d0e147211 */ /* 0x001fc400078a08ff */
[-C--:B-1----:R-:W-:Y:S02]  /*d290*/  LEA.HI.X.SX32 R19, R4, R0.reuse, 0x1, P4 ;  /* 0x0000000004137211 */ /* 0x082fe400020f0eff */
[----:B------:R-:W3:Y:S04]  /*d2a0*/  LDL.LU R4, [R1+0x194] ;  /* 0x0001940001047983 */ /* 0x000ee80000300800 */
[----:B------:R-:W-:Y:S04]  /*d2b0*/  STL [R1+0x1fb8], R20 ;  /* 0x001fb81401007387 */ /* 0x000fe80000100800 */
[----:B------:R0:W-:Y:S02]  /*d2c0*/  STL [R1+0x1f8c], R19 ;  /* 0x001f8c1301007387 */ /* 0x0001e40000100800 */
[----:B0-----:R-:W-:-:S02]  /*d2d0*/  LEA.HI.X.SX32 R19, R18, R0, 0x1, P3 ;  /* 0x0000000012137211 */ /* 0x001fc400018f0eff */
[----:B------:R-:W3:Y:S01]  /*d2e0*/  LDL.LU R18, [R1+0x190] ;  /* 0x0001900001127983 */ /* 0x000ee20000300800 */
[----:B--2---:R-:W-:-:S05]  /*d2f0*/  LEA R20, P4, R12, R13, 0x1 ;  /* 0x0000000d0c147211 */ /* 0x004fca00078808ff */
[----:B------:R4:W-:Y:S04]  /*d300*/  STL [R1+0x1fc0], R20 ;  /* 0x001fc01401007387 */ /* 0x0009e80000100800 */
[----:B------:R0:W-:Y:S01]  /*d310*/  STL [R1+0x1f90], R19 ;  /* 0x001f901301007387 */ /* 0x0001e20000100800 */
[-C--:B----4-:R-:W-:Y:S02]  /*d320*/  LEA R20, P3, R3, R13.reuse, 0x1 ;  /* 0x0000000d03147211 */ /* 0x090fe400078608ff */
[----:B0-----:R-:W-:Y:S02]  /*d330*/  LEA.HI.X.SX32 R19, R17, R0, 0x1, P2 ;  /* 0x0000000011137211 */ /* 0x001fe400010f0eff */
[----:B------:R-:W2:Y:S04]  /*d340*/  LDL.LU R17, [R1+0x18c] ;  /* 0x00018c0001117983 */ /* 0x000ea80000300800 */
[----:B------:R0:W-:Y:S04]  /*d350*/  STL [R1+0x1fc8], R20 ;  /* 0x001fc81401007387 */ /* 0x0001e80000100800 */
[----:B------:R1:W-:Y:S01]  /*d360*/  STL [R1+0x1f94], R19 ;  /* 0x001f941301007387 */ /* 0x0003e20000100800 */
[----:B0-----:R-:W-:-:S02]  /*d370*/  LEA R20, P2, R11, R13, 0x1 ;  /* 0x0000000d0b147211 */ /* 0x001fc400078408ff */
[----:B-1----:R-:W-:Y:S02]  /*d380*/  LEA.HI.X.SX32 R19, R16, R0, 0x1, P1 ;  /* 0x0000000010137211 */ /* 0x002fe400008f0eff */
[----:B------:R-:W4:Y:S04]  /*d390*/  LDL.LU R16, [R1+0x188] ;  /* 0x0001880001107983 */ /* 0x000f280000300800 */
[----:B------:R0:W-:Y:S04]  /*d3a0*/  STL [R1+0x1fd0], R20 ;  /* 0x001fd01401007387 */ /* 0x0001e80000100800 */
[----:B------:R1:W-:Y:S01]  /*d3b0*/  STL [R1+0x1f9c], R19 ;  /* 0x001f9c1301007387 */ /* 0x0003e20000100800 */
[----:B0-----:R-:W-:-:S02]  /*d3c0*/  LEA R20, P1, R10, R13, 0x1 ;  /* 0x0000000d0a147211 */ /* 0x001fc400078208ff */
[----:B-1----:R-:W-:-:S03]  /*d3d0*/  LEA.HI.X.SX32 R19, R26, R0, 0x1, P0 ;  /* 0x000000001a137211 */ /* 0x002fc600000f0eff */
[----:B------:R0:W-:Y:S04]  /*d3e0*/  STL [R1+0x1fd8], R20 ;  /* 0x001fd81401007387 */ /* 0x0001e80000100800 */
[----:B------:R-:W4:Y:S04]  /*d3f0*/  LDL.LU R26, [R1+0x184] ;  /* 0x00018400011a7983 */ /* 0x000f280000300800 */
[----:B------:R1:W-:Y:S01]  /*d400*/  STL [R1+0x1fa4], R19 ;  /* 0x001fa41301007387 */ /* 0x0003e20000100800 */
[----:B0-----:R-:W-:-:S03]  /*d410*/  LEA.HI.X.SX32 R20, R15, R0, 0x1, P6 ;  /* 0x000000000f147211 */ /* 0x001fc600030f0eff */
[----:B------:R-:W4:Y:S01]  /*d420*/  LDL.LU R15, [R1+0x180] ;  /* 0x00018000010f7983 */ /* 0x000f220000300800 */
[----:B-1----:R-:W-:-:S05]  /*d430*/  LEA R19, P0, R9, R13, 0x1 ;  /* 0x0000000d09137211 */ /* 0x002fca00078008ff */
[----:B------:R-:W-:Y:S04]  /*d440*/  STL [R1+0x1fe0], R19 ;  /* 0x001fe01301007387 */ /* 0x000fe80000100800 */
[----:B------:R0:W-:Y:S02]  /*d450*/  STL [R1+0x1fac], R20 ;  /* 0x001fac1401007387 */ /* 0x0001e40000100800 */
[----:B0-----:R-:W-:Y:S02]  /*d460*/  LEA.HI.X.SX32 R20, R14, R0, 0x1, P5 ;  /* 0x000000000e147211 */ /* 0x001fe400028f0eff */
[----:B------:R-:W4:Y:S01]  /*d470*/  LDL.LU R14, [R1+0x17c] ;  /* 0x00017c00010e7983 */ /* 0x000f220000300800 */
[----:B---3--:R-:W-:-:S05]  /*d480*/  LEA R19, P6, R8, R13, 0x1 ;  /* 0x0000000d08137211 */ /* 0x008fca00078c08ff */
[----:B------:R0:W-:Y:S04]  /*d490*/  STL [R1+0x1fe8], R19 ;  /* 0x001fe81301007387 */ /* 0x0001e80000100800 */
[----:B------:R1:W-:Y:S01]  /*d4a0*/  STL [R1+0x1fb4], R20 ;  /* 0x001fb41401007387 */ /* 0x0003e20000100800 */
[-C--:B0-----:R-:W-:Y:S02]  /*d4b0*/  LEA R19, P5, R7, R13.reuse, 0x1 ;  /* 0x0000000d07137211 */ /* 0x081fe400078a08ff */
[----:B-1----:R-:W-:Y:S02]  /*d4c0*/  LEA.HI.X.SX32 R20, R12, R0, 0x1, P4 ;  /* 0x000000000c147211 */ /* 0x002fe400020f0eff */
[----:B------:R-:W3:Y:S04]  /*d4d0*/  LDL.LU R12, [R1+0x178] ;  /* 0x00017800010c7983 */ /* 0x000ee80000300800 */
[----:B------:R0:W-:Y:S04]  /*d4e0*/  STL [R1+0x1ff0], R19 ;  /* 0x001ff01301007387 */ /* 0x0001e80000100800 */
[----:B------:R1:W-:Y:S01]  /*d4f0*/  STL [R1+0x1fbc], R20 ;  /* 0x001fbc1401007387 */ /* 0x0003e20000100800 */
[----:B0-----:R-:W-:-:S02]  /*d500*/  LEA R19, P4, R6, R13, 0x1 ;  /* 0x0000000d06137211 */ /* 0x001fc400078808ff */
        /* <DEDUP_REMOVED lines=26> */
[----:B------:R-:W-:Y:S02]  /*d6b0*/  LEA.HI.X.SX32 R6, R6, R0, 0x1, P4 ;  /* 0x0000000006067211 */ /* 0x000fe400020f0eff */
[----:B--2---:R-:W-:-:S05]  /*d6c0*/  LEA R19, P6, R17, R13, 0x1 ;  /* 0x0000000d11137211 */ /* 0x004fca00078c08ff */
[----:B------:R4:W-:Y:S04]  /*d6d0*/  STL [R1+0x2020], R19 ;  /* 0x0020201301007387 */ /* 0x0009e80000100800 */
[----:B------:R-:W-:Y:S01]  /*d6e0*/  STL [R1+0x1fec], R20 ;  /* 0x001fec1401007387 */ /* 0x000fe20000100800 */
[----:B----4-:R-:W-:-:S05]  /*d6f0*/  LEA R19, P5, R16, R13, 0x1 ;  /* 0x0000000d10137211 */ /* 0x010fca00078a08ff */
[----:B------:R0:W-:Y:S04]  /*d700*/  STL [R1+0x2028], R19 ;  /* 0x0020281301007387 */ /* 0x0001e80000100800 */
[----:B------:R1:W-:Y:S01]  /*d710*/  STL [R1+0x1ff4], R6 ;  /* 0x001ff40601007387 */ /* 0x0003e20000100800 */
[----:B0-----:R-:W-:-:S03]  /*d720*/  LEA.HI.X.SX32 R19, R27, R0, 0x1, P3 ;  /* 0x000000001b137211 */ /* 0x001fc600018f0eff */
[----:B-1----:R-:W2:Y:S01]  /*d730*/  LDL.LU R6, [R1+0x15c] ;  /* 0x00015c0001067983 */ /* 0x002ea20000300800 */
[----:B------:R-:W-:-:S05]  /*d740*/  LEA R20, P4, R26, R13, 0x1 ;  /* 0x0000000d1a147211 */ /* 0x000fca00078808ff */
[----:B------:R0:W-:Y:S04]  /*d750*/  STL [R1+0x2030], R20 ;  /* 0x0020301401007387 */ /* 0x0001e80000100800 */
[----:B------:R-:W4:Y:S01]  /*d760*/  LDL.LU R27, [R1+0x158] ;  /* 0x00015800011b7983 */ /* 0x000f220000300800 */
[----:B0-----:R-:W-:-:S03]  /*d770*/  LEA R20, P3, R15, R13, 0x1 ;  /* 0x0000000d0f147211 */ /* 0x001fc600078608ff */
[----:B------:R0:W-:Y:S04]  /*d780*/  STL [R1+0x1ffc], R19 ;  /* 0x001ffc1301007387 */ /* 0x0001e80000100800 */
[----:B------:R1:W-:Y:S01]  /*d790*/  STL [R1+0x2038], R20 ;  /* 0x0020381401007387 */ /* 0x0003e20000100800 */
[----:B0-----:R-:W-:-:S03]  /*d7a0*/  LEA.HI.X.SX32 R19, R5, R0, 0x1, P2 ;  /* 0x0000000005137211 */ /* 0x001fc600010f0eff */
[----:B------:R-:W4:Y:S04]  /*d7b0*/  LDL.LU R5, [R1+0x154] ;  /* 0x0001540001057983 */ /* 0x000f280000300800 */
[----:B------:R0:W-:Y:S01]  /*d7c0*/  STL [R1+0x2004], R19 ;  /* 0x0020041301007387 */ /* 0x0001e20000100800 */
[----:B-1----:R-:W-:-:S05]  /*d7d0*/  LEA R20, P2, R14, R13, 0x1 ;  /* 0x0000000d0e147211 */ /* 0x002fca00078408ff */
[----:B------:R-:W-:Y:S01]  /*d7e0*/  STL [R1+0x2040], R20 ;  /* 0x0020401401007387 */ /* 0x000fe20000100800 */
[----:B0-----:R-:W-:-:S03]  /*d7f0*/  LEA.HI.X.SX32 R19, R4, R0, 0x1, P1 ;  /* 0x0000000004137211 */ /* 0x001fc600008f0eff */
[----:B------:R-:W4:Y:S04]  /*d800*/  LDL.LU R4, [R1+0x150] ;  /* 0x0001500001047983 */ /* 0x000f280000300800 */
[----:B------:R0:W-:Y:S02]  /*d810*/  STL [R1+0x200c], R19 ;  /* 0x00200c1301007387 */ /* 0x0001e40000100800 */
[----:B0-----:R-:W-:Y:S02]  /*d820*/  LEA.HI.X.SX32 R19, R18, R0, 0x1, P0 ;  /* 0x0000000012137211 */ /* 0x001fe400000f0eff */
[----:B---3--:R-:W-:-:S05]  /*d830*/  LEA R20, P1, R12, R13, 0x1 ;  /* 0x0000000d0c147211 */ /* 0x008fca00078208ff */
[----:B------:R0:W-:Y:S04]  /*d840*/  STL [R1+0x2048], R20 ;  /* 0x0020481401007387 */ /* 0x0001e80000100800 */
[----:B------:R-:W3:Y:S04]  /*d850*/  LDL.LU R18, [R1+0x14c] ;  /* 0x00014c0001127983 */ /* 0x000ee80000300800 */
[----:B------:R1:W-:Y:S01]  /*d860*/  STL [R1+0x2014], R19 ;  /* 0x0020141301007387 */ /* 0x0003e20000100800 */
[----:B0-----:R-:W-:Y:S02]  /*d870*/  LEA R20, P0, R3, R13, 0x1 ;  /* 0x0000000d03147211 */ /* 0x001fe400078008ff */
[----:B-1----:R-:W-:-:S02]  /*d880*/  LEA.HI.X.SX32 R19, R17, R0, 0x1, P6 ;  /* 0x0000000011137211 */ /* 0x002fc400030f0eff */
[----:B------:R-:W3:Y:S04]  /*d890*/  LDL.LU R17, [R1+0x148] ;  /* 0x0001480001117983 */ /* 0x000ee80000300800 */
[----:B------:R0:W-:Y:S04]  /*d8a0*/  STL [R1+0x2050], R20 ;  /* 0x0020501401007387 */ /* 0x0001e80000100800 */
        /* <DEDUP_REMOVED lines=22> */
[----:B-1----:R-:W-:-:S03]  /*da10*/  LEA.HI.X.SX32 R19, R12, R0, 0x1, P1 ;  /* 0x000000000c137211 */ /* 0x002fc600008f0eff */
[----:B------:R0:W-:Y:S04]  /*da20*/  STL [R1+0x2078], R20 ;  /* 0x0020781401007387 */ /* 0x0001e80000100800 */
[----:B------:R-:W3:Y:S04]  /*da30*/  LDL.LU R12, [R1+0x134] ;  /* 0x00013400010c7983 */ /* 0x000ee80000300800 */
[----:B------:R2:W-:Y:S01]  /*da40*/  STL [R1+0x2044], R19 ;  /* 0x0020441301007387 */ /* 0x0005e20000100800 */
[----:B0-----:R-:W-:-:S03]  /*da50*/  LEA.HI.X.SX32 R20, R3, R0, 0x1, P0 ;  /* 0x0000000003147211 */ /* 0x001fc600000f0eff */
        /* <DEDUP_REMOVED lines=15> */
[-C--:B-1----:R-:W-:Y:S02]  /*db50*/  LEA.HI.X.SX32 R20, R9, R0.reuse, 0x1, P4 ;  /* 0x0000000009147211 */ /* 0x082fe400020f0eff */
[----:B------:R-:W4:Y:S04]  /*db60*/  LDL.LU R9, [R1+0x120] ;  /* 0x0001200001097983 */ /* 0x000f280000300800 */
[----:B------:R-:W-:Y:S04]  /*db70*/  STL [R1+0x2098], R19 ;  /* 0x0020981301007387 */ /* 0x000fe80000100800 */
[----:B------:R0:W-:Y:S02]  /*db80*/  STL [R1+0x2064], R20 ;  /* 0x0020641401007387 */ /* 0x0001e40000100800 */
[----:B0-----:R-:W-:-:S02]  /*db90*/  LEA.HI.X.SX32 R20, R8, R0, 0x1, P3 ;  /* 0x0000000008147211 */ /* 0x001fc400018f0eff */
[----:B------:R-:W4:Y:S01]  /*dba0*/  LDL.LU R8, [R1+0x11c] ;  /* 0x00011c0001087983 */ /* 0x000f220000300800 */
[----:B------:R-:W-:Y:S02]  /*dbb0*/  LEA.HI.X.SX32 R4, R4, R0, 0x1, P5 ;  /* 0x0000000004047211 */ /* 0x000fe400028f0eff */
        /* <DEDUP_REMOVED lines=23> */
[----:B0-----:R-:W-:-:S05]  /*dd30*/  LEA R19, P6, R14, R13, 0x1 ;  /* 0x0000000d0e137211 */ /* 0x001fca00078c08ff */
[----:B------:R-:W-:Y:S04]  /*dd40*/  STL [R1+0x20c8], R19 ;  /* 0x0020c81301007387 */ /* 0x000fe80000100800 */
[----:B------:R0:W-:Y:S01]  /*dd50*/  STL [R1+0x2094], R4 ;  /* 0x0020940401007387 */ /* 0x0001e20000100800 */
[----:B-1----:R-:W-:-:S03]  /*dd60*/  LEA.HI.X.SX32 R20, R18, R0, 0x1, P4 ;  /* 0x0000000012147211 */ /* 0x002fc600020f0eff */
[----:B0-----:R-:W3:Y:S01]  /*dd70*/  LDL.LU R4, [R1+0x100] ;  /* 0x0001000001047983 */ /* 0x001ee20000300800 */
[----:B------:R-:W-:-:S05]  /*dd80*/  LEA R19, P5, R12, R13, 0x1 ;  /* 0x0000000d0c137211 */ /* 0x000fca00078a08ff */
[----:B------:R0:W-:Y:S01]  /*dd90*/  STL [R1+0x20d0], R19 ;  /* 0x0020d01301007387 */ /* 0x0001e20000100800 */
[----:B------:R-:W-:-:S03]  /*dda0*/  LEA R18, P4, R3, R13, 0x1 ;  /* 0x0000000d03127211 */ /* 0x000fc600078808ff */
[----:B0-----:R-:W3:Y:S04]  /*ddb0*/  LDL.LU R19, [R1+0xf8] ;  /* 0x0000f80001137983 */ /* 0x001ee80000300800 */
[----:B------:R-:W-:Y:S04]  /*ddc0*/  STL [R1+0x209c], R20 ;  /* 0x00209c1401007387 */ /* 0x000fe80000100800 */
[----:B------:R0:W-:Y:S04]  /*ddd0*/  STL [R1+0x20d8], R18 ;  /* 0x0020d81201007387 */ /* 0x0001e80000100800 */
[----:B0-----:R-:W3:Y:S01]  /*dde0*/  LDL.LU R18, [R1+0xf0] ;  /* 0x0000f00001127983 */ /* 0x001ee20000300800 */
[----:B------:R-:W-:-:S05]  /*ddf0*/  LEA.HI.X.SX32 R17, R17, R0, 0x1, P3 ;  /* 0x0000000011117211 */ /* 0x000fca00018f0eff */
[----:B------:R0:W-:Y:S02]  /*de00*/  STL [R1+0x20a4], R17 ;  /* 0x0020a41101007387 */ /* 0x0001e40000100800 */
[----:B0-----:R-:W-:Y:S02]  /*de10*/  LEA.HI.X.SX32 R17, R16, R0, 0x1, P2 ;  /* 0x0000000010117211 */ /* 0x001fe400010f0eff */
[----:B--2---:R-:W-:-:S05]  /*de20*/  LEA R20, P3, R11, R13, 0x1 ;  /* 0x0000000d0b147211 */ /* 0x004fca00078608ff */
[----:B------:R-:W-:Y:S04]  /*de30*/  STL [R1+0x20e0], R20 ;  /* 0x0020e01401007387 */ /* 0x000fe80000100800 */
[----:B------:R0:W-:Y:S01]  /*de40*/  STL [R1+0x20ac], R17 ;  /* 0x0020ac1101007387 */ /* 0x0001e20000100800 */
[----:B------:R-:W-:-:S03]  /*de50*/  LEA.HI.X.SX32 R16, R26, R0, 0x1, P1 ;  /* 0x000000001a107211 */ /* 0x000fc600008f0eff */
[----:B0-----:R-:W2:Y:S01]  /*de60*/  LDL.LU R17, [R1+0xe8] ;  /* 0x0000e80001117983 */ /* 0x001ea20000300800 */
[----:B----4-:R-:W-:-:S05]  /*de70*/  LEA R20, P2, R10, R13, 0x1 ;  /* 0x0000000d0a147211 */ /* 0x010fca00078408ff */
[----:B------:R0:W-:Y:S04]  /*de80*/  STL [R1+0x20e8], R20 ;  /* 0x0020e81401007387 */ /* 0x0001e80000100800 */
[----:B------:R-:W4:Y:S01]  /*de90*/  LDL.LU R26, [R1+0xe4] ;  /* 0x0000e400011a7983 */ /* 0x000f220000300800 */
[----:B------:R-:W-:-:S03]  /*dea0*/  LEA.HI.X.SX32 R15, R15, R0, 0x1, P0 ;  /* 0x000000000f0f7211 */ /* 0x000fc600000f0eff */
[----:B------:R1:W-:Y:S01]  /*deb0*/  STL [R1+0x20b4], R16 ;  /* 0x0020b41001007387 */ /* 0x0003e20000100800 */
[----:B0-----:R-:W-:-:S03]  /*dec0*/  LEA R20, P1, R9, R13, 0x1 ;  /* 0x0000000d09147211 */ /* 0x001fc600078208ff */
[----:B-1----:R-:W4:Y:S04]  /*ded0*/  LDL.LU R16, [R1+0xe0] ;  /* 0x0000e00001107983 */ /* 0x002f280000300800 */
[----:B------:R0:W-:Y:S01]  /*dee0*/  STL [R1+0x20f0], R20 ;  /* 0x0020f01401007387 */ /* 0x0001e20000100800 */
[----:B------:R-:W-:-:S03]  /*def0*/  LEA.HI.X.SX32 R14, R14, R0, 0x1, P6 ;  /* 0x000000000e0e7211 */ /* 0x000fc600030f0eff */
[----:B------:R1:W-:Y:S01]  /*df00*/  STL [R1+0x20bc], R15 ;  /* 0x0020bc0f01007387 */ /* 0x0003e20000100800 */
[-C--:B------:R-:W-:Y:S02]  /*df10*/  LEA.HI.X.SX32 R12, R12, R0.reuse, 0x1, P5 ;  /* 0x000000000c0c7211 */ /* 0x080fe400028f0eff */
[----:B0-----:R-:W-:Y:S01]  /*df20*/  LEA R20, P0, R8, R13, 0x1 ;  /* 0x0000000d08147211 */ /* 0x001fe200078008ff */
[----:B-1----:R-:W4:Y:S04]  /*df30*/  LDL.LU R15, [R1+0xdc] ;  /* 0x0000dc00010f7983 */ /* 0x002f280000300800 */
[----:B------:R-:W-:Y:S04]  /*df40*/  STL [R1+0x20f8], R20 ;  /* 0x0020f81401007387 */ /* 0x000fe80000100800 */
[----:B------:R0:W-:Y:S04]  /*df50*/  STL [R1+0x20c4], R14 ;  /* 0x0020c40e01007387 */ /* 0x0001e80000100800 */
[----:B0-----:R-:W4:Y:S01]  /*df60*/  LDL.LU R14, [R1+0xd4] ;  /* 0x0000d400010e7983 */ /* 0x001f220000300800 */
[----:B------:R-:W-:-:S02]  /*df70*/  LEA.HI.X.SX32 R10, R10, R0, 0x1, P2 ;  /* 0x000000000a0a7211 */ /* 0x000fc400010f0eff */
[-C--:B------:R-:W-:Y:S02]  /*df80*/  LEA.HI.X.SX32 R9, R9, R0.reuse, 0x1, P1 ;  /* 0x0000000009097211 */ /* 0x080fe400008f0eff */
[----:B------:R-:W-:Y:S02]  /*df90*/  LEA.HI.X.SX32 R8, R8, R0, 0x1, P0 ;  /* 0x0000000008087211 */ /* 0x000fe400000f0eff */
[----:B---3--:R-:W-:-:S05]  /*dfa0*/  LEA R20, P6, R7, R13, 0x1 ;  /* 0x0000000d07147211 */ /* 0x008fca00078c08ff */
[----:B------:R-:W-:Y:S04]  /*dfb0*/  STL [R1+0x2100], R20 ;  /* 0x0021001401007387 */ /* 0x000fe80000100800 */
[----:B------:R0:W-:Y:S02]  /*dfc0*/  STL [R1+0x20cc], R12 ;  /* 0x0020cc0c01007387 */ /* 0x0001e40000100800 */
[-C--:B0-----:R-:W-:Y:S02]  /*dfd0*/  LEA.HI.X.SX32 R12, R3, R0.reuse, 0x1, P4 ;  /* 0x00000000030c7211 */ /* 0x081fe400020f0eff */
[----:B------:R-:W-:Y:S01]  /*dfe0*/  LEA R20, P5, R6, R13, 0x1 ;  /* 0x0000000d06147211 */ /* 0x000fe200078a08ff */
[----:B------:R-:W3:Y:S04]  /*dff0*/  LDL.LU R3, [R1+0xcc] ;  /* 0x0000cc0001037983 */ /* 0x000ee80000300800 */
[----:B------:R0:W-:Y:S04]  /*e000*/  STL [R1+0x2108], R20 ;  /* 0x0021081401007387 */ /* 0x0001e80000100800 */
[----:B------:R1:W-:Y:S01]  /*e010*/  STL [R1+0x20d4], R12 ;  /* 0x0020d40c01007387 */ /* 0x0003e20000100800 */
[----:B0-----:R-:W-:-:S02]  /*e020*/  LEA.HI.X.SX32 R20, R11, R0, 0x1, P3 ;  /* 0x000000000b147211 */ /* 0x001fc400018f0eff */
[-C--:B------:R-:W-:Y:S01]  /*e030*/  LEA R21, P4, R27, R13.reuse, 0x1 ;  /* 0x0000000d1b157211 */ /* 0x080fe200078808ff */
[----:B-1----:R-:W3:Y:S04]  /*e040*/  LDL.LU R12, [R1+0xc8] ;  /* 0x0000c800010c7983 */ /* 0x002ee80000300800 */
[----:B------:R-:W-:Y:S04]  /*e050*/  STL [R1+0x2110], R21 ;  /* 0x0021101501007387 */ /* 0x000fe80000100800 */
[----:B------:R-:W-:Y:S01]  /*e060*/  STL [R1+0x20dc], R20 ;  /* 0x0020dc1401007387 */ /* 0x000fe20000100800 */
[----:B------:R-:W-:-:S05]  /*e070*/  LEA R11, P3, R5, R13, 0x1 ;  /* 0x0000000d050b7211 */ /* 0x000fca00078608ff */
[----:B------:R0:W-:Y:S04]  /*e080*/  STL [R1+0x2118], R11 ;  /* 0x0021180b01007387 */ /* 0x0001e80000100800 */
[----:B0-----:R-:W3:Y:S04]  /*e090*/  LDL.LU R11, [R1+0xc0] ;  /* 0x0000c000010b7983 */ /* 0x001ee80000300800 */
[----:B------:R0:W-:Y:S04]  /*e0a0*/  STL [R1+0x20e4], R10 ;  /* 0x0020e40a01007387 */ /* 0x0001e80000100800 */
[----:B0-----:R-:W3:Y:S01]  /*e0b0*/  LDL.LU R10, [R1+0xb8] ;  /* 0x0000b800010a7983 */ /* 0x001ee20000300800 */
[----:B------:R-:W-:-:S05]  /*e0c0*/  LEA R20, P2, R4, R13, 0x1 ;  /* 0x0000000d04147211 */ /* 0x000fca00078408ff */
[----:B------:R-:W-:Y:S04]  /*e0d0*/  STL [R1+0x2120], R20 ;  /* 0x0021201401007387 */ /* 0x000fe80000100800 */
[----:B------:R0:W-:Y:S04]  /*e0e0*/  STL [R1+0x20ec], R9 ;  /* 0x0020ec0901007387 */ /* 0x0001e80000100800 */
[----:B0-----:R-:W3:Y:S01]  /*e0f0*/  LDL.LU R9, [R1+0xac] ;  /* 0x0000ac0001097983 */ /* 0x001ee20000300800 */
[----:B------:R-:W-:-:S05]  /*e100*/  LEA R20, P1, R19, R13, 0x1 ;  /* 0x0000000d13147211 */ /* 0x000fca00078208ff */
[----:B------:R-:W-:Y:S04]  /*e110*/  STL [R1+0x2128], R20 ;  /* 0x0021281401007387 */ /* 0x000fe80000100800 */
[----:B------:R0:W-:Y:S01]  /*e120*/  STL [R1+0x20f4], R8 ;  /* 0x0020f40801007387 */ /* 0x0001e20000100800 */
[----:B------:R-:W-:-:S03]  /*e130*/  LEA R21, P0, R18, R13, 0x1 ;  /* 0x0000000d12157211 */ /* 0x000fc600078008ff */
[----:B0-----:R-:W3:Y:S01]  /*e140*/  LDL.LU R8, [R1+0xa8] ;  /* 0x0000a80001087983 */ /* 0x001ee20000300800 */
[----:B------:R-:W-:-:S03]  /*e150*/  LEA.HI.X.SX32 R20, R7, R0, 0x1, P6 ;  /* 0x0000000007147211 */ /* 0x000fc600030f0eff */
[----:B------:R0:W-:Y:S04]  /*e160*/  STL [R1+0x2130], R21 ;  /* 0x0021301501007387 */ /* 0x0001e80000100800 */
[----:B------:R-:W3:Y:S04]  /*e170*/  LDL.LU R7, [R1+0xa0] ;  /* 0x0000a00001077983 */ /* 0x000ee80000300800 */
[----:B------:R4:W-:Y:S01]  /*e180*/  STL [R1+0x20fc], R20 ;  /* 0x0020fc1401007387 */ /* 0x0009e20000100800 */
[----:B0-----:R-:W-:Y:S02]  /*e190*/  LEA.HI.X.SX32 R21, R6, R0, 0x1, P5 ;  /* 0x0000000006157211 */ /* 0x001fe400028f0eff */
[----:B--2---:R-:W-:-:S05]  /*e1a0*/  LEA R23, P6, R17, R13, 0x1 ;  /* 0x0000000d11177211 */ /* 0x004fca00078c08ff */
[----:B------:R-:W-:Y:S04]  /*e1b0*/  STL [R1+0x2138], R23 ;  /* 0x0021381701007387 */ /* 0x000fe80000100800 */
[----:B------:R-:W2:Y:S01]  /*e1c0*/  LDL.LU R6, [R1+0x9c] ;  /* 0x00009c0001067983 */ /* 0x000ea20000300800 */
[----:B----4-:R-:W-:-:S03]  /*e1d0*/  LEA R20, P5, R26, R13, 0x1 ;  /* 0x0000000d1a147211 */ /* 0x010fc600078a08ff */
[----:B------:R0:W-:Y:S04]  /*e1e0*/  STL [R1+0x2104], R21 ;  /* 0x0021041501007387 */ /* 0x0001e80000100800 */
[----:B------:R1:W-:Y:S01]  /*e1f0*/  STL [R1+0x2140], R20 ;  /* 0x0021401401007387 */ /* 0x0003e20000100800 */
[----:B0-----:R-:W-:-:S03]  /*e200*/  LEA.HI.X.SX32 R21, R27, R0, 0x1, P4 ;  /* 0x000000001b157211 */ /* 0x001fc600020f0eff */
[----:B------:R-:W4:Y:S01]  /*e210*/  LDL.LU R27, [R1+0x98] ;  /* 0x00009800011b7983 */ /* 0x000f220000300800 */
[----:B-1----:R-:W-:-:S03]  /*e220*/  LEA R20, P4, R16, R13, 0x1 ;  /* 0x0000000d10147211 */ /* 0x002fc600078808ff */
        /* <DEDUP_REMOVED lines=11> */
[----:B------:R-:W-:Y:S01]  /*e2e0*/  STL [R1+0x2158], R20 ;  /* 0x0021581401007387 */ /* 0x000fe20000100800 */
[-C--:B0-----:R-:W-:Y:S02]  /*e2f0*/  LEA.HI.X.SX32 R21, R19, R0.reuse, 0x1, P1 ;  /* 0x0000000013157211 */ /* 0x081fe400008f0eff */
[-C--:B------:R-:W-:Y:S02]  /*e300*/  LEA.HI.X.SX32 R19, R18, R0.reuse, 0x1, P0 ;  /* 0x0000000012137211 */ /* 0x080fe400000f0eff */
[-C--:B------:R-:W-:Y:S01]  /*e310*/  LEA.HI.X.SX32 R17, R17, R0.reuse, 0x1, P6 ;  /* 0x0000000011117211 */ /* 0x080fe200030f0eff */
[----:B------:R0:W-:Y:S04]  /*e320*/  STL [R1+0x2124], R21 ;  /* 0x0021241501007387 */ /* 0x0001e80000100800 */
[----:B0-----:R-:W4:Y:S01]  /*e330*/  LDL.LU R21, [R1+0x84] ;  /* 0x0000840001157983 */ /* 0x001f220000300800 */
[----:B------:R-:W-:-:S02]  /*e340*/  LEA.HI.X.SX32 R15, R15, R0, 0x1, P3 ;  /* 0x000000000f0f7211 */ /* 0x000fc400018f0eff */
[----:B---3--:R-:W-:-:S05]  /*e350*/  LEA R20, P1, R3, R13, 0x1 ;  /* 0x0000000d03147211 */ /* 0x008fca00078208ff */
[----:B------:R0:W-:Y:S04]  /*e360*/  STL [R1+0x2160], R20 ;  /* 0x0021601401007387 */ /* 0x0001e80000100800 */
[----:B------:R-:W-:Y:S01]  /*e370*/  STL [R1+0x212c], R19 ;  /* 0x00212c1301007387 */ /* 0x000fe20000100800 */
[----:B------:R-:W-:-:S05]  /*e380*/  LEA R18, P0, R12, R13, 0x1 ;  /* 0x0000000d0c127211 */ /* 0x000fca00078008ff */
[----:B------:R-:W-:Y:S04]  /*e390*/  STL [R1+0x2168], R18 ;  /* 0x0021681201007387 */ /* 0x000fe80000100800 */
[----:B------:R1:W-:Y:S04]  /*e3a0*/  STL [R1+0x2134], R17 ;  /* 0x0021341101007387 */ /* 0x0003e80000100800 */
[----:B0-----:R-:W3:Y:S01]  /*e3b0*/  LDL.LU R20, [R1+0x80] ;  /* 0x0000800001147983 */ /* 0x001ee20000300800 */
[----:B-1----:R-:W-:Y:S02]  /*e3c0*/  LEA.HI.X.SX32 R17, R26, R0, 0x1, P5 ;  /* 0x000000001a117211 */ /* 0x002fe400028f0eff */
[----:B------:R-:W-:-:S05]  /*e3d0*/  LEA R18, P6, R11, R13, 0x1 ;  /* 0x0000000d0b127211 */ /* 0x000fca00078c08ff */
[----:B------:R0:W-:Y:S04]  /*e3e0*/  STL [R1+0x2170], R18 ;  /* 0x0021701201007387 */ /* 0x0001e80000100800 */
[----:B------:R-:W3:Y:S04]  /*e3f0*/  LDL.LU R26, [R1+0x7c] ;  /* 0x00007c00011a7983 */ /* 0x000ee80000300800 */
[----:B------:R1:W-:Y:S01]  /*e400*/  STL [R1+0x213c], R17 ;  /* 0x00213c1101007387 */ /* 0x0003e20000100800 */
[----:B0-----:R-:W-:Y:S02]  /*e410*/  LEA R18, P5, R10, R13, 0x1 ;  /* 0x0000000d0a127211 */ /* 0x001fe400078a08ff */
[----:B-1----:R-:W-:-:S03]  /*e420*/  LEA.HI.X.SX32 R17, R16, R0, 0x1, P4 ;  /* 0x0000000010117211 */ /* 0x002fc600020f0eff */
[----:B------:R-:W-:Y:S04]  /*e430*/  STL [R1+0x2178], R18 ;  /* 0x0021781201007387 */ /* 0x000fe80000100800 */
[----:B------:R-:W-:Y:S04]  /*e440*/  STL [R1+0x2144], R17 ;  /* 0x0021441101007387 */ /* 0x000fe80000100800 */
[----:B------:R-:W3:Y:S01]  /*e450*/  LDL.LU R19, [R1+0x78] ;  /* 0x0000780001137983 */ /* 0x000ee20000300800 */
[----:B------:R-:W-:-:S05]  /*e460*/  LEA R16, P4, R9, R13, 0x1 ;  /* 0x0000000d09107211 */ /* 0x000fca00078808ff */
[----:B------:R0:W-:Y:S04]  /*e470*/  STL [R1+0x2180], R16 ;  /* 0x0021801001007387 */ /* 0x0001e80000100800 */
[----:B------:R1:W-:Y:S01]  /*e480*/  STL [R1+0x214c], R15 ;  /* 0x00214c0f01007387 */ /* 0x0003e20000100800 */
[----:B0-----:R-:W-:Y:S02]  /*e490*/  LEA R16, P3, R8, R13, 0x1 ;  /* 0x0000000d08107211 */ /* 0x001fe400078608ff */
[----:B-1----:R-:W-:-:S03]  /*e4a0*/  LEA.HI.X.SX32 R15, R14, R0, 0x1, P2 ;  /* 0x000000000e0f7211 */ /* 0x002fc600010f0eff */
[----:B------:R-:W-:Y:S01]  /*e4b0*/  STL [R1+0x2188], R16 ;  /* 0x0021881001007387 */ /* 0x000fe20000100800 */
[----:B------:R-:W-:-:S03]  /*e4c0*/  LEA R14, P2, R7, R13, 0x1 ;  /* 0x0000000d070e7211 */ /* 0x000fc600078408ff */
[----:B------:R-:W3:Y:S04]  /*e4d0*/  LDL.LU R18, [R1+0x74] ;  /* 0x0000740001127983 */ /* 0x000ee80000300800 */
[----:B------:R0:W-:Y:S04]  /*e4e0*/  STL [R1+0x2154], R15 ;  /* 0x0021540f01007387 */ /* 0x0001e80000100800 */
[----:B------:R2:W-:Y:S01]  /*e4f0*/  STL [R1+0x2190], R14 ;  /* 0x0021900e01007387 */ /* 0x0005e20000100800 */
[----:B0-----:R-:W-:-:S03]  /*e500*/  LEA.HI.X.SX32 R15, R3, R0, 0x1, P1 ;  /* 0x00000000030f7211 */ /* 0x001fc600008f0eff */
[----:B------:R-:W3:Y:S01]  /*e510*/  LDL.LU R3, [R1+0x6c] ;  /* 0x00006c0001037983 */ /* 0x000ee20000300800 */
[----:B------:R-:W-:-:S03]  /*e520*/  LEA.HI.X.SX32 R12, R12, R0, 0x1, P0 ;  /* 0x000000000c0c7211 */ /* 0x000fc600000f0eff */
[----:B------:R-:W-:Y:S04]  /*e530*/  STL [R1+0x215c], R15 ;  /* 0x00215c0f01007387 */ /* 0x000fe80000100800 */
[----:B------:R-:W3:Y:S01]  /*e540*/  LDL.LU R17, [R1+0x64] ;  /* 0x0000640001117983 */ /* 0x000ee20000300800 */
[----:B------:R-:W-:Y:S02]  /*e550*/  LEA.HI.X.SX32 R10, R10, R0, 0x1, P5 ;  /* 0x000000000a0a7211 */ /* 0x000fe400028f0eff */
[----:B--2---:R-:W-:-:S05]  /*e560*/  LEA R14, P1, R6, R13, 0x1 ;  /* 0x0000000d060e7211 */ /* 0x004fca00078208ff */
[----:B------:R4:W-:Y:S04]  /*e570*/  STL [R1+0x2198], R14 ;  /* 0x0021980e01007387 */ /* 0x0009e80000100800 */
[----:B------:R0:W-:Y:S04]  /*e580*/  STL [R1+0x2164], R12 ;  /* 0x0021640c01007387 */ /* 0x0001e80000100800 */
[----:B------:R-:W2:Y:S01]  /*e590*/  LDL.LU R16, [R1+0x5c] ;  /* 0x00005c0001107983 */ /* 0x000ea20000300800 */
[----:B----4-:R-:W-:Y:S02]  /*e5a0*/  LEA R14, P0, R27, R13, 0x1 ;  /* 0x0000000d1b0e7211 */ /* 0x010fe400078008ff */
[----:B0-----:R-:W-:-:S03]  /*e5b0*/  LEA.HI.X.SX32 R12, R11, R0, 0x1, P6 ;  /* 0x000000000b0c7211 */ /* 0x001fc600030f0eff */
[----:B------:R0:W-:Y:S04]  /*e5c0*/  STL [R1+0x21a0], R14 ;  /* 0x0021a00e01007387 */ /* 0x0001e80000100800 */
[----:B------:R-:W-:Y:S04]  /*e5d0*/  STL [R1+0x216c], R12 ;  /* 0x00216c0c01007387 */ /* 0x000fe80000100800 */
[----:B------:R-:W4:Y:S01]  /*e5e0*/  LDL.LU R15, [R1+0x54] ;  /* 0x00005400010f7983 */ /* 0x000f220000300800 */
[----:B------:R-:W-:-:S05]  /*e5f0*/  LEA R11, P6, R5, R13, 0x1 ;  /* 0x0000000d050b7211 */ /* 0x000fca00078c08ff */
[----:B------:R1:W-:Y:S04]  /*e600*/  STL [R1+0x21a8], R11 ;  /* 0x0021a80b01007387 */ /* 0x0003e80000100800 */
[----:B0-----:R-:W4:Y:S04]  /*e610*/  LDL.LU R14, [R1+0x4c] ;  /* 0x00004c00010e7983 */ /* 0x001f280000300800 */
[----:B------:R0:W-:Y:S01]  /*e620*/  STL [R1+0x2174], R10 ;  /* 0x0021740a01007387 */ /* 0x0001e20000100800 */
[----:B-1----:R-:W-:Y:S02]  /*e630*/  LEA R11, P5, R4, R13, 0x1 ;  /* 0x0000000d040b7211 */ /* 0x002fe400078a08ff */
[----:B------:R-:W-:-:S03]  /*e640*/  LEA.HI.X.SX32 R8, R8, R0, 0x1, P3 ;  /* 0x0000000008087211 */ /* 0x000fc600018f0eff */
[----:B------:R1:W-:Y:S01]  /*e650*/  STL [R1+0x21b0], R11 ;  /* 0x0021b00b01007387 */ /* 0x0003e20000100800 */
[----:B0-----:R-:W-:-:S03]  /*e660*/  LEA.HI.X.SX32 R10, R9, R0, 0x1, P4 ;  /* 0x00000000090a7211 */ /* 0x001fc600020f0eff */
[----:B------:R-:W4:Y:S04]  /*e670*/  LDL.LU R12, [R1+0x48] ;  /* 0x00004800010c7983 */ /* 0x000f280000300800 */
[----:B------:R0:W-:Y:S01]  /*e680*/  STL [R1+0x217c], R10 ;  /* 0x00217c0a01007387 */ /* 0x0001e20000100800 */
[----:B------:R-:W-:Y:S02]  /*e690*/  LEA.HI.X.SX32 R6, R6, R0, 0x1, P1 ;  /* 0x0000000006067211 */ /* 0x000fe400008f0eff */
[----:B------:R-:W-:-:S05]  /*e6a0*/  LEA R9, P4, R21, R13, 0x1 ;  /* 0x0000000d15097211 */ /* 0x000fca00078808ff */
[----:B------:R-:W-:Y:S04]  /*e6b0*/  STL [R1+0x21b8], R9 ;  /* 0x0021b80901007387 */ /* 0x000fe80000100800 */
[----:B-1----:R-:W4:Y:S04]  /*e6c0*/  LDL.LU R11, [R1+0x44] ;  /* 0x00004400010b7983 */ /* 0x002f280000300800 */
[----:B------:R1:W-:Y:S04]  /*e6d0*/  STL [R1+0x2184], R8 ;  /* 0x0021840801007387 */ /* 0x0003e80000100800 */
[----:B0-----:R-:W4:Y:S01]  /*e6e0*/  LDL.LU R10, [R1+0x3c] ;  /* 0x00003c00010a7983 */ /* 0x001f220000300800 */
[----:B-1----:R-:W-:-:S02]  /*e6f0*/  LEA.HI.X.SX32 R8, R7, R0, 0x1, P2 ;  /* 0x0000000007087211 */ /* 0x002fc400010f0eff */
[-C--:B------:R-:W-:Y:S02]  /*e700*/  LEA.HI.X.SX32 R5, R5, R0.reuse, 0x1, P6 ;  /* 0x0000000005057211 */ /* 0x080fe400030f0eff */
[----:B------:R-:W-:Y:S02]  /*e710*/  LEA.HI.X.SX32 R4, R4, R0, 0x1, P5 ;  /* 0x0000000004047211 */ /* 0x000fe400028f0eff */
[----:B---3--:R-:W-:-:S05]  /*e720*/  LEA R9, P3, R20, R13, 0x1 ;  /* 0x0000000d14097211 */ /* 0x008fca00078608ff */
[----:B------:R0:W-:Y:S04]  /*e730*/  STL [R1+0x21c0], R9 ;  /* 0x0021c00901007387 */ /* 0x0001e80000100800 */
[----:B0-----:R-:W3:Y:S04]  /*e740*/  LDL.LU R9, [R1+0x38] ;  /* 0x0000380001097983 */ /* 0x001ee80000300800 */
[----:B------:R0:W-:Y:S01]  /*e750*/  STL [R1+0x218c], R8 ;  /* 0x00218c0801007387 */ /* 0x0001e20000100800 */
[----:B------:R-:W-:-:S05]  /*e760*/  LEA R7, P2, R26, R13, 0x1 ;  /* 0x0000000d1a077211 */ /* 0x000fca00078408ff */
[----:B------:R1:W-:Y:S04]  /*e770*/  STL [R1+0x21c8], R7 ;  /* 0x0021c80701007387 */ /* 0x0003e80000100800 */
[----:B0-----:R-:W3:Y:S04]  /*e780*/  LDL.LU R8, [R1+0x34] ;  /* 0x0000340001087983 */ /* 0x001ee80000300800 */
[----:B------:R0:W-:Y:S04]  /*e790*/  STL [R1+0x2194], R6 ;  /* 0x0021940601007387 */ /* 0x0001e80000100800 */
[----:B-1----:R-:W3:Y:S01]  /*e7a0*/  LDL.LU R7, [R1+0x30] ;  /* 0x0000300001077983 */ /* 0x002ee20000300800 */
[----:B------:R-:W-:-:S02]  /*e7b0*/  LEA R23, P1, R19, R13, 0x1 ;  /* 0x0000000d13177211 */ /* 0x000fc400078208ff */
[----:B0-----:R-:W-:-:S03]  /*e7c0*/  LEA.HI.X.SX32 R6, R27, R0, 0x1, P0 ;  /* 0x000000001b067211 */ /* 0x001fc600000f0eff */
[----:B------:R-:W-:Y:S04]  /*e7d0*/  STL [R1+0x21d0], R23 ;  /* 0x0021d01701007387 */ /* 0x000fe80000100800 */
[----:B------:R-:W3:Y:S04]  /*e7e0*/  LDL.LU R27, [R1+0x2c] ;  /* 0x00002c00011b7983 */ /* 0x000ee80000300800 */
[----:B------:R0:W-:Y:S04]  /*e7f0*/  STL [R1+0x219c], R6 ;  /* 0x00219c0601007387 */ /* 0x0001e80000100800 */
[----:B0-----:R-:W3:Y:S01]  /*e800*/  LDL.LU R6, [R1+0x28] ;  /* 0x0000280001067983 */ /* 0x001ee20000300800 */
[----:B------:R-:W-:-:S05]  /*e810*/  LEA R23, P0, R18, R13, 0x1 ;  /* 0x0000000d12177211 */ /* 0x000fca00078008ff */
[----:B------:R0:W-:Y:S04]  /*e820*/  STL [R1+0x21d8], R23 ;  /* 0x0021d81701007387 */ /* 0x0001e80000100800 */
[----:B------:R1:W-:Y:S01]  /*e830*/  STL [R1+0x21a4], R5 ;  /* 0x0021a40501007387 */ /* 0x0003e20000100800 */
[----:B0-----:R-:W-:-:S03]  /*e840*/  LEA R23, P6, R3, R13, 0x1 ;  /* 0x0000000d03177211 */ /* 0x001fc600078c08ff */
[----:B-1----:R-:W3:Y:S04]  /*e850*/  LDL.LU R5, [R1+0x1c] ;  /* 0x00001c0001057983 */ /* 0x002ee80000300800 */
[----:B------:R-:W-:Y:S04]  /*e860*/  STL [R1+0x21e0], R23 ;  /* 0x0021e01701007387 */ /* 0x000fe80000100800 */
[----:B------:R0:W-:Y:S04]  /*e870*/  STL [R1+0x21ac], R4 ;  /* 0x0021ac0401007387 */ /* 0x0001e80000100800 */
[----:B0-----:R-:W3:Y:S01]  /*e880*/  LDL.LU R4, [R1+0x14] ;  /* 0x0000140001047983 */ /* 0x001ee20000300800 */
[----:B------:R-:W-:-:S02]  /*e890*/  LEA R23, P5, R17, R13, 0x1 ;  /* 0x0000000d11177211 */ /* 0x000fc400078a08ff */
[----:B------:R-:W-:-:S03]  /*e8a0*/  LEA.HI.X.SX32 R21, R21, R0, 0x1, P4 ;  /* 0x0000000015157211 */ /* 0x000fc600020f0eff */
[----:B------:R0:W-:Y:S04]  /*e8b0*/  STL [R1+0x21e8], R23 ;  /* 0x0021e81701007387 */ /* 0x0001e80000100800 */
[----:B------:R4:W-:Y:S01]  /*e8c0*/  STL [R1+0x21b4], R21 ;  /* 0x0021b41501007387 */ /* 0x0009e20000100800 */
[-C--:B0-----:R-:W-:Y:S02]  /*e8d0*/  LEA.HI.X.SX32 R23, R20, R0.reuse, 0x1, P3 ;  /* 0x0000000014177211 */ /* 0x081fe400018f0eff */
[----:B--2---:R-:W-:Y:S02]  /*e8e0*/  LEA R25, P4, R16, R13, 0x1 ;  /* 0x0000000d10197211 */ /* 0x004fe400078808ff */
[----:B------:R-:W-:-:S03]  /*e8f0*/  LEA.HI.X.SX32 R20, R26, R0, 0x1, P2 ;  /* 0x000000001a147211 */ /* 0x000fc600010f0eff */
[----:B------:R-:W-:Y:S04]  /*e900*/  STL [R1+0x21f0], R25 ;  /* 0x0021f01901007387 */ /* 0x000fe80000100800 */
[----:B------:R-:W-:Y:S04]  /*e910*/  STL [R1+0x21bc], R23 ;  /* 0x0021bc1701007387 */ /* 0x000fe80000100800 */
[----:B------:R-:W2:Y:S01]  /*e920*/  LDL.LU R26, [R1+0x1ec] ;  /* 0x0001ec00011a7983 */ /* 0x000ea20000300800 */
[----:B----4-:R-:W-:-:S05]  /*e930*/  LEA R21, P3, R15, R13, 0x1 ;  /* 0x0000000d0f157211 */ /* 0x010fca00078608ff */
[----:B------:R0:W-:Y:S04]  /*e940*/  STL [R1+0x21f8], R21 ;  /* 0x0021f81501007387 */ /* 0x0001e80000100800 */
[----:B------:R1:W-:Y:S01]  /*e950*/  STL [R1+0x21c4], R20 ;  /* 0x0021c41401007387 */ /* 0x0003e20000100800 */
[-C--:B------:R-:W-:Y:S02]  /*e960*/  LEA.HI.X.SX32 R18, R18, R0.reuse, 0x1, P0 ;  /* 0x0000000012127211 */ /* 0x080fe400000f0eff */
[----:B0-----:R-:W-:Y:S02]  /*e970*/  LEA R21, P2, R14, R13, 0x1 ;  /* 0x0000000d0e157211 */ /* 0x001fe400078408ff */
[----:B-1----:R-:W-:-:S03]  /*e980*/  LEA.HI.X.SX32 R20, R19, R0, 0x1, P1 ;  /* 0x0000000013147211 */ /* 0x002fc600008f0eff */
[----:B------:R-:W-:Y:S04]  /*e990*/  STL [R1+0x2200], R21 ;  /* 0x0022001501007387 */ /* 0x000fe80000100800 */
[----:B------:R-:W-:Y:S01]  /*e9a0*/  STL [R1+0x21cc], R20 ;  /* 0x0021cc1401007387 */ /* 0x000fe20000100800 */
[----:B------:R-:W-:-:S05]  /*e9b0*/  LEA R19, P1, R12, R13, 0x1 ;  /* 0x0000000d0c137211 */ /* 0x000fca00078208ff */
[----:B------:R0:W-:Y:S04]  /*e9c0*/  STL [R1+0x2208], R19 ;  /* 0x0022081301007387 */ /* 0x0001e80000100800 */
[----:B------:R1:W-:Y:S01]  /*e9d0*/  STL [R1+0x21d4], R18 ;  /* 0x0021d41201007387 */ /* 0x0003e20000100800 */
[-C--:B0-----:R-:W-:Y:S02]  /*e9e0*/  LEA.HI.X.SX32 R19, R3, R0.reuse, 0x1, P6 ;  /* 0x0000000003137211 */ /* 0x081fe400030f0eff */
[----:B------:R-:W-:Y:S02]  /*e9f0*/  LEA.HI.X.SX32 R15, R15, R0, 0x1, P3 ;  /* 0x000000000f0f7211 */ /* 0x000fe400018f0eff */
[----:B------:R-:W-:-:S05]  /*ea00*/  LEA R20, P0, R11, R13, 0x1 ;  /* 0x0000000d0b147211 */ /* 0x000fca00078008ff */
[----:B------:R-:W-:Y:S01]  /*ea10*/  STL [R1+0x2210], R20 ;  /* 0x0022101401007387 */ /* 0x000fe20000100800 */
[----:B-1----:R-:W-:-:S03]  /*ea20*/  LEA R18, P6, R10, R13, 0x1 ;  /* 0x0000000d0a127211 */ /* 0x002fc600078c08ff */
[----:B------:R-:W4:Y:S04]  /*ea30*/  LDL.LU R3, [R1+0x1f4] ;  /* 0x0001f40001037983 */ /* 0x000f280000300800 */
[----:B------:R0:W-:Y:S04]  /*ea40*/  STL [R1+0x21dc], R19 ;  /* 0x0021dc1301007387 */ /* 0x0001e80000100800 */
[----:B------:R3:W-:Y:S01]  /*ea50*/  STL [R1+0x2218], R18 ;  /* 0x0022181201007387 */ /* 0x0007e20000100800 */
[-C--:B0-----:R-:W-:Y:S02]  /*ea60*/  LEA.HI.X.SX32 R19, R17, R0.reuse, 0x1, P5 ;  /* 0x0000000011137211 */ /* 0x081fe400028f0eff */
[----:B------:R-:W-:-:S03]  /*ea70*/  LEA.HI.X.SX32 R17, R16, R0, 0x1, P4 ;  /* 0x0000000010117211 */ /* 0x000fc600020f0eff */
[----:B------:R-:W-:Y:S01]  /*ea80*/  STL [R1+0x21e4], R19 ;  /* 0x0021e41301007387 */ /* 0x000fe20000100800 */
[----:B------:R-:W-:Y:S01]  /*ea90*/  IMAD R2, R2, c[0x0][0x190], RZ ;  /* 0x0000640002027a24 */ /* 0x000fe200078e02ff */
[----:B------:R-:W-:Y:S01]  /*eaa0*/  LEA.HI.X.SX32 R11, R11, R0, 0x1, P0 ;  /* 0x000000000b0b7211 */ /* 0x000fe200000f0eff */
[----:B------:R-:W-:Y:S02]  /*eab0*/  IMAD R22, R22, c[0x0][0x190], RZ ;  /* 0x0000640016167a24 */ /* 0x000fe400078e02ff */
[----:B------:R-:W-:Y:S01]  /*eac0*/  IMAD R24, R24, c[0x0][0x190], RZ ;  /* 0x0000640018187a24 */ /* 0x000fe200078e02ff */
[----:B---3--:R-:W-:-:S05]  /*ead0*/  LEA R18, P5, R9, R13, 0x1 ;  /* 0x0000000d09127211 */ /* 0x008fca00078a08ff */
[----:B------:R-:W-:Y:S04]  /*eae0*/  STL [R1+0x2220], R18 ;  /* 0x0022201201007387 */ /* 0x000fe80000100800 */
[----:B------:R0:W-:Y:S01]  /*eaf0*/  STL [R1+0x21ec], R17 ;  /* 0x0021ec1101007387 */ /* 0x0001e20000100800 */
[----:B------:R-:W-:-:S05]  /*eb00*/  LEA R16, P4, R8, R13, 0x1 ;  /* 0x0000000d08107211 */ /* 0x000fca00078808ff */
[----:B------:R1:W-:Y:S01]  /*eb10*/  STL [R1+0x2228], R16 ;  /* 0x0022281001007387 */ /* 0x0003e20000100800 */
[----:B0-----:R-:W-:-:S03]  /*eb20*/  LEA R17, P3, R7, R13, 0x1 ;  /* 0x0000000d07117211 */ /* 0x001fc600078608ff */
[----:B------:R0:W-:Y:S01]  /*eb30*/  STL [R1+0x21f4], R15 ;  /* 0x0021f40f01007387 */ /* 0x0001e20000100800 */
[-C--:B-1----:R-:W-:Y:S02]  /*eb40*/  LEA.HI.X.SX32 R16, R14, R0.reuse, 0x1, P2 ;  /* 0x000000000e107211 */ /* 0x082fe400010f0eff */
[----:B------:R-:W-:Y:S01]  /*eb50*/  LEA.HI.X.SX32 R14, R12, R0, 0x1, P1 ;  /* 0x000000000c0e7211 */ /* 0x000fe200008f0eff */
[----:B------:R-:W-:Y:S01]  /*eb60*/  STL [R1+0x2230], R17 ;  /* 0x0022301101007387 */ /* 0x000fe20000100800 */
[----:B0-----:R-:W-:-:S03]  /*eb70*/  LEA R15, P2, R27, R13, 0x1 ;  /* 0x0000000d1b0f7211 */ /* 0x001fc600078408ff */
[----:B------:R-:W-:Y:S04]  /*eb80*/  STL [R1+0x21fc], R16 ;  /* 0x0021fc1001007387 */ /* 0x000fe80000100800 */
[----:B------:R-:W-:Y:S04]  /*eb90*/  STL [R1+0x2234], R15 ;  /* 0x0022340f01007387 */ /* 0x000fe80000100800 */
[----:B------:R0:W-:Y:S01]  /*eba0*/  STL [R1+0x2204], R14 ;  /* 0x0022040e01007387 */ /* 0x0001e20000100800 */
[-C--:B------:R-:W-:Y:S02]  /*ebb0*/  LEA R12, P1, R6, R13.reuse, 0x1 ;  /* 0x0000000d060c7211 */ /* 0x080fe400078208ff */
[----:B0-----:R-:W-:-:S03]  /*ebc0*/  LEA R14, P0, R2, R13, 0x1 ;  /* 0x0000000d020e7211 */ /* 0x001fc600078008ff */
[----:B------:R0:W-:Y:S04]  /*ebd0*/  STL [R1+0x2238], R12 ;  /* 0x0022380c01007387 */ /* 0x0001e80000100800 */
[----:B------:R1:W-:Y:S01]  /*ebe0*/  STL [R1+0x220c], R11 ;  /* 0x00220c0b01007387 */ /* 0x0003e20000100800 */
[-C--:B------:R-:W-:Y:S02]  /*ebf0*/  LEA.HI.X.SX32 R8, R8, R0.reuse, 0x1, P4 ;  /* 0x0000000008087211 */ /* 0x080fe400020f0eff */
[-C--:B0-----:R-:W-:Y:S02]  /*ec00*/  LEA.HI.X.SX32 R12, R10, R0.reuse, 0x1, P6 ;  /* 0x000000000a0c7211 */ /* 0x081fe400030f0eff */
[----:B------:R-:W-:Y:S01]  /*ec10*/  LEA.HI.X.SX32 R10, R9, R0, 0x1, P5 ;  /* 0x00000000090a7211 */ /* 0x000fe200028f0eff */
[----:B------:R-:W-:Y:S04]  /*ec20*/  STL [R1+0x223c], R14 ;  /* 0x00223c0e01007387 */ /* 0x000fe80000100800 */
[----:B------:R-:W-:Y:S01]  /*ec30*/  STL [R1+0x2214], R12 ;  /* 0x0022140c01007387 */ /* 0x000fe20000100800 */
[----:B-1----:R-:W-:-:S05]  /*ec40*/  LEA R11, P6, R5, R13, 0x1 ;  /* 0x0000000d050b7211 */ /* 0x002fca00078c08ff */
[----:B------:R-:W-:Y:S04]  /*ec50*/  STL [R1+0x2240], R11 ;  /* 0x0022400b01007387 */ /* 0x000fe80000100800 */
[----:B------:R0:W-:Y:S01]  /*ec60*/  STL [R1+0x221c], R10 ;  /* 0x00221c0a01007387 */ /* 0x0001e20000100800 */
[-C--:B------:R-:W-:Y:S02]  /*ec70*/  LEA R9, P5, R4, R13.reuse, 0x1 ;  /* 0x0000000d04097211 */ /* 0x080fe400078a08ff */
[----:B0-----:R-:W-:-:S03]  /*ec80*/  LEA R10, P4, R22, R13, 0x1 ;  /* 0x0000000d160a7211 */ /* 0x001fc600078808ff */
[----:B------:R0:W-:Y:S04]  /*ec90*/  STL [R1+0x2244], R9 ;  /* 0x0022440901007387 */ /* 0x0001e80000100800 */
[----:B------:R1:W-:Y:S01]  /*eca0*/  STL [R1+0x2224], R8 ;  /* 0x0022240801007387 */ /* 0x0003e20000100800 */
[-C--:B0-----:R-:W-:Y:S02]  /*ecb0*/  LEA.HI.X.SX32 R9, R7, R0.reuse, 0x1, P3 ;  /* 0x0000000007097211 */ /* 0x081fe400018f0eff */
[-C--:B------:R-:W-:Y:S02]  /*ecc0*/  LEA.HI.X.SX32 R7, R27, R0.reuse, 0x1, P2 ;  /* 0x000000001b077211 */ /* 0x080fe400010f0eff */
[----:B-1----:R-:W-:Y:S01]  /*ecd0*/  LEA R8, P3, R24, R13, 0x1 ;  /* 0x0000000d18087211 */ /* 0x002fe200078608ff */
[----:B------:R-:W-:Y:S04]  /*ece0*/  STL [R1+0x2248], R10 ;  /* 0x0022480a01007387 */ /* 0x000fe80000100800 */
[----:B------:R-:W-:Y:S04]  /*ecf0*/  STL [R1+0x222c], R9 ;  /* 0x00222c0901007387 */ /* 0x000fe80000100800 */
[----:B------:R-:W-:Y:S04]  /*ed00*/  STL [R1+0x1f74], R8 ;  /* 0x001f740801007387 */ /* 0x000fe80000100800 */
[----:B------:R0:W-:Y:S02]  /*ed10*/  STL [R1+0x1f5c], R7 ;  /* 0x001f5c0701007387 */ /* 0x0001e40000100800 */
[----:B0-----:R-:W-:-:S02]  /*ed20*/  LEA.HI.X.SX32 R7, R6, R0, 0x1, P1 ;  /* 0x0000000006077211 */ /* 0x001fc400008f0eff */
[-C--:B------:R-:W-:Y:S02]  /*ed30*/  LEA.HI.X.SX32 R6, R2, R0.reuse, 0x1, P0 ;  /* 0x0000000002067211 */ /* 0x080fe400000f0eff */
[----:B------:R-:W3:Y:S01]  /*ed40*/  LDL.LU R2, [R1+0x2390] ;  /* 0x0023900001027983 */ /* 0x000ee20000300800 */
[----:B------:R-:W-:Y:S01]  /*ed50*/  IMAD.MOV.U32 R27, RZ, RZ, c[0x0][0x188] ;  /* 0x00006200ff1b7624 */ /* 0x000fe200078e00ff */
[----:B------:R-:W-:Y:S02]  /*ed60*/  LEA.HI.X.SX32 R5, R5, R0, 0x1, P6 ;  /* 0x0000000005057211 */ /* 0x000fe400030f0eff */
[----:B------:R0:W-:Y:S01]  /*ed70*/  STL [R1+0x1f60], R7 ;  /* 0x001f600701007387 */ /* 0x0001e20000100800 */
[----:B------:R-:W-:Y:S01]  /*ed80*/  IMAD R27, R27, 0x3f, RZ ;  /* 0x0000003f1b1b7824 */ /* 0x000fe200078e02ff */
[C---:B--2---:R-:W-:Y:S02]  /*ed90*/  LEA R16, P2, R26.reuse, c[0x0][0x160], 0x1 ;  /* 0x000058001a107a11 */ /* 0x044fe400078408ff */
[----:B------:R1:W-:Y:S02]  /*eda0*/  STL [R1+0x1f64], R6 ;  /* 0x001f640601007387 */ /* 0x0003e40000100800 */
[----:B------:R-:W-:-:S02]  /*edb0*/  LEA.HI.X.SX32 R17, R26, c[0x0][0x164], 0x1, P2 ;  /* 0x000059001a117a11 */ /* 0x000fc400010f0eff */
[----:B------:R2:W-:Y:S01]  /*edc0*/  STL [R1+0x1f68], R5 ;  /* 0x001f680501007387 */ /* 0x0005e20000100800 */
[-C--:B0-----:R-:W-:Y:S02]  /*edd0*/  LEA.HI.X.SX32 R7, R4, R0.reuse, 0x1, P5 ;  /* 0x0000000004077211 */ /* 0x081fe400028f0eff */
[-C--:B-1----:R-:W-:Y:S02]  /*ede0*/  LEA.HI.X.SX32 R6, R22, R0.reuse, 0x1, P4 ;  /* 0x0000000016067211 */ /* 0x082fe400020f0eff */
[----:B------:R-:W-:Y:S01]  /*edf0*/  LEA.HI.X.SX32 R0, R24, R0, 0x1, P3 ;  /* 0x0000000018007211 */ /* 0x000fe200018f0eff */
[----:B--2---:R-:W-:Y:S01]  /*ee00*/  IMAD.WIDE R4, R27, 0x2, R28 ;  /* 0x000000021b047825 */ /* 0x004fe200078e021c */
[----:B------:R-:W-:Y:S04]  /*ee10*/  STL [R1+0x1f6c], R7 ;  /* 0x001f6c0701007387 */ /* 0x000fe80000100800 */
[----:B------:R0:W-:Y:S01]  /*ee20*/  STL [R1+0x1f70], R6 ;  /* 0x001f700601007387 */ /* 0x0001e20000100800 */
[----:B------:R-:W-:-:S03]  /*ee30*/  IMAD.MOV.U32 R26, RZ, RZ, c[0x0][0x188] ;  /* 0x00006200ff1a7624 */ /* 0x000fc600078e00ff */
[----:B------:R1:W-:Y:S04]  /*ee40*/  STL [R1+0x1778], R0 ;  /* 0x0017780001007387 */ /* 0x0003e80000100800 */
[----:B------:R-:W-:Y:S01]  /*ee50*/  STL [R1+0x1f54], R4 ;  /* 0x001f540401007387 */ /* 0x000fe20000100800 */
[----:B0-----:R-:W-:-:S03]  /*ee60*/  IMAD.WIDE R6, R27, 0x2, R16 ;  /* 0x000000021b067825 */ /* 0x001fc600078e0210 */
[----:B------:R0:W-:Y:S04]  /*ee70*/  STL [R1+0x1f50], R5 ;  /* 0x001f500501007387 */ /* 0x0001e80000100800 */
[----:B------:R-:W-:Y:S01]  /*ee80*/  STL.64 [R1+0x1748], R16 ;  /* 0x0017481001007387 */ /* 0x000fe20000100a00 */
[----:B-1----:R-:W-:Y:S01]  /*ee90*/  IMAD R0, R26, 0x3e, RZ ;  /* 0x0000003e1a007824 */ /* 0x002fe200078e02ff */
[----:B----4-:R-:W-:-:S04]  /*eea0*/  LEA R12, P0, R3, c[0x0][0x160], 0x1 ;  /* 0x00005800030c7a11 */ /* 0x010fc800078008ff */
[----:B------:R-:W-:-:S05]  /*eeb0*/  LEA.HI.X.SX32 R13, R3, c[0x0][0x164], 0x1, P0 ;  /* 0x00005900030d7a11 */ /* 0x000fca00000f0eff */
[----:B0-----:R-:W-:-:S04]  /*eec0*/  IMAD.WIDE R4, R27, 0x2, R12 ;  /* 0x000000021b047825 */ /* 0x001fc800078e020c */
[----:B------:R-:W-:Y:S01]  /*eed0*/  IMAD R3, R26, 0x3d, RZ ;  /* 0x0000003d1a037824 */ /* 0x000fe200078e02ff */
[----:B---3--:R-:W-:-:S04]  /*eee0*/  LEA R14, P1, R2, c[0x0][0x160], 0x1 ;  /* 0x00005800020e7a11 */ /* 0x008fc800078208ff */
[----:B------:R-:W-:Y:S02]  /*eef0*/  LEA.HI.X.SX32 R15, R2, c[0x0][0x164], 0x1, P1 ;  /* 0x00005900020f7a11 */ /* 0x000fe400008f0eff */
[----:B------:R0:W5:Y:S03]  /*ef00*/  LDL.LU R2, [R1+0x238c] ;  /* 0x00238c0001027983 */ /* 0x0001660000300800 */
[----:B------:R-:W-:Y:S01]  /*ef10*/  IMAD.WIDE R8, R27, 0x2, R14 ;  /* 0x000000021b087825 */ /* 0x000fe200078e020e */
[----:B------:R-:W-:Y:S04]  /*ef20*/  STL.64 [R1+0x1758], R12 ;  /* 0x0017580c01007387 */ /* 0x000fe80000100a00 */
[----:B------:R-:W-:Y:S04]  /*ef30*/  STL.64 [R1+0x1750], R14 ;  /* 0x0017500e01007387 */ /* 0x000fe80000100a00 */
[----:B------:R-:W-:Y:S04]  /*ef40*/  STL [R1+0x1f58], R6 ;  /* 0x001f580601007387 */ /* 0x000fe80000100800 */
[----:B------:R1:W-:Y:S04]  /*ef50*/  STL [R1+0x1f48], R7 ;  /* 0x001f480701007387 */ /* 0x0003e80000100800 */
[----:B------:R-:W-:Y:S04]  /*ef60*/  STL [R1+0x1f4c], R8 ;  /* 0x001f4c0801007387 */ /* 0x000fe80000100800 */
[----:B------:R2:W-:Y:S01]  /*ef70*/  STL [R1+0x1f30], R9 ;  /* 0x001f300901007387 */ /* 0x0005e20000100800 */
[----:B-1----:R-:W-:-:S03]  /*ef80*/  IMAD.WIDE R6, R0, 0x2, R28 ;  /* 0x0000000200067825 */ /* 0x002fc600078e021c */
[----:B------:R-:W-:Y:S04]  /*ef90*/  STL [R1+0x1f44], R4 ;  /* 0x001f440401007387 */ /* 0x000fe80000100800 */
[----:B------:R1:W-:Y:S01]  /*efa0*/  STL [R1+0x1f3c], R5 ;  /* 0x001f3c0501007387 */ /* 0x0003e20000100800 */
[----:B--2---:R-:W-:-:S03]  /*efb0*/  IMAD.WIDE R8, R0, 0x2, R14 ;  /* 0x0000000200087825 */ /* 0x004fc600078e020e */
[----:B------:R-:W-:Y:S01]  /*efc0*/  STL [R1+0x1f40], R6 ;  /* 0x001f400601007387 */ /* 0x000fe20000100800 */
[----:B-1----:R-:W-:-:S03]  /*efd0*/  IMAD.WIDE R4, R0, 0x2, R16 ;  /* 0x0000000200047825 */ /* 0x002fc600078e0210 */
[----:B------:R1:W-:Y:S04]  /*efe0*/  STL [R1+0x1f34], R7 ;  /* 0x001f340701007387 */ /* 0x0003e80000100800 */
[----:B------:R-:W-:Y:S04]  /*eff0*/  STL [R1+0x1f38], R4 ;  /* 0x001f380401007387 */ /* 0x000fe80000100800 */
[----:B------:R2:W-:Y:S01]  /*f000*/  STL [R1+0x1f28], R5 ;  /* 0x001f280501007387 */ /* 0x0005e20000100800 */
[----:B-1----:R-:W-:-:S03]  /*f010*/  IMAD.WIDE R6, R0, 0x2, R12 ;  /* 0x0000000200067825 */ /* 0x002fc600078e020c */
[----:B------:R-:W-:Y:S04]  /*f020*/  STL [R1+0x1f2c], R8 ;  /* 0x001f2c0801007387 */ /* 0x000fe80000100800 */
[----:B------:R1:W-:Y:S01]  /*f030*/  STL [R1+0x1f10], R9 ;  /* 0x001f100901007387 */ /* 0x0003e20000100800 */
[----:B--2---:R-:W-:-:S03]  /*f040*/  IMAD.WIDE R4, R3, 0x2, R28 ;  /* 0x0000000203047825 */ /* 0x004fc600078e021c */
[----:B------:R-:W-:Y:S04]  /*f050*/  STL [R1+0x1f24], R6 ;  /* 0x001f240601007387 */ /* 0x000fe80000100800 */
[----:B------:R2:W-:Y:S01]  /*f060*/  STL [R1+0x1f1c], R7 ;  /* 0x001f1c0701007387 */ /* 0x0005e20000100800 */
[----:B-1----:R-:W-:-:S03]  /*f070*/  IMAD.WIDE R8, R3, 0x2, R14 ;  /* 0x0000000203087825 */ /* 0x002fc600078e020e */
[----:B------:R-:W-:Y:S01]  /*f080*/  STL [R1+0x1f20], R4 ;  /* 0x001f200401007387 */ /* 0x000fe20000100800 */
[----:B------:R-:W-:Y:S02]  /*f090*/  IMAD R0, R26, 0x3c, RZ ;  /* 0x0000003c1a007824 */ /* 0x000fe400078e02ff */
[C---:B--2---:R-:W-:Y:S01]  /*f0a0*/  IMAD.WIDE R6, R3.reuse, 0x2, R16 ;  /* 0x0000000203067825 */ /* 0x044fe200078e0210 */
        /* <DEDUP_REMOVED lines=165> */
[----:B------:R-:W-:Y:S02]  /*fb00*/  IMAD R3, R26, 0x2f, RZ ;  /* 0x0000002f1a037824 */ /* 0x000fe400078e02ff */
[C---:B-1----:R-:W-:Y:S01]  /*fb10*/  IMAD.WIDE R8, R0.reuse, 0x2, R14 ;  /* 0x0000000200087825 */ /* 0x042fe200078e020e */
[----:B------:R-:W-:Y:S03]  /*fb20*/  STL [R1+0x1d80], R6 ;  /* 0x001d800601007387 */ /* 0x000fe60000100800 */
        /* <DEDUP_REMOVED lines=10> */
[----:B------:R-:W-:-:S03]  /*fbd0*/  IMAD R0, R26, 0x2e, RZ ;  /* 0x0000002e1a007824 */ /* 0x000fc600078e02ff */
[----:B------:R-:W-:Y:S01]  /*fbe0*/  STL [R1+0x1d60], R4 ;  /* 0x001d600401007387 */ /* 0x000fe20000100800 */
[----:B-1----:R-:W-:-:S03]  /*fbf0*/  IMAD.WIDE R8, R3, 0x2, R12 ;  /* 0x0000000203087825 */ /* 0x002fc600078e020c */
[----:B------:R1:W-:Y:S01]  /*fc00*/  STL [R1+0x1d54], R5 ;  /* 0x001d540501007387 */ /* 0x0003e20000100800 */
[----:B--2---:R-:W-:-:S05]  /*fc10*/  IMAD.WIDE R6, R3, 0x2, R16 ;  /* 0x0000000203067825 */ /* 0x004fca00078e0210 */
        /* <DEDUP_REMOVED lines=10> */
[----:B------:R-:W-:-:S03]  /*fcc0*/  IMAD R3, R26, 0x2d, RZ ;  /* 0x0000002d1a037824 */ /* 0x000fc600078e02ff */
[----:B------:R2:W-:Y:S01]  /*fcd0*/  STL [R1+0x1790], R7 ;  /* 0x0017900701007387 */ /* 0x0005e20000100800 */
[----:B-1----:R-:W-:-:S03]  /*fce0*/  IMAD.WIDE R8, R0, 0x2, R12 ;  /* 0x0000000200087825 */ /* 0x002fc600078e020c */
[----:B------:R-:W-:Y:S01]  /*fcf0*/  STL [R1+0x179c], R4 ;  /* 0x00179c0401007387 */ /* 0x000fe20000100800 */
[----:B------:R-:W-:-:S04]  /*fd00*/  IMAD.WIDE R10, R3, 0x2, R28 ;  /* 0x00000002030a7825 */ /* 0x000fc800078e021c */
[----:B--2---:R-:W-:Y:S01]  /*fd10*/  IMAD.WIDE R6, R0, 0x2, R14 ;  /* 0x0000000200067825 */ /* 0x004fe200078e020e */
[----:B------:R1:W-:Y:S04]  /*fd20*/  STL [R1+0x1798], R5 ;  /* 0x0017980501007387 */ /* 0x0003e80000100800 */
[----:B------:R-:W-:Y:S01]  /*fd30*/  STL [R1+0x17a4], R6 ;  /* 0x0017a40601007387 */ /* 0x000fe20000100800 */
[----:B------:R-:W-:-:S03]  /*fd40*/  IMAD R0, R26, 0x2c, RZ ;  /* 0x0000002c1a007824 */ /* 0x000fc600078e02ff */
        /* <DEDUP_REMOVED lines=155> */
[----:B------:R-:W-:-:S03]  /*10700*/  IMAD.SHL.U32 R0, R26, 0x20, RZ ;  /* 0x000000201a007824 */ /* 0x000fc600078e00ff */
        /* <DEDUP_REMOVED lines=394> */
[----:B------:R2:W-:Y:S04]  /*11fb0*/  STL [R1+0x1cf4], R10 ;  /* 0x001cf40a01007387 */ /* 0x0005e80000100800 */
[----:B------:R-:W-:Y:S01]  /*11fc0*/  STL [R1+0x1cf0], R11 ;  /* 0x001cf00b01007387 */ /* 0x000fe20000100800 */
[----:B-1----:R-:W-:-:S03]  /*11fd0*/  IMAD.WIDE R8, R3, 0x2, R12 ;  /* 0x0000000203087825 */ /* 0x002fc600078e020c */
[----:B------:R-:W-:Y:S01]  /*11fe0*/  STL [R1+0x1cfc], R4 ;  /* 0x001cfc0401007387 */ /* 0x000fe20000100800 */
[----:B--2---:R-:W-:-:S03]  /*11ff0*/  IMAD.SHL.U32 R10, R26, 0x2, RZ ;  /* 0x000000021a0a7824 */ /* 0x004fc600078e00ff */
[----:B------:R1:W-:Y:S04]  /*12000*/  STL [R1+0x1cf8], R5 ;  /* 0x001cf80501007387 */ /* 0x0003e80000100800 */
[----:B------:R-:W-:Y:S04]  /*12010*/  STL [R1+0x1d04], R6 ;  /* 0x001d040601007387 */ /* 0x000fe80000100800 */
[----:B------:R2:W-:Y:S01]  /*12020*/  STL [R1+0x1d00], R7 ;  /* 0x001d000701007387 */ /* 0x0005e20000100800 */
[----:B-1----:R-:W-:-:S03]  /*12030*/  IMAD.WIDE R4, R10, 0x2, R28 ;  /* 0x000000020a047825 */ /* 0x002fc600078e021c */
[----:B------:R-:W-:Y:S04]  /*12040*/  STL [R1+0x1d0c], R8 ;  /* 0x001d0c0801007387 */ /* 0x000fe80000100800 */
[----:B------:R-:W-:Y:S04]  /*12050*/  STL [R1+0x1d08], R9 ;  /* 0x001d080901007387 */ /* 0x000fe80000100800 */
[----:B------:R-:W-:Y:S04]  /*12060*/  STL [R1+0x1d14], R4 ;  /* 0x001d140401007387 */ /* 0x000fe80000100800 */
[----:B------:R1:W-:Y:S01]  /*12070*/  STL [R1+0x1d10], R5 ;  /* 0x001d100501007387 */ /* 0x0003e20000100800 */
[----:B--2---:R-:W-:-:S04]  /*12080*/  IMAD.WIDE R6, R10, 0x2, R16 ;  /* 0x000000020a067825 */ /* 0x004fc800078e0210 */
[----:B-1----:R-:W-:Y:S02]  /*12090*/  IMAD.WIDE R4, R26, 0x2, R28 ;  /* 0x000000021a047825 */ /* 0x002fe400078e021c */
[----:B------:R-:W1:Y:S02]  /*120a0*/  S2R R28, SR_TID.X ;  /* 0x00000000001c7919 */ /* 0x000e640000002100 */
[C---:B------:R-:W-:Y:S02]  /*120b0*/  IMAD.WIDE R8, R10.reuse, 0x2, R14 ;  /* 0x000000020a087825 */ /* 0x040fe400078e020e */
[----:B------:R-:W-:Y:S02]  /*120c0*/  STL [R1+0x1d1c], R6 ;  /* 0x001d1c0601007387 */ /* 0x000fe40000100800 */
[----:B------:R-:W-:Y:S02]  /*120d0*/  IMAD.WIDE R10, R10, 0x2, R12 ;  /* 0x000000020a0a7825 */ /* 0x000fe400078e020c */
[----:B------:R2:W-:Y:S04]  /*120e0*/  STL [R1+0x1d18], R7 ;  /* 0x001d180701007387 */ /* 0x0005e80000100800 */
[----:B------:R-:W-:Y:S04]  /*120f0*/  STL [R1+0x1d24], R8 ;  /* 0x001d240801007387 */ /* 0x000fe80000100800 */
[----:B------:R3:W-:Y:S01]  /*12100*/  STL [R1+0x1d20], R9 ;  /* 0x001d200901007387 */ /* 0x0007e20000100800 */
[----:B--2---:R-:W-:-:S03]  /*12110*/  IMAD.WIDE R6, R26, 0x2, R16 ;  /* 0x000000021a067825 */ /* 0x004fc600078e0210 */
[----:B------:R-:W-:Y:S04]  /*12120*/  STL [R1+0x1d2c], R10 ;  /* 0x001d2c0a01007387 */ /* 0x000fe80000100800 */
[----:B------:R-:W-:Y:S01]  /*12130*/  STL [R1+0x1d28], R11 ;  /* 0x001d280b01007387 */ /* 0x000fe20000100800 */
[----:B---3--:R-:W-:-:S03]  /*12140*/  IMAD.WIDE R8, R26, 0x2, R14 ;  /* 0x000000021a087825 */ /* 0x008fc600078e020e */
[----:B------:R-:W-:Y:S04]  /*12150*/  STL [R1+0x1d34], R4 ;  /* 0x001d340401007387 */ /* 0x000fe80000100800 */
[----:B------:R2:W-:Y:S04]  /*12160*/  STL [R1+0x1d30], R5 ;  /* 0x001d300501007387 */ /* 0x0005e80000100800 */
[----:B------:R1:W-:Y:S04]  /*12170*/  STL [R1+0x1d3c], R6 ;  /* 0x001d3c0601007387 */ /* 0x0003e80000100800 */
[----:B------:R-:W-:Y:S01]  /*12180*/  STL [R1+0x1d38], R7 ;  /* 0x001d380701007387 */ /* 0x000fe20000100800 */
[----:B--2---:R-:W-:-:S03]  /*12190*/  IMAD.WIDE R4, R26, 0x2, R12 ;  /* 0x000000021a047825 */ /* 0x004fc600078e020c */
[----:B------:R-:W-:Y:S04]  /*121a0*/  STL [R1+0x1d44], R8 ;  /* 0x001d440801007387 */ /* 0x000fe80000100800 */
[----:B------:R-:W-:Y:S01]  /*121b0*/  STL [R1+0x1d40], R9 ;  /* 0x001d400901007387 */ /* 0x000fe20000100800 */
[----:B-1----:R-:W-:-:S03]  /*121c0*/  IMAD.SHL.U32 R6, R28, 0x200, RZ ;  /* 0x000002001c067824 */ /* 0x002fc600078e00ff */
[----:B------:R1:W-:Y:S04]  /*121d0*/  STL [R1+0x1d4c], R4 ;  /* 0x001d4c0401007387 */ /* 0x0003e80000100800 */
[----:B------:R0:W-:Y:S04]  /*121e0*/  STL [R1+0x1d48], R5 ;  /* 0x001d480501007387 */ /* 0x0001e80000100800 */
[----:B------:R0:W-:Y:S01]  /*121f0*/  STL [R1+0x1774], RZ ;  /* 0x001774ff01007387 */ /* 0x0001e20000100800 */
[----:B-1----:R-:W-:-:S03]  /*12200*/  IMAD.SHL.U32 R4, R28, 0x20, RZ ;  /* 0x000000201c047824 */ /* 0x002fc600078e00ff */
[----:B------:R0:W-:Y:S04]  /*12210*/  STL [R1+0x2384], R6 ;  /* 0x0023840601007387 */ /* 0x0001e80000100800 */
[----:B------:R0:W-:Y:S04]  /*12220*/  STL [R1+0x2388], R4 ;  /* 0x0023880401007387 */ /* 0x0001e80000100800 */
        /* <DEDUP_REMOVED lines=928> */
[----:B------:R-:W-:Y:S01]  /*15c30*/  LOP3.LUT R27, R28, 0x7f, RZ, 0xc0, !PT ;  /* 0x0000007f1c1b7812 */ /* 0x000fe200078ec0ff */
[----:B------:R-:W-:Y:S01]  /*15c40*/  IMAD.SHL.U32 R3, R26, 0x40, RZ ;  /* 0x000000401a037824 */ /* 0x000fe200078e00ff */
[----:B------:R-:W-:-:S02]  /*15c50*/  ULDC UR4, c[0x0][0x18c] ;  /* 0x0000630000047ab9 */ /* 0x000fc40000000800 */
[----:B------:R-:W-:Y:S01]  /*15c60*/  USHF.L.U32 UR4, UR4, 0x6, URZ ;  /* 0x0000000604047899 */ /* 0x000fe2000800063f */
[----:B------:R-:W-:Y:S01]  /*15c70*/  IMAD.SHL.U32 R28, R27, 0x2, RZ ;  /* 0x000000021b1c7824 */ /* 0x000fe200078e00ff */
[----:B------:R-:W-:Y:S02]  /*15c80*/  SHF.R.S32.HI R0, RZ, 0x1f, R3 ;  /* 0x0000001fff007819 */ /* 0x000fe40000011403 */
[----:B------:R-:W-:Y:S02]  /*15c90*/  USHF.R.S32.HI UR5, URZ, 0x1f, UR4 ;  /* 0x0000001f3f057899 */ /* 0x000fe40008011404 */
[----:B0-----:R-:W2:Y:S04]  /*15ca0*/  LDL.LU R29, [R1+0x318] ;  /* 0x00031800011d7983 */ /* 0x001ea80000300800 */
[----:B------:R-:W3:Y:S04]  /*15cb0*/  LDL.LU R27, [R1+0x31c] ;  /* 0x00031c00011b7983 */ /* 0x000ee80000300800 */
[----:B------:R-:W4:Y:S01]  /*15cc0*/  LDL.LU R26, [R1+0x314] ;  /* 0x00031400011a7983 */ /* 0x000f220000300800 */
[----:B------:R-:W-:Y:S01]  /*15cd0*/  SHF.L.U64.HI R0, R3, 0x1, R0 ;  /* 0x0000000103007819 */ /* 0x000fe20000010200 */
[----:B------:R-:W-:-:S02]  /*15ce0*/  USHF.L.U32 UR8, UR4, 0x1, URZ ;  /* 0x0000000104087899 */ /* 0x000fc4000800063f */
[----:B------:R-:W-:Y:S01]  /*15cf0*/  USHF.L.U64.HI UR5, UR4, 0x1, UR5 ;  /* 0x0000000104057899 */ /* 0x000fe20008010205 */
[----:B--2---:R-:W-:Y:S02]  /*15d00*/  SHF.R.S32.HI R5, RZ, 0x6, R29 ;  /* 0x00000006ff057819 */ /* 0x004fe4000001141d */
[----:B---3--:R-:W-:-:S03]  /*15d10*/  LOP3.LUT R3, R27, 0x400, R4, 0xf8, !PT ;  /* 0x000004001b037812 */ /* 0x008fc600078ef804 */
[----:B------:R0:W-:Y:S01]  /*15d20*/  STL [R1+0x2380], R5 ;  /* 0x0023800501007387 */ /* 0x0001e20000100800 */
[----:B------:R-:W-:Y:S02]  /*15d30*/  LOP3.LUT R4, R28, 0x20, RZ, 0x3c, !PT ;  /* 0x000000201c047812 */ /* 0x000fe400078e3cff */
[----:B----4-:R-:W-:Y:S01]  /*15d40*/  LOP3.LUT R29, R26, 0x2000, R6, 0xf8, !PT ;  /* 0x000020001a1d7812 */ /* 0x010fe200078ef806 */
[----:B------:R-:W-:Y:S01]  /*15d50*/  STL [R1+0x370], RZ ;  /* 0x000370ff01007387 */ /* 0x000fe20000100800 */
[C---:B------:R-:W-:Y:S02]  /*15d60*/  LOP3.LUT R6, R28.reuse, 0x30, RZ, 0x3c, !PT ;  /* 0x000000301c067812 */ /* 0x040fe400078e3cff */
[C---:B------:R-:W-:Y:S01]  /*15d70*/  LOP3.LUT R4, R28.reuse, 0x50, RZ, 0x3c, !PT ;  /* 0x000000501c047812 */ /* 0x040fe200078e3cff */
[----:B------:R-:W-:Y:S01]  /*15d80*/  STL [R1+0x374], RZ ;  /* 0x000374ff01007387 */ /* 0x000fe20000100800 */
[----:B------:R-:W-:Y:S02]  /*15d90*/  LOP3.LUT R6, R28, 0x60, RZ, 0x3c, !PT ;  /* 0x000000601c067812 */ /* 0x000fe400078e3cff */
[C---:B-----5:R-:W-:Y:S01]  /*15da0*/  LOP3.LUT R4, R2.reuse, 0x20, RZ, 0x3c, !PT ;  /* 0x0000002002047812 */ /* 0x060fe200078e3cff */
[----:B------:R1:W-:Y:S01]  /*15db0*/  STL [R1+0x1744], R3 ;  /* 0x0017440301007387 */ /* 0x0003e20000100800 */
[----:B------:R-:W-:-:S02]  /*15dc0*/  LOP3.LUT R6, R2, 0x40, RZ, 0x3c, !PT ;  /* 0x0000004002067812 */ /* 0x000fc400078e3cff */
[----:B------:R-:W-:Y:S01]  /*15dd0*/  LOP3.LUT R4, R3, 0x40, RZ, 0x3c, !PT ;  /* 0x0000004003047812 */ /* 0x000fe200078e3cff */
[----:B------:R2:W-:Y:S01]  /*15de0*/  STL [R1+0x378], RZ ;  /* 0x000378ff01007387 */ /* 0x0005e20000100800 */
[C---:B0-----:R-:W-:Y:S02]  /*15df0*/  LOP3.LUT R5, R28.reuse, 0x10, RZ, 0x3c, !PT ;  /* 0x000000101c057812 */ /* 0x041fe400078e3cff */
[C---:B------:R-:W-:Y:S01]  /*15e00*/  LOP3.LUT R5, R28.reuse, 0x40, RZ, 0x3c, !PT ;  /* 0x000000401c057812 */ /* 0x040fe200078e3cff */
[----:B------:R2:W-:Y:S01]  /*15e10*/  STL [R1+0x37c], RZ ;  /* 0x00037cff01007387 */ /* 0x0005e20000100800 */
[----:B------:R-:W-:Y:S02]  /*15e20*/  LOP3.LUT R5, R28, 0x70, RZ, 0x3c, !PT ;  /* 0x000000701c057812 */ /* 0x000fe400078e3cff */
[----:B-1----:R-:W-:Y:S01]  /*15e30*/  LOP3.LUT R3, R29, 0x40, RZ, 0x3c, !PT ;  /* 0x000000401d037812 */ /* 0x002fe200078e3cff */
[----:B------:R2:W-:Y:S01]  /*15e40*/  STL [R1+0x360], RZ ;  /* 0x000360ff01007387 */ /* 0x0005e20000100800 */
[----:B------:R-:W-:-:S03]  /*15e50*/  LOP3.LUT R5, R2, 0x60, RZ, 0x3c, !PT ;  /* 0x0000006002057812 */ /* 0x000fc600078e3cff */
        /* <DEDUP_REMOVED lines=91> */
[----:B------:R2:W-:Y:S04]  /*16410*/  STL [R1+0x235c], R6 ;  /* 0x00235c0601007387 */ /* 0x0005e80000100800 */
[----:B------:R2:W-:Y:S04]  /*16420*/  STL [R1+0x1730], R3 ;  /* 0x0017300301007387 */ /* 0x0005e80000100800 */
[----:B------:R2:W-:Y:S02]  /*16430*/  STL [R1+0x1764], R4 ;  /* 0x0017640401007387 */ /* 0x0005e40000100800 */
.L_x_3:
[----:B--2--5:R-:W2:Y:S04]  /*16440*/  LDL.64 R4, [R1+0x1758] ;  /* 0x0017580001047983 */ /* 0x024ea80000100a00 */
[----:B--2---:R0:W-:Y:S04]  /*16450*/  STL [R1+0x709c], R5 ;  /* 0x00709c0501007387 */ /* 0x0041e80000100800 */
[----:B0-----:R-:W2:Y:S01]  /*16460*/  LDL R5, [R1+0x1774] ;  /* 0x0017740001057983 */ /* 0x001ea20000100800 */
[----:B------:R-:W-:-:S03]  /*16470*/  IMAD.MOV.U32 R3, RZ, RZ, -0x40 ;  /* 0xffffffc0ff037424 */ /* 0x000fc600078e00ff */
[----:B------:R-:W-:Y:S04]  /*16480*/  STL [R1+0x6db4], R28 ;  /* 0x006db41c01007387 */ /* 0x000fe80000100800 */
        /* <DEDUP_REMOVED lines=73> */
[----:B------:R-:W-:Y:S01]  /*16920*/  STL [R1+0x6f2c], R28 ;  /* 0x006f2c1c01007387 */ /* 0x000fe20000100800 */
[----:B--2---:R-:W-:-:S03]  /*16930*/  IMAD R3, R5, R3, c[0x0][0x180] ;  /* 0x0000600005037624 */ /* 0x004fc600078e0203 */
        /* <DEDUP_REMOVED lines=111> */
[----:B------:R0:W-:Y:S04]  /*17030*/  STL [R1+0x7098], R27 ;  /* 0x0070981b01007387 */ /* 0x0001e80000100800 */
        /* <DEDUP_REMOVED lines=127> */
[----:B------:R-:W2:Y:S01]  /*17830*/  LDL.LU R5, [R1+0x709c] ;  /* 0x00709c0001057983 */ /* 0x000ea20000300800 */
[----:B------:R-:W-:-:S02]  /*17840*/  ISETP.GT.AND P0, PT, R3, RZ, PT ;  /* 0x000000ff0300720c */ /* 0x000fc40003f04270 */
[----:B0-----:R-:W-:Y:S02]  /*17850*/  PRMT R27, RZ, 0x7610, R27 ;  /* 0x00007610ff1b7816 */ /* 0x001fe4000000001b */
[----:B------:R-:W-:Y:S02]  /*17860*/  PRMT R28, RZ, 0x7610, R28 ;  /* 0x00007610ff1c7816 */ /* 0x000fe4000000001c */
[----:B------:R-:W-:-:S07]  /*17870*/  ISETP.GT.AND P1, PT, R3, 0x1, PT ;  /* 0x000000010300780c */ /* 0x000fce0003f24270 */
[----:B--2---:R-:W2:Y:S04]  /*17880*/  @P0 LDG.E.U16 R27, [R4.64] ;  /* 0x00000006041b0981 */ /* 0x004ea8000c1e1500 */
[----:B--2---:R0:W-:Y:S04]  /*17890*/  STL [R1+0xc08], R27 ;  /* 0x000c081b01007387 */ /* 0x0041e80000100800 */
[----:B0-----:R-:W2:Y:S04]  /*178a0*/  LDL.LU R27, [R1+0x7098] ;  /* 0x00709800011b7983 */ /* 0x001ea80000300800 */
[----:B------:R-:W3:Y:S01]  /*178b0*/  LDL.64 R4, [R1+0x1750] ;  /* 0x0017500001047983 */ /* 0x000ee20000100a00 */
[----:B--2---:R-:W-:-:S03]  /*178c0*/  PRMT R27, RZ, 0x7610, R27 ;  /* 0x00007610ff1b7816 */ /* 0x004fc6000000001b */
[----:B---3--:R-:W2:Y:S04]  /*178d0*/  @P0 LDG.E.U16 R28, [R4.64] ;  /* 0x00000006041c0981 */ /* 0x008ea8000c1e1500 */
        /* <DEDUP_REMOVED lines=12> */
[----:B------:R-:W3:Y:S04]  /*179a0*/  LDL R4, [R1+0x1d48] ;  /* 0x001d480001047983 */ /* 0x000ee80000100800 */
[----:B------:R-:W3:Y:S01]  /*179b0*/  LDL R5, [R1+0x1d4c] ;  /* 0x001d4c0001057983 */ /* 0x000ee20000100800 */
[----:B------:R-:W-:-:S02]  /*179c0*/  ISETP.GT.AND P0, PT, R3, 0x2, PT ;  /* 0x000000020300780c */ /* 0x000fc40003f04270 */
[----:B--2---:R-:W-:Y:S02]  /*179d0*/  PRMT R28, RZ, 0x7610, R28 ;  /* 0x00007610ff1c7816 */ /* 0x004fe4000000001c */
[----:B---3--:R-:W-:-:S04]  /*179e0*/  @P1 LOP3.LUT R5, R5, R4, RZ, 0x3c, !PT ;  /* 0x0000000405051212 */ /* 0x008fc800078e3cff */
[----:B------:R-:W-:-:S04]  /*179f0*/  @P1 LOP3.LUT R4, R5, R4, RZ, 0x3c, !PT ;  /* 0x0000000405041212 */ /* 0x000fc800078e3cff */
[----:B------:R-:W-:-:S05]  /*17a00*/  @P1 LOP3.LUT R5, R5, R4, RZ, 0x3c, !PT ;  /* 0x0000000405051212 */ /* 0x000fca00078e3cff */
[----:B------:R-:W2:Y:S04]  /*17a10*/  @P1 LDG.E.U16 R27, [R4.64] ;  /* 0x00000006041b1981 */ /* 0x000ea8000c1e1500 */
[----:B--2---:R0:W-:Y:S04]  /*17a20*/  STL [R1+0xbf8], R27 ;  /* 0x000bf81b01007387 */ /* 0x0041e80000100800 */
[----:B0-----:R-:W2:Y:S04]  /*17a30*/  LDL.LU R27, [R1+0x7088] ;  /* 0x00708800011b7983 */ /* 0x001ea80000300800 */
[----:B------:R-:W3:Y:S04]  /*17a40*/  LDL R4, [R1+0x1d40] ;  /* 0x001d400001047983 */ /* 0x000ee80000100800 */
[----:B------:R-:W3:Y:S01]  /*17a50*/  LDL R5, [R1+0x1d44] ;  /* 0x001d440001057983 */ /* 0x000ee20000100800 */
[----:B--2---:R-:W-:-:S02]  /*17a60*/  PRMT R27, RZ, 0x7610, R27 ;  /* 0x00007610ff1b7816 */ /* 0x004fc4000000001b */
        /* <DEDUP_REMOVED lines=470> */
[----:B------:R-:W-:-:S02]  /*197d0*/  PRMT R0, RZ, 0x7610, R0 ;  /* 0x00007610ff007816 */ /* 0x000fc40000000000 */
[----:B------:R-:W-:Y:S02]  /*197e0*/  ISETP.GT.AND P1, PT, R3, 0xf, PT ;  /* 0x0000000f0300780c */ /* 0x000fe40003f24270 */
        /* <DEDUP_REMOVED lines=8> */
[----:B------:R-:W3:Y:S02]  /*19870*/  LDL R5, [R1+0x1ba4] ;  /* 0x001ba40001057983 */ /* 0x000ee40000100800 */
[----:B---3--:R-:W-:-:S04]  /*19880*/  @P0 LOP3.LUT R5, R5, R4, RZ, 0x3c, !PT ;  /* 0x0000000405050212 */ /* 0x008fc800078e3cff */
[----:B------:R-:W-:-:S04]  /*19890*/  @P0 LOP3.LUT R4, R5, R4, RZ, 0x3c, !PT ;  /* 0x0000000405040212 */ /* 0x000fc800078e3cff */
[----:B------:R-:W-:-:S05]  /*198a0*/  @P0 LOP3.LUT R5, R5, R4, RZ, 0x3c, !PT ;  /* 0x0000000405050212 */ /* 0x000fca00078e3cff */
[----:B------:R-:W3:Y:S04]  /*198b0*/  @P0 LDG.E.U16 R28, [R4.64] ;  /* 0x00000006041c0981 */ /* 0x000ee8000c1e1500 */
[----:B---3--:R0:W-:Y:S04]  /*198c0*/  STL [R1+0xb10], R28 ;  /* 0x000b101c01007387 */ /* 0x0081e80000100800 */
[----:B0-----:R-:W3:Y:S04]  /*198d0*/  LDL.LU R28, [R1+0x6fb4] ;  /* 0x006fb400011c7983 */ /* 0x001ee80000300800 */
[----:B------:R-:W4:Y:S04]  /*198e0*/  LDL R4, [R1+0x1b98] ;  /* 0x001b980001047983 */ /* 0x000f280000100800 */
[----:B------:R-:W4:Y:S01]  /*198f0*/  LDL R5, [R1+0x1b9c] ;  /* 0x001b9c0001057983 */ /* 0x000f220000100800 */
[----:B--2---:R-:W-:-:S02]  /*19900*/  PRMT R27, RZ, 0x7610, R27 ;  /* 0x00007610ff1b7816 */ /* 0x004fc4000000001b */
[----:B----4-:R-:W-:-:S04]  /*19910*/  @P0 LOP3.LUT R5, R5, R4, RZ, 0x3c, !PT ;  /* 0x0000000405050212 */ /* 0x010fc800078e3cff */
[----:B------:R-:W-:-:S04]  /*19920*/  @P0 LOP3.LUT R4, R5, R4, RZ, 0x3c, !PT ;  /* 0x0000000405040212 */ /* 0x000fc800078e3cff */
[----:B------:R-:W-:-:S05]  /*19930*/  @P0 LOP3.LUT R5, R5, R4, RZ, 0x3c, !PT ;  /* 0x0000000405050212 */ /* 0x000fca00078e3cff */
[----:B------:R0:W2:Y:S04]  /*19940*/  @P0 LDG.E.U16 R0, [R4.64] ;  /* 0x0000000604000981 */ /* 0x0000a8000c1e1500 */
[----:B0-----:R-:W4:Y:S04]  /*19950*/  LDL R4, [R1+0x1b90] ;  /* 0x001b900001047983 */ /* 0x001f280000100800 */
[----:B------:R-:W4:Y:S01]  /*19960*/  LDL R5, [R1+0x1b94] ;  /* 0x001b940001057983 */ /* 0x000f220000100800 */
[----:B---3--:R-:W-:-:S03]  /*19970*/  PRMT R28, RZ, 0x7610, R28 ;  /* 0x00007610ff1c7816 */ /* 0x008fc6000000001c */
[----:B--2---:R-:W-:Y:S01]  /*19980*/  STL [R1+0x6ca4], R0 ;  /* 0x006ca40001007387 */ /* 0x004fe20000100800 */
[----:B----4-:R-:W-:-:S04]  /*19990*/  @P0 LOP3.LUT R5, R5, R4, RZ, 0x3c, !PT ;  /* 0x0000000405050212 */ /* 0x010fc800078e3cff */
        /* <DEDUP_REMOVED lines=264> */
[----:B---3--:R-:W-:Y:S02]  /*1aa20*/  PRMT R28, RZ, 0x7610, R28 ;  /* 0x00007610ff1c7816 */ /* 0x008fe4000000001c */
[----:B------:R-:W-:Y:S01]  /*1aa30*/  ISETP.GT.AND P1, PT, R3, 0x17, PT ;  /* 0x000000170300780c */ /* 0x000fe20003f24270 */
        /* <DEDUP_REMOVED lines=423> */
[----:B---3--:R-:W-:-:S02]  /*1c4b0*/  PRMT R28, RZ, 0x7610, R28 ;  /* 0x00007610ff1c7816 */ /* 0x008fc4000000001c */
[----:B----4-:R-:W-:-:S04]  /*1c4c0*/  @P1 LOP3.LUT R5, R5, R4, RZ, 0x3c, !PT ;  /* 0x0000000405051212 */ /* 0x010fc800078e3cff */
[----:B------:R-:W-:-:S04]  /*1c4d0*/  @P1 LOP3.LUT R4, R5, R4, RZ, 0x3c, !PT ;  /* 0x0000000405041212 */ /* 0x000fc800078e3cff */
[----:B------:R-:W-:-:S05]  /*1c4e0*/  @P1 LOP3.LUT R5, R5, R4, RZ, 0x3c, !PT ;  /* 0x0000000405051212 */ /* 0x000fca00078e3cff */
[----:B------:R-:W3:Y:S04]  /*1c4f0*/  @P1 LDG.E.U16 R28, [R4.64] ;  /* 0x00000006041c1981 */ /* 0x000ee8000c1e1500 */
[----:B---3--:R0:W-:Y:S04]  /*1c500*/  STL [R1+0x10c], R28 ;  /* 0x00010c1c01007387 */ /* 0x0081e80000100800 */
[----:B0-----:R-:W3:Y:S04]  /*1c510*/  LDL.LU R28, [R1+0x6e88] ;  /* 0x006e8800011c7983 */ /* 0x001ee80000300800 */
[----:B------:R-:W4:Y:S04]  /*1c520*/  LDL R4, [R1+0x1930] ;  /* 0x0019300001047983 */ /* 0x000f280000100800 */
[----:B------:R-:W4:Y:S01]  /*1c530*/  LDL R5, [R1+0x1934] ;  /* 0x0019340001057983 */ /* 0x000f220000100800 */
[----:B------:R-:W-:-:S02]  /*1c540*/  ISETP.GT.AND P0, PT, R3, 0x22, PT ;  /* 0x000000220300780c */ /* 0x000fc40003f04270 */
[----:B---3--:R-:W-:Y:S02]  /*1c550*/  PRMT R28, RZ, 0x7610, R28 ;  /* 0x00007610ff1c7816 */ /* 0x008fe4000000001c */
        /* <DEDUP_REMOVED lines=208> */
[----:B0-----:R-:W3:Y:S01]  /*1d260*/  LDL.LU R28, [R1+0x6e2c] ;  /* 0x006e2c00011c7983 */ /* 0x001ee20000300800 */
[----:B------:R-:W4:Y:S02]  /*1d270*/  LDL R4, [R1+0x1878] ;  /* 0x0018780001047983 */ /* 0x000f240000100800 */
        /* <DEDUP_REMOVED lines=186> */
[----:B------:R-:W-:-:S02]  /*1de20*/  PRMT R29, RZ, 0x7610, R29 ;  /* 0x00007610ff1d7816 */ /* 0x000fc4000000001d */
[----:B----4-:R-:W-:-:S04]  /*1de30*/  @P0 LOP3.LUT R5, R5, R4, RZ, 0x3c, !PT ;  /* 0x0000000405050212 */ /* 0x010fc800078e3cff */
[----:B------:R-:W-:-:S04]  /*1de40*/  @P0 LOP3.LUT R4, R5, R4, RZ, 0x3c, !PT ;  /* 0x0000000405040212 */ /* 0x000fc800078e3cff */
[----:B------:R-:W-:-:S05]  /*1de50*/  @P0 LOP3.LUT R5, R5, R4, RZ, 0x3c, !PT ;  /* 0x0000000405050212 */ /* 0x000fca00078e3cff */
[----:B------:R0:W4:Y:S04]  /*1de60*/  @P0 LDG.E.U16 R29, [R4.64] ;  /* 0x00000006041d0981 */ /* 0x000128000c1e1500 */
[----:B0-----:R-:W2:Y:S04]  /*1de70*/  LDL R4, [R1+0x17d0] ;  /* 0x0017d00001047983 */ /* 0x001ea80000100800 */
[----:B------:R-:W2:Y:S01]  /*1de80*/  LDL R5, [R1+0x17d4] ;  /* 0x0017d40001057983 */ /* 0x000ea20000100800 */
[----:B---3--:R-:W-:Y:S02]  /*1de90*/  PRMT R28, RZ, 0x7610, R28 ;  /* 0x00007610ff1c7816 */ /* 0x008fe4000000001c */
[----:B------:R-:W-:Y:S01]  /*1dea0*/  ISETP.GT.AND P1, PT, R3, 0x2d, PT ;  /* 0x0000002d0300780c */ /* 0x000fe20003f24270 */
[----:B----4-:R-:W-:Y:S01]  /*1deb0*/  STL [R1+0x6cfc], R29 ;  /* 0x006cfc1d01007387 */ /* 0x010fe20000100800 */
[----:B--2---:R-:W-:-:S04]  /*1dec0*/  @P0 LOP3.LUT R5, R5, R4, RZ, 0x3c, !PT ;  /* 0x0000000405050212 */ /* 0x004fc800078e3cff */
[----:B------:R-:W-:-:S04]  /*1ded0*/  @P0 LOP3.LUT R4, R5, R4, RZ, 0x3c, !PT ;  /* 0x0000000405040212 */ /* 0x000fc800078e3cff */
[----:B------:R-:W-:-:S05]  /*1dee0*/  @P0 LOP3.LUT R5, R5, R4, RZ, 0x3c, !PT ;  /* 0x0000000405050212 */ /* 0x000fca00078e3cff */
[----:B------:R-:W2:Y:S04]  /*1def0*/  @P0 LDG.E.U16 R28, [R4.64] ;  /* 0x00000006041c0981 */ /* 0x000ea8000c1e1500 */
[----:B--2---:R0:W-:Y:S04]  /*1df00*/  STL [R1+0x78], R28 ;  /* 0x0000781c01007387 */ /* 0x0041e80000100800 */
[----:B0-----:R-:W2:Y:S01]  /*1df10*/  LDL.LU R28, [R1+0x6dd8] ;  /* 0x006dd800011c7983 */ /* 0x001ea20000300800 */
[----:B------:R-:W3:Y:S02]  /*1df20*/  LDL R4, [R1+0x17c8] ;  /* 0x0017c80001047983 */ /* 0x000ee40000100800 */
[----:B------:R-:W3:Y:S01]  /*1df30*/  LDL R5, [R1+0x17cc] ;  /* 0x0017cc0001057983 */ /* 0x000ee20000100800 */
[----:B--2---:R-:W-:-:S02]  /*1df40*/  PRMT R28, RZ, 0x7610, R28 ;  /* 0x00007610ff1c7816 */ /* 0x004fc4000000001c */
[----:B---3--:R-:W-:-:S04]  /*1df50*/  @P1 LOP3.LUT R5, R5, R4, RZ, 0x3c, !PT ;  /* 0x0000000405051212 */ /* 0x008fc800078e3cff */
        /* <DEDUP_REMOVED lines=81> */
[----:B------:R-:W-:-:S02]  /*1e470*/  PRMT R27, RZ, 0x7610, R27 ;  /* 0x00007610ff1b7816 */ /* 0x000fc4000000001b */
[----:B---3--:R-:W-:-:S04]  /*1e480*/  @P0 LOP3.LUT R5, R5, R4, RZ, 0x3c, !PT ;  /* 0x0000000405050212 */ /* 0x008fc800078e3cff */
        /* <DEDUP_REMOVED lines=8> */
[----:B------:R-:W-:Y:S02]  /*1e510*/  ISETP.GT.AND P1, PT, R3, 0x30, PT ;  /* 0x000000300300780c */ /* 0x000fe40003f24270 */
[----:B----4-:R-:W-:-:S04]  /*1e520*/  @P0 LOP3.LUT R5, R5, R4, RZ, 0x3c, !PT ;  /* 0x0000000405050212 */ /* 0x010fc800078e3cff */
[----:B------:R-:W-:-:S04]  /*1e530*/  @P0 LOP3.LUT R4, R5, R4, RZ, 0x3c, !PT ;  /* 0x0000000405040212 */ /* 0x000fc800078e3cff */
[----:B------:R-:W-:-:S05]  /*1e540*/  @P0 LOP3.LUT R5, R5, R4, RZ, 0x3c, !PT ;  /* 0x0000000405050212 */ /* 0x000fca00078e3cff */
[----:B------:R-:W4:Y:S04]  /*1e550*/  @P0 LDG.E.U16 R26, [R4.64] ;  /* 0x00000006041a0981 */ /* 0x000f28000c1e1500 */
[----:B----4-:R0:W-:Y:S04]  /*1e560*/  STL [R1+0xc0c], R26 ;  /* 0x000c0c1a01007387 */ /* 0x0101e80000100800 */
[----:B0-----:R-:W4:Y:S01]  /*1e570*/  LDL.LU R26, [R1+0x6dac] ;  /* 0x006dac00011a7983 */ /* 0x001f220000300800 */
[----:B------:R-:W2:Y:S02]  /*1e580*/  LDL R4, [R1+0x1d5c] ;  /* 0x001d5c0001047983 */ /* 0x000ea40000100800 */
[----:B------:R-:W2:Y:S01]  /*1e590*/  LDL R5, [R1+0x1d64] ;  /* 0x001d640001057983 */ /* 0x000ea20000100800 */
[----:B------:R-:W-:-:S02]  /*1e5a0*/  PRMT R25, RZ, 0x7610, R25 ;  /* 0x00007610ff197816 */ /* 0x000fc40000000019 */
[----:B--2---:R-:W-:-:S04]  /*1e5b0*/  @P1 LOP3.LUT R5, R5, R4, RZ, 0x3c, !PT ;  /* 0x0000000405051212 */ /* 0x004fc800078e3cff */
[----:B------:R-:W-:-:S04]  /*1e5c0*/  @P1 LOP3.LUT R4, R5, R4, RZ, 0x3c, !PT ;  /* 0x0000000405041212 */ /* 0x000fc800078e3cff */
[----:B------:R-:W-:-:S05]  /*1e5d0*/  @P1 LOP3.LUT R5, R5, R4, RZ, 0x3c, !PT ;  /* 0x0000000405051212 */ /* 0x000fca00078e3cff */
[----:B------:R-:W2:Y:S04]  /*1e5e0*/  @P1 LDG.E.U16 R25, [R4.64] ;  /* 0x0000000604191981 */ /* 0x000ea8000c1e1500 */
[----:B--2---:R0:W-:Y:S04]  /*1e5f0*/  STL [R1+0x64], R25 ;  /* 0x0000641901007387 */ /* 0x0041e80000100800 */
[----:B0-----:R-:W2:Y:S01]  /*1e600*/  LDL.LU R25, [R1+0x6da8] ;  /* 0x006da80001197983 */ /* 0x001ea20000300800 */
        /* <DEDUP_REMOVED lines=21> */
[----:B------:R-:W-:Y:S02]  /*1e760*/  ISETP.GT.AND P2, PT, R3, 0x31, PT ;  /* 0x000000310300780c */ /* 0x000fe40003f44270 */
        /* <DEDUP_REMOVED lines=114> */
[----:B------:R0:W2:Y:S04]  /*1ee90*/  @P2 LDG.E.U16 R29, [R4.64] ;  /* 0x00000006041d2981 */ /* 0x0000a8000c1e1500 */
[----:B0-----:R-:W3:Y:S04]  /*1eea0*/  LDL R4, [R1+0x1ddc] ;  /* 0x001ddc0001047983 */ /* 0x001ee80000100800 */
[----:B------:R-:W3:Y:S01]  /*1eeb0*/  LDL R5, [R1+0x1de4] ;  /* 0x001de40001057983 */ /* 0x000ee20000100800 */
[----:B------:R-:W-:-:S03]  /*1eec0*/  PRMT R10, RZ, 0x7610, R10 ;  /* 0x00007610ff0a7816 */ /* 0x000fc6000000000a */
[----:B--2---:R-:W-:Y:S01]  /*1eed0*/  STL [R1+0x6d0c], R29 ;  /* 0x006d0c1d01007387 */ /* 0x004fe20000100800 */
        /* <DEDUP_REMOVED lines=15> */
[----:B------:R-:W2:Y:S02]  /*1efd0*/  LDL R4, [R1+0x1de8] ;  /* 0x001de80001047983 */ /* 0x000ea40000100800 */
[----:B------:R-:W2:Y:S01]  /*1efe0*/  LDL R5, [R1+0x1df8] ;  /* 0x001df80001057983 */ /* 0x000ea20000100800 */
[----:B------:R-:W-:-:S02]  /*1eff0*/  PRMT R0, RZ, 0x7610, R0 ;  /* 0x00007610ff007816 */ /* 0x000fc40000000000 */
[----:B--2---:R-:W-:-:S04]  /*1f000*/  @P1 LOP3.LUT R5, R5, R4, RZ, 0x3c, !PT ;  /* 0x0000000405051212 */ /* 0x004fc800078e3cff */
[----:B------:R-:W-:-:S04]  /*1f010*/  @P1 LOP3.LUT R4, R5, R4, RZ, 0x3c, !PT ;  /* 0x0000000405041212 */ /* 0x000fc800078e3cff */
[----:B------:R-:W-:-:S05]  /*1f020*/  @P1 LOP3.LUT R5, R5, R4, RZ, 0x3c, !PT ;  /* 0x0000000405051212 */ /* 0x000fca00078e3cff */
[----:B------:R0:W2:Y:S04]  /*1f030*/  @P1 LDG.E.U16 R0, [R4.64] ;  /* 0x0000000604001981 */ /* 0x0000a8000c1e1500 */
[----:B0-----:R-:W3:Y:S04]  /*1f040*/  LDL R4, [R1+0x1df4] ;  /* 0x001df40001047983 */ /* 0x001ee80000100800 */
[----:B------:R-:W3:Y:S01]  /*1f050*/  LDL R5, [R1+0x1e00] ;  /* 0x001e000001057983 */ /* 0x000ee20000100800 */
[----:B------:R-:W-:Y:S02]  /*1f060*/  PRMT R8, RZ, 0x7610, R8 ;  /* 0x00007610ff087816 */ /* 0x000fe40000000008 */
[----:B------:R-:W-:Y:S01]  /*1f070*/  ISETP.GT.AND P2, PT, R3, 0x38, PT ;  /* 0x000000380300780c */ /* 0x000fe20003f44270 */
        /* <DEDUP_REMOVED lines=13> */
[----:B------:R0:W3:Y:S04]  /*1f150*/  @P2 LDG.E.U16 R0, [R4.64] ;  /* 0x0000000604002981 */ /* 0x0000e8000c1e1500 */
[----:B0-----:R-:W2:Y:S04]  /*1f160*/  LDL R4, [R1+0x1e50] ;  /* 0x001e500001047983 */ /* 0x001ea80000100800 */
[----:B------:R-:W2:Y:S01]  /*1f170*/  LDL R5, [R1+0x1e6c] ;  /* 0x001e6c0001057983 */ /* 0x000ea20000100800 */
[----:B------:R-:W-:-:S03]  /*1f180*/  PRMT R29, RZ, 0x7610, R29 ;  /* 0x00007610ff1d7816 */ /* 0x000fc6000000001d */
[----:B---3--:R-:W-:Y:S01]  /*1f190*/  STL [R1+0x6d54], R0 ;  /* 0x006d540001007387 */ /* 0x008fe20000100800 */
        /* <DEDUP_REMOVED lines=17> */
[----:B------:R-:W-:Y:S02]  /*1f2b0*/  ISETP.GT.AND P1, PT, R3, 0x35, PT ;  /* 0x000000350300780c */ /* 0x000fe40003f24270 */
[----:B---3--:R-:W-:-:S04]  /*1f2c0*/  @P2 LOP3.LUT R5, R5, R4, RZ, 0x3c, !PT ;  /* 0x0000000405052212 */ /* 0x008fc800078e3cff */
[----:B------:R-:W-:-:S04]  /*1f2d0*/  @P2 LOP3.LUT R4, R5, R4, RZ, 0x3c, !PT ;  /* 0x0000000405042212 */ /* 0x000fc800078e3cff */
[----:B------:R-:W-:-:S05]  /*1f2e0*/  @P2 LOP3.LUT R5, R5, R4, RZ, 0x3c, !PT ;  /* 0x0000000405052212 */ /* 0x000fca00078e3cff */
[----:B------:R0:W3:Y:S04]  /*1f2f0*/  @P2 LDG.E.U16 R29, [R4.64] ;  /* 0x00000006041d2981 */ /* 0x0000e8000c1e1500 */
[----:B0-----:R-:W2:Y:S04]  /*1f300*/  LDL R4, [R1+0x1dfc] ;  /* 0x001dfc0001047983 */ /* 0x001ea80000100800 */
[----:B------:R-:W2:Y:S01]  /*1f310*/  LDL R5, [R1+0x1e04] ;  /* 0x001e040001057983 */ /* 0x000ea20000100800 */
[----:B------:R-:W-:-:S03]  /*1f320*/  PRMT R6, RZ, 0x7610, R6 ;  /* 0x00007610ff067816 */ /* 0x000fc60000000006 */
[----:B---3--:R0:W-:Y:S04]  /*1f330*/  STL [R1+0x8], R29 ;  /* 0x0000081d01007387 */ /* 0x0081e80000100800 */
[----:B0-----:R-:W3:Y:S01]  /*1f340*/  LDL R29, [R1+0x1ea0] ;  /* 0x001ea000011d7983 */ /* 0x001ee20000100800 */
[-C--:B--2---:R-:W-:Y:S02]  /*1f350*/  @P1 LOP3.LUT R5, R5, R4.reuse, RZ, 0x3c, !PT ;  /* 0x0000000405051212 */ /* 0x084fe400078e3cff */
[----:B------:R-:W-:Y:S02]  /*1f360*/  ISETP.GT.AND P2, PT, R3, 0x39, PT ;  /* 0x000000390300780c */ /* 0x000fe40003f44270 */
        /* <DEDUP_REMOVED lines=14> */
[----:B------:R-:W-:-:S03]  /*1f450*/  PRMT R27, RZ, 0x7610, R27 ;  /* 0x00007610ff1b7816 */ /* 0x000fc6000000001b */
[----:B--2---:R0:W-:Y:S01]  /*1f460*/  STL [R1], R28 ;  /* 0x0000001c01007387 */ /* 0x0041e20000100800 */
[----:B----4-:R-:W-:-:S03]  /*1f470*/  PRMT R26, RZ, 0x7610, R26 ;  /* 0x00007610ff1a7816 */ /* 0x010fc6000000001a */
[----:B0-----:R-:W2:Y:S01]  /*1f480*/  LDL R28, [R1+0x1e0c] ;  /* 0x001e0c00011c7983 */ /* 0x001ea20000100800 */
[----:B---3--:R-:W-:-:S04]  /*1f490*/  @P2 LOP3.LUT R5, R5, R4, RZ, 0x3c, !PT ;  /* 0x0000000405052212 */ /* 0x008fc800078e3cff */
[----:B------:R-:W-:-:S04]  /*1f4a0*/  @P2 LOP3.LUT R4, R5, R4, RZ, 0x3c, !PT ;  /* 0x0000000405042212 */ /* 0x000fc800078e3cff */
[----:B------:R-:W-:-:S05]  /*1f4b0*/  @P2 LOP3.LUT R5, R5, R4, RZ, 0x3c, !PT ;  /* 0x0000000405052212 */ /* 0x000fca00078e3cff */
[----:B------:R0:W3:Y:S04]  /*1f4c0*/  @P2 LDG.E.U16 R27, [R4.64] ;  /* 0x00000006041b2981 */ /* 0x0000e8000c1e1500 */
[----:B0-----:R-:W4:Y:S04]  /*1f4d0*/  LDL R4, [R1+0x1e88] ;  /* 0x001e880001047983 */ /* 0x001f280000100800 */
[----:B------:R-:W4:Y:S04]  /*1f4e0*/  LDL R5, [R1+0x1e98] ;  /* 0x001e980001057983 */ /* 0x000f280000100800 */
[----:B---3--:R0:W-:Y:S01]  /*1f4f0*/  STL [R1+0x6d40], R27 ;  /* 0x006d401b01007387 */ /* 0x0081e20000100800 */
[----:B------:R-:W-:-:S03]  /*1f500*/  PRMT R25, RZ, 0x7610, R25 ;  /* 0x00007610ff197816 */ /* 0x000fc60000000019 */
[----:B0-----:R-:W3:Y:S01]  /*1f510*/  LDL R27, [R1+0x1df0] ;  /* 0x001df000011b7983 */ /* 0x001ee20000100800 */
[----:B----4-:R-:W-:-:S04]  /*1f520*/  @P2 LOP3.LUT R5, R5, R4, RZ, 0x3c, !PT ;  /* 0x0000000405052212 */ /* 0x010fc800078e3cff */
[----:B------:R-:W-:-:S04]  /*1f530*/  @P2 LOP3.LUT R4, R5, R4, RZ, 0x3c, !PT ;  /* 0x0000000405042212 */ /* 0x000fc800078e3cff */
[----:B------:R-:W-:-:S05]  /*1f540*/  @P2 LOP3.LUT R5, R5, R4, RZ, 0x3c, !PT ;  /* 0x0000000405052212 */ /* 0x000fca00078e3cff */
[----:B------:R0:W4:Y:S04]  /*1f550*/  @P2 LDG.E.U16 R26, [R4.64] ;  /* 0x00000006041a2981 */ /* 0x000128000c1e1500 */
[----:B0-----:R-:W2:Y:S01]  /*1f560*/  LDL R5, [R1+0x1e94] ;  /* 0x001e940001057983 */ /* 0x001ea20000100800 */
[----:B------:R-:W-:Y:S01]  /*1f570*/  @P2 IMAD.MOV.U32 R4, RZ, RZ, R29 ;  /* 0x000000ffff042224 */ /* 0x000fe200078e001d */
[----:B------:R-:W-:Y:S02]  /*1f580*/  PRMT R24, RZ, 0x7610, R24 ;  /* 0x00007610ff187816 */ /* 0x000fe40000000018 */
[----:B----4-:R0:W-:Y:S01]  /*1f590*/  STL [R1+0x6d44], R26 ;  /* 0x006d441a01007387 */ /* 0x0101e20000100800 */
[----:B------:R-:W4:Y:S03]  /*1f5a0*/  LDL R29, [R1+0x1eb8] ;  /* 0x001eb800011d7983 */ /* 0x000f260000100800 */
[----:B--2---:R1:W2:Y:S04]  /*1f5b0*/  @P2 LDG.E.U16 R25, [R4.64] ;  /* 0x0000000604192981 */ /* 0x0042a8000c1e1500 */
[----:B0-----:R-:W4:Y:S01]  /*1f5c0*/  LDL R26, [R1+0x1eac] ;  /* 0x001eac00011a7983 */ /* 0x001f220000100800 */
[----:B-1----:R-:W-:-:S02]  /*1f5d0*/  @P1 IMAD.MOV.U32 R4, RZ, RZ, R28 ;  /* 0x000000ffff041224 */ /* 0x002fc400078e001c */
[----:B---3--:R-:W-:-:S05]  /*1f5e0*/  @P1 IMAD.MOV.U32 R5, RZ, RZ, R27 ;  /* 0x000000ffff051224 */ /* 0x008fca00078e001b */
[----:B------:R0:W3:Y:S04]  /*1f5f0*/  @P1 LDG.E.U16 R24, [R4.64] ;  /* 0x0000000604181981 */ /* 0x0000e8000c1e1500 */
[----:B--2---:R-:W-:Y:S01]  /*1f600*/  STL [R1+0x6d48], R25 ;  /* 0x006d481901007387 */ /* 0x004fe20000100800 */
[----:B0-----:R-:W2:Y:S02]  /*1f610*/  LDL R4, [R1+0x1e9c] ;  /* 0x001e9c0001047983 */ /* 0x001ea40000100800 */
[----:B------:R-:W2:Y:S01]  /*1f620*/  LDL R5, [R1+0x1ea4] ;  /* 0x001ea40001057983 */ /* 0x000ea20000100800 */
[----:B------:R-:W-:Y:S02]  /*1f630*/  ISETP.GT.AND P2, PT, R3, 0x3a, PT ;  /* 0x0000003a0300780c */ /* 0x000fe40003f44270 */
[----:B------:R-:W-:Y:S01]  /*1f640*/  PRMT R23, RZ, 0x7610, R23 ;  /* 0x00007610ff177816 */ /* 0x000fe20000000017 */
[----:B------:R-:W4:Y:S04]  /*1f650*/  LDL R28, [R1+0x1eb4] ;  /* 0x001eb400011c7983 */ /* 0x000f280000100800 */
[----:B------:R-:W4:Y:S04]  /*1f660*/  LDL R27, [R1+0x1ec0] ;  /* 0x001ec000011b7983 */ /* 0x000f280000100800 */
[----:B---3--:R0:W-:Y:S01]  /*1f670*/  STL [R1+0x6cc0], R24 ;  /* 0x006cc01801007387 */ /* 0x0081e20000100800 */
[----:B------:R-:W-:-:S03]  /*1f680*/  PRMT R22, RZ, 0x7610, R22 ;  /* 0x00007610ff167816 */ /* 0x000fc60000000016 */
[----:B0-----:R-:W3:Y:S01]  /*1f690*/  LDL R24, [R1+0x1ea8] ;  /* 0x001ea80001187983 */ /* 0x001ee20000100800 */
[----:B--2---:R-:W-:-:S04]  /*1f6a0*/  @P2 LOP3.LUT R5, R5, R4, RZ, 0x3c, !PT ;  /* 0x0000000405052212 */ /* 0x004fc800078e3cff */
[----:B------:R-:W-:-:S04]  /*1f6b0*/  @P2 LOP3.LUT R4, R5, R4, RZ, 0x3c, !PT ;  /* 0x0000000405042212 */ /* 0x000fc800078e3cff */
[----:B------:R-:W-:-:S05]  /*1f6c0*/  @P2 LOP3.LUT R5, R5, R4, RZ, 0x3c, !PT ;  /* 0x0000000405052212 */ /* 0x000fca00078e3cff */
[----:B------:R0:W2:Y:S04]  /*1f6d0*/  @P2 LDG.E.U16 R23, [R4.64] ;  /* 0x0000000604172981 */ /* 0x0000a8000c1e1500 */
[----:B0-----:R-:W2:Y:S01]  /*1f6e0*/  LDL R5, [R1+0x1e90] ;  /* 0x001e900001057983 */ /* 0x001ea20000100800 */
[----:B----4-:R-:W-:Y:S01]  /*1f6f0*/  @P2 IMAD.MOV.U32 R4, RZ, RZ, R26 ;  /* 0x000000ffff042224 */ /* 0x010fe200078e001a */
[----:B------:R-:W-:-:S04]  /*1f700*/  PRMT R21, RZ, 0x7610, R21 ;  /* 0x00007610ff157816 */ /* 0x000fc80000000015 */
[----:B--2---:R0:W2:Y:S04]  /*1f710*/  @P2 LDG.E.U16 R22, [R4.64] ;  /* 0x0000000604162981 */ /* 0x0040a8000c1e1500 */
[----:B------:R-:W-:Y:S01]  /*1f720*/  STL [R1+0x6d2c], R23 ;  /* 0x006d2c1701007387 */ /* 0x000fe20000100800 */
[----:B------:R-:W4:Y:S01]  /*1f730*/  LDL R26, [R1+0x1e18] ;  /* 0x001e1800011a7983 */ /* 0x000f220000100800 */
[----:B------:R-:W-:Y:S01]  /*1f740*/  PRMT R20, RZ, 0x7610, R20 ;  /* 0x00007610ff147816 */ /* 0x000fe20000000014 */
[----:B0-----:R-:W-:Y:S02]  /*1f750*/  @P2 IMAD.MOV.U32 R4, RZ, RZ, R29 ;  /* 0x000000ffff042224 */ /* 0x001fe400078e001d */
[----:B---3--:R-:W-:-:S05]  /*1f760*/  @P2 IMAD.MOV.U32 R5, RZ, RZ, R24 ;  /* 0x000000ffff052224 */ /* 0x008fca00078e0018 */
[----:B------:R0:W3:Y:S02]  /*1f770*/  @P2 LDG.E.U16 R21, [R4.64] ;  /* 0x0000000604152981 */ /* 0x0000e4000c1e1500 */
[----:B0-----:R-:W-:Y:S02]  /*1f780*/  @P2 IMAD.MOV.U32 R4, RZ, RZ, R27 ;  /* 0x000000ffff042224 */ /* 0x001fe400078e001b */
[----:B------:R-:W-:-:S05]  /*1f790*/  @P2 IMAD.MOV.U32 R5, RZ, RZ, R28 ;  /* 0x000000ffff052224 */ /* 0x000fca00078e001c */
[----:B------:R4:W3:Y:S04]  /*1f7a0*/  @P2 LDG.E.U16 R20, [R4.64] ;  /* 0x0000000604142981 */ /* 0x0008e8000c1e1500 */
[----:B--2---:R0:W-:Y:S04]  /*1f7b0*/  STL [R1+0x6d30], R22 ;  /* 0x006d301601007387 */ /* 0x0041e80000100800 */
[----:B0-----:R-:W2:Y:S01]  /*1f7c0*/  LDL R22, [R1+0x1e08] ;  /* 0x001e080001167983 */ /* 0x001ea20000100800 */
[----:B------:R-:W-:Y:S01]  /*1f7d0*/  PRMT R19, RZ, 0x7610, R19 ;  /* 0x00007610ff137816 */ /* 0x000fe20000000013 */
[----:B----4-:R-:W-:-:S02]  /*1f7e0*/  @P1 IMAD.MOV.U32 R4, RZ, RZ, R26 ;  /* 0x000000ffff041224 */ /* 0x010fc400078e001a */
[----:B---3--:R-:W-:Y:S01]  /*1f7f0*/  STL [R1+0x6d34], R21 ;  /* 0x006d341501007387 */ /* 0x008fe20000100800 */
[----:B------:R-:W3:Y:S02]  /*1f800*/  LDL R29, [R1+0x1eb0] ;  /* 0x001eb000011d7983 */ /* 0x000ee40000100800 */
[----:B------:R-:W4:Y:S02]  /*1f810*/  LDL R28, [R1+0x1ecc] ;  /* 0x001ecc00011c7983 */ /* 0x000f240000100800 */
[----:B------:R-:W3:Y:S01]  /*1f820*/  LDL R27, [R1+0x1ec8] ;  /* 0x001ec800011b7983 */ /* 0x000ee20000100800 */
[----:B------:R-:W3:Y:S04]  /*1f830*/  LDL R24, [R1+0x1ed8] ;  /* 0x001ed80001187983 */ /* 0x000ee80000100800 */
[----:B------:R-:W-:Y:S01]  /*1f840*/  STL [R1+0x6d38], R20 ;  /* 0x006d381401007387 */ /* 0x000fe20000100800 */
[----:B------:R-:W-:-:S02]  /*1f850*/  ISETP.GT.AND P2, PT, R3, 0x3b, PT ;  /* 0x0000003b0300780c */ /* 0x000fc40003f44270 */
[----:B------:R-:W-:Y:S02]  /*1f860*/  PRMT R18, RZ, 0x7610, R18 ;  /* 0x00007610ff127816 */ /* 0x000fe40000000012 */
[----:B------:R-:W-:Y:S02]  /*1f870*/  PRMT R17, RZ, 0x7610, R17 ;  /* 0x00007610ff117816 */ /* 0x000fe40000000011 */
[----:B------:R-:W-:Y:S01]  /*1f880*/  PRMT R16, RZ, 0x7610, R16 ;  /* 0x00007610ff107816 */ /* 0x000fe20000000010 */
[----:B------:R-:W3:Y:S01]  /*1f890*/  LDL R26, [R1+0x1ed4] ;  /* 0x001ed400011a7983 */ /* 0x000ee20000100800 */
[----:B--2---:R-:W-:-:S03]  /*1f8a0*/  @P1 IMAD.MOV.U32 R5, RZ, RZ, R22 ;  /* 0x000000ffff051224 */ /* 0x004fc600078e0016 */
[----:B------:R-:W2:Y:S04]  /*1f8b0*/  LDL R22, [R1+0x1ee0] ;  /* 0x001ee00001167983 */ /* 0x000ea80000100800 */
[----:B------:R0:W2:Y:S04]  /*1f8c0*/  @P1 LDG.E.U16 R19, [R4.64] ;  /* 0x0000000604131981 */ /* 0x0000a8000c1e1500 */
[----:B0-----:R-:W2:Y:S04]  /*1f8d0*/  LDL R4, [R1+0x1ebc] ;  /* 0x001ebc0001047983 */ /* 0x001ea80000100800 */
[----:B------:R-:W2:Y:S02]  /*1f8e0*/  LDL R5, [R1+0x1ec4] ;  /* 0x001ec40001057983 */ /* 0x000ea40000100800 */
[----:B--2---:R-:W-:-:S04]  /*1f8f0*/  @P2 LOP3.LUT R5, R5, R4, RZ, 0x3c, !PT ;  /* 0x0000000405052212 */ /* 0x004fc800078e3cff */
[----:B------:R-:W-:-:S04]  /*1f900*/  @P2 LOP3.LUT R4, R5, R4, RZ, 0x3c, !PT ;  /* 0x0000000405042212 */ /* 0x000fc800078e3cff */
[----:B------:R-:W-:-:S05]  /*1f910*/  @P2 LOP3.LUT R5, R5, R4, RZ, 0x3c, !PT ;  /* 0x0000000405052212 */ /* 0x000fca00078e3cff */
[----:B------:R4:W2:Y:S02]  /*1f920*/  @P2 LDG.E.U16 R18, [R4.64] ;  /* 0x0000000604122981 */ /* 0x0008a4000c1e1500 */
[----:B----4-:R-:W-:Y:S02]  /*1f930*/  @P2 IMAD.MOV.U32 R4, RZ, RZ, R28 ;  /* 0x000000ffff042224 */ /* 0x010fe400078e001c */
[----:B---3--:R-:W-:-:S05]  /*1f940*/  @P2 IMAD.MOV.U32 R5, RZ, RZ, R29 ;  /* 0x000000ffff052224 */ /* 0x008fca00078e001d */
[----:B------:R0:W3:Y:S02]  /*1f950*/  @P2 LDG.E.U16 R17, [R4.64] ;  /* 0x0000000604112981 */ /* 0x0000e4000c1e1500 */
[----:B0-----:R-:W-:Y:S02]  /*1f960*/  @P2 IMAD.MOV.U32 R4, RZ, RZ, R24 ;  /* 0x000000ffff042224 */ /* 0x001fe400078e0018 */
[----:B------:R-:W-:-:S05]  /*1f970*/  @P2 IMAD.MOV.U32 R5, RZ, RZ, R27 ;  /* 0x000000ffff052224 */ /* 0x000fca00078e001b */
[----:B------:R0:W4:Y:S01]  /*1f980*/  @P2 LDG.E.U16 R16, [R4.64] ;  /* 0x0000000604102981 */ /* 0x000122000c1e1500 */
[----:B------:R-:W-:-:S03]  /*1f990*/  PRMT R15, RZ, 0x7610, R15 ;  /* 0x00007610ff0f7816 */ /* 0x000fc6000000000f */
[----:B------:R-:W-:Y:S01]  /*1f9a0*/  STL [R1+0x6cc4], R19 ;  /* 0x006cc41301007387 */ /* 0x000fe20000100800 */
[----:B0-----:R-:W-:Y:S02]  /*1f9b0*/  @P2 IMAD.MOV.U32 R4, RZ, RZ, R22 ;  /* 0x000000ffff042224 */ /* 0x001fe400078e0016 */
[----:B------:R-:W-:-:S05]  /*1f9c0*/  @P2 IMAD.MOV.U32 R5, RZ, RZ, R26 ;  /* 0x000000ffff052224 */ /* 0x000fca00078e001a */
[----:B------:R0:W4:Y:S04]  /*1f9d0*/  @P2 LDG.E.U16 R15, [R4.64] ;  /* 0x00000006040f2981 */ /* 0x000128000c1e1500 */
[----:B--2---:R-:W-:Y:S04]  /*1f9e0*/  STL [R1+0x6d10], R18 ;  /* 0x006d101201007387 */ /* 0x004fe80000100800 */
[----:B---3--:R-:W-:Y:S01]  /*1f9f0*/  STL [R1+0x6d14], R17 ;  /* 0x006d141101007387 */ /* 0x008fe20000100800 */
[----:B------:R-:W2:Y:S02]  /*1fa00*/  LDL R29, [R1+0x1edc] ;  /* 0x001edc00011d7983 */ /* 0x000ea40000100800 */
[----:B------:R-:W3:Y:S01]  /*1fa10*/  LDL R24, [R1+0x1ee4] ;  /* 0x001ee40001187983 */ /* 0x000ee20000100800 */
[----:B----4-:R-:W-:Y:S01]  /*1fa20*/  STL [R1+0x6d18], R16 ;  /* 0x006d181001007387 */ /* 0x010fe20000100800 */
[----:B0-----:R-:W4:Y:S02]  /*1fa30*/  LDL R4, [R1+0x1e14] ;  /* 0x001e140001047983 */ /* 0x001f240000100800 */
[----:B------:R-:W4:Y:S01]  /*1fa40*/  LDL R5, [R1+0x1e20] ;  /* 0x001e200001057983 */ /* 0x000f220000100800 */
[----:B------:R-:W-:-:S02]  /*1fa50*/  ISETP.GT.AND P2, PT, R3, 0x3c, PT ;  /* 0x0000003c0300780c */ /* 0x000fc40003f44270 */
[----:B------:R-:W-:Y:S02]  /*1fa60*/  PRMT R14, RZ, 0x7610, R14 ;  /* 0x00007610ff0e7816 */ /* 0x000fe4000000000e */
[----:B------:R-:W-:Y:S01]  /*1fa70*/  PRMT R13, RZ, 0x7610, R13 ;  /* 0x00007610ff0d7816 */ /* 0x000fe2000000000d */
[----:B------:R-:W2:Y:S04]  /*1fa80*/  LDL R28, [R1+0x1ed0] ;  /* 0x001ed000011c7983 */ /* 0x000ea80000100800 */
[----:B------:R-:W2:Y:S04]  /*1fa90*/  LDL R27, [R1+0x1eec] ;  /* 0x001eec00011b7983 */ /* 0x000ea80000100800 */
[----:B------:R-:W2:Y:S04]  /*1faa0*/  LDL R26, [R1+0x1ee8] ;  /* 0x001ee800011a7983 */ /* 0x000ea80000100800 */
[----:B------:R-:W2:Y:S01]  /*1fab0*/  LDL R22, [R1+0x1ef8] ;  /* 0x001ef80001167983 */ /* 0x000ea20000100800 */
[----:B----4-:R-:W-:-:S04]  /*1fac0*/  @P1 LOP3.LUT R5, R5, R4, RZ, 0x3c, !PT ;  /* 0x0000000405051212 */ /* 0x010fc800078e3cff */
[----:B------:R-:W-:-:S04]  /*1fad0*/  @P1 LOP3.LUT R4, R5, R4, RZ, 0x3c, !PT ;  /* 0x0000000405041212 */ /* 0x000fc800078e3cff */
[----:B------:R-:W-:-:S05]  /*1fae0*/  @P1 LOP3.LUT R5, R5, R4, RZ, 0x3c, !PT ;  /* 0x0000000405051212 */ /* 0x000fca00078e3cff */
[----:B------:R3:W4:Y:S02]  /*1faf0*/  @P1 LDG.E.U16 R14, [R4.64] ;  /* 0x00000006040e1981 */ /* 0x000724000c1e1500 */
[----:B---3--:R-:W-:Y:S02]  /*1fb00*/  @P2 IMAD.MOV.U32 R4, RZ, RZ, R24 ;  /* 0x000000ffff042224 */ /* 0x008fe400078e0018 */
[----:B--2---:R-:W-:-:S05]  /*1fb10*/  @P2 IMAD.MOV.U32 R5, RZ, RZ, R29 ;  /* 0x000000ffff052224 */ /* 0x004fca00078e001d */
[----:B------:R0:W2:Y:S04]  /*1fb20*/  @P2 LDG.E.U16 R13, [R4.64] ;  /* 0x00000006040d2981 */ /* 0x0000a8000c1e1500 */
[----:B------:R1:W-:Y:S01]  /*1fb30*/  STL [R1+0x6d1c], R15 ;  /* 0x006d1c0f01007387 */ /* 0x0003e20000100800 */
[----:B------:R-:W-:Y:S01]  /*1fb40*/  PRMT R12, RZ, 0x7610, R12 ;  /* 0x00007610ff0c7816 */ /* 0x000fe2000000000c */
[----:B0-----:R-:W-:Y:S02]  /*1fb50*/  @P2 IMAD.MOV.U32 R4, RZ, RZ, R27 ;  /* 0x000000ffff042224 */ /* 0x001fe400078e001b */
[----:B------:R-:W-:-:S05]  /*1fb60*/  @P2 IMAD.MOV.U32 R5, RZ, RZ, R28 ;  /* 0x000000ffff052224 */ /* 0x000fca00078e001c */
[----:B------:R0:W3:Y:S04]  /*1fb70*/  @P2 LDG.E.U16 R12, [R4.64] ;  /* 0x00000006040c2981 */ /* 0x0000e8000c1e1500 */
[----:B----4-:R2:W-:Y:S01]  /*1fb80*/  STL [R1+0x6cc8], R14 ;  /* 0x006cc80e01007387 */ /* 0x0105e20000100800 */
[----:B------:R-:W4:Y:S02]  /*1fb90*/  LDL R29, [R1+0x1ef4] ;  /* 0x001ef400011d7983 */ /* 0x000f240000100800 */
[----:B------:R-:W4:Y:S01]  /*1fba0*/  LDL R24, [R1+0x1f00] ;  /* 0x001f000001187983 */ /* 0x000f220000100800 */
[----:B--2---:R-:W-:Y:S01]  /*1fbb0*/  STL [R1+0x6d04], R13 ;  /* 0x006d040d01007387 */ /* 0x004fe20000100800 */
[----:B------:R-:W2:Y:S02]  /*1fbc0*/  LDL R28, [R1+0x1efc] ;  /* 0x001efc00011c7983 */ /* 0x000ea40000100800 */
[----:B------:R-:W2:Y:S01]  /*1fbd0*/  LDL R27, [R1+0x1f04] ;  /* 0x001f0400011b7983 */ /* 0x000ea20000100800 */
[----:B------:R-:W-:-:S02]  /*1fbe0*/  PRMT R11, RZ, 0x7610, R11 ;  /* 0x00007610ff0b7816 */ /* 0x000fc4000000000b */
[----:B------:R-:W-:Y:S01]  /*1fbf0*/  ISETP.GT.AND P1, PT, R3, 0x3d, PT ;  /* 0x0000003d0300780c */ /* 0x000fe20003f24270 */
[----:B0-----:R-:W-:Y:S02]  /*1fc00*/  @P2 IMAD.MOV.U32 R4, RZ, RZ, R22 ;  /* 0x000000ffff042224 */ /* 0x001fe400078e0016 */
[----:B------:R-:W-:Y:S01]  /*1fc10*/  @P2 IMAD.MOV.U32 R5, RZ, RZ, R26 ;  /* 0x000000ffff052224 */ /* 0x000fe200078e001a */
[----:B------:R-:W-:-:S04]  /*1fc20*/  PRMT R10, RZ, 0x7610, R10 ;  /* 0x00007610ff0a7816 */ /* 0x000fc8000000000a */
[----:B------:R4:W2:Y:S01]  /*1fc30*/  @P2 LDG.E.U16 R11, [R4.64] ;  /* 0x00000006040b2981 */ /* 0x0008a2000c1e1500 */
[----:B------:R-:W-:-:S03]  /*1fc40*/  PRMT R9, RZ, 0x7610, R9 ;  /* 0x00007610ff097816 */ /* 0x000fc60000000009 */
[----:B---3--:R-:W-:Y:S01]  /*1fc50*/  STL [R1+0x6d08], R12 ;  /* 0x006d080c01007387 */ /* 0x008fe20000100800 */
[----:B------:R-:W3:Y:S02]  /*1fc60*/  LDL R26, [R1+0x1ef0] ;  /* 0x001ef000011a7983 */ /* 0x000ee40000100800 */
[----:B------:R-:W3:Y:S02]  /*1fc70*/  LDL R22, [R1+0x1f0c] ;  /* 0x001f0c0001167983 */ /* 0x000ee40000100800 */
[----:B-1----:R-:W3:Y:S01]  /*1fc80*/  LDL R15, [R1+0x1f08] ;  /* 0x001f0800010f7983 */ /* 0x002ee20000100800 */
[----:B------:R-:W3:Y:S01]  /*1fc90*/  LDL R14, [R1+0x1f18] ;  /* 0x001f1800010e7983 */ /* 0x000ee20000100800 */
[----:B----4-:R-:W-:Y:S02]  /*1fca0*/  @P2 IMAD.MOV.U32 R5, RZ, RZ, R29 ;  /* 0x000000ffff052224 */ /* 0x010fe400078e001d */
[----:B------:R-:W-:-:S05]  /*1fcb0*/  @P2 IMAD.MOV.U32 R4, RZ, RZ, R24 ;  /* 0x000000ffff042224 */ /* 0x000fca00078e0018 */
[----:B------:R2:W4:Y:S02]  /*1fcc0*/  @P2 LDG.E.U16 R10, [R4.64] ;  /* 0x00000006040a2981 */ /* 0x000524000c1e1500 */
[----:B--2---:R-:W-:Y:S02]  /*1fcd0*/  @P1 IMAD.MOV.U32 R5, RZ, RZ, R28 ;  /* 0x000000ffff051224 */ /* 0x004fe400078e001c */
[----:B------:R-:W-:-:S05]  /*1fce0*/  @P1 IMAD.MOV.U32 R4, RZ, RZ, R27 ;  /* 0x000000ffff041224 */ /* 0x000fca00078e001b */
[----:B------:R3:W2:Y:S04]  /*1fcf0*/  @P1 LDG.E.U16 R9, [R4.64] ;  /* 0x0000000604091981 */ /* 0x0006a8000c1e1500 */
[----:B------:R0:W-:Y:S01]  /*1fd00*/  STL [R1+0x6d20], R11 ;  /* 0x006d200b01007387 */ /* 0x0001e20000100800 */
[----:B------:R-:W2:Y:S03]  /*1fd10*/  LDL R24, [R1+0x1f14] ;  /* 0x001f140001187983 */ /* 0x000ea60000100800 */
[----:B0-----:R-:W2:Y:S01]  /*1fd20*/  LDL R11, [R1+0x1f20] ;  /* 0x001f2000010b7983 */ /* 0x001ea20000100800 */
[----:B---3--:R-:W-:Y:S02]  /*1fd30*/  @P1 IMAD.MOV.U32 R4, RZ, RZ, R22 ;  /* 0x000000ffff041224 */ /* 0x008fe400078e0016 */
[----:B------:R-:W-:Y:S01]  /*1fd40*/  @P1 IMAD.MOV.U32 R5, RZ, RZ, R26 ;  /* 0x000000ffff051224 */ /* 0x000fe200078e001a */
[----:B----4-:R-:W-:Y:S04]  /*1fd50*/  STL [R1+0x6d24], R10 ;  /* 0x006d240a01007387 */ /* 0x010fe80000100800 */
[----:B--2---:R0:W-:Y:S01]  /*1fd60*/  STL [R1+0x6ccc], R9 ;  /* 0x006ccc0901007387 */ /* 0x0041e20000100800 */
[----:B------:R-:W2:Y:S02]  /*1fd70*/  LDL R26, [R1+0x1d54] ;  /* 0x001d5400011a7983 */ /* 0x000ea40000100800 */
[----:B------:R-:W3:Y:S01]  /*1fd80*/  LDL R22, [R1+0x1d60] ;  /* 0x001d600001167983 */ /* 0x000ee20000100800 */
[----:B------:R-:W-:-:S02]  /*1fd90*/  PRMT R8, RZ, 0x7610, R8 ;  /* 0x00007610ff087816 */ /* 0x000fc40000000008 */
[----:B------:R-:W-:-:S04]  /*1fda0*/  PRMT R7, RZ, 0x7610, R7 ;  /* 0x00007610ff077816 */ /* 0x000fc80000000007 */
[----:B------:R1:W4:Y:S01]  /*1fdb0*/  @P1 LDG.E.U16 R8, [R4.64] ;  /* 0x0000000604081981 */ /* 0x000322000c1e1500 */
[----:B------:R-:W-:Y:S01]  /*1fdc0*/  PRMT R6, RZ, 0x7610, R6 ;  /* 0x00007610ff067816 */ /* 0x000fe20000000006 */
[----:B-1----:R-:W-:Y:S02]  /*1fdd0*/  @P1 IMAD.MOV.U32 R4, RZ, RZ, R14 ;  /* 0x000000ffff041224 */ /* 0x002fe400078e000e */
[----:B------:R-:W-:-:S05]  /*1fde0*/  @P1 IMAD.MOV.U32 R5, RZ, RZ, R15 ;  /* 0x000000ffff051224 */ /* 0x000fca00078e000f */
[----:B------:R1:W4:Y:S01]  /*1fdf0*/  @P1 LDG.E.U16 R7, [R4.64] ;  /* 0x0000000604071981 */ /* 0x000322000c1e1500 */
[----:B------:R-:W-:Y:S01]  /*1fe00*/  PRMT R19, RZ, 0x7610, R19 ;  /* 0x00007610ff137816 */ /* 0x000fe20000000013 */
[----:B-1----:R-:W-:Y:S02]  /*1fe10*/  @P1 IMAD.MOV.U32 R4, RZ, RZ, R11 ;  /* 0x000000ffff041224 */ /* 0x002fe400078e000b */
[----:B------:R-:W-:-:S05]  /*1fe20*/  @P1 IMAD.MOV.U32 R5, RZ, RZ, R24 ;  /* 0x000000ffff051224 */ /* 0x000fca00078e0018 */
[----:B------:R2:W4:Y:S02]  /*1fe30*/  @P1 LDG.E.U16 R6, [R4.64] ;  /* 0x0000000604061981 */ /* 0x000524000c1e1500 */
[----:B--2---:R-:W-:Y:S02]  /*1fe40*/  @P0 IMAD.MOV.U32 R5, RZ, RZ, R26 ;  /* 0x000000ffff050224 */ /* 0x004fe400078e001a */
[----:B---3--:R-:W-:-:S05]  /*1fe50*/  @P0 IMAD.MOV.U32 R4, RZ, RZ, R22 ;  /* 0x000000ffff040224 */ /* 0x008fca00078e0016 */
[----:B------:R-:W2:Y:S04]  /*1fe60*/  @P0 LDG.E.U16 R19, [R4.64] ;  /* 0x0000000604130981 */ /* 0x000ea8000c1e1500 */
[----:B----4-:R-:W-:Y:S01]  /*1fe70*/  STL [R1+0x6cd0], R8 ;  /* 0x006cd00801007387 */ /* 0x010fe20000100800 */
[----:B------:R-:W3:Y:S02]  /*1fe80*/  LDL R15, [R1+0x1e1c] ;  /* 0x001e1c00010f7983 */ /* 0x000ee40000100800 */
[----:B------:R-:W4:Y:S01]  /*1fe90*/  LDL R14, [R1+0x1e24] ;  /* 0x001e2400010e7983 */ /* 0x000f220000100800 */
[----:B------:R1:W-:Y:S01]  /*1fea0*/  STL [R1+0x6cd4], R7 ;  /* 0x006cd40701007387 */ /* 0x0003e20000100800 */
[----:B------:R-:W3:Y:S02]  /*1feb0*/  LDL R24, [R1+0x1e10] ;  /* 0x001e100001187983 */ /* 0x000ee40000100800 */
[----:B------:R-:W3:Y:S02]  /*1fec0*/  LDL R11, [R1+0x1e2c] ;  /* 0x001e2c00010b7983 */ /* 0x000ee40000100800 */
[----:B0-----:R-:W3:Y:S01]  /*1fed0*/  LDL R9, [R1+0x1e28] ;  /* 0x001e280001097983 */ /* 0x001ee20000100800 */
[----:B-1----:R-:W3:Y:S04]  /*1fee0*/  LDL R7, [R1+0x1e38] ;  /* 0x001e380001077983 */ /* 0x002ee80000100800 */
[----:B------:R-:W-:Y:S01]  /*1fef0*/  STL [R1+0x6cd8], R6 ;  /* 0x006cd80601007387 */ /* 0x000fe20000100800 */
[----:B------:R-:W3:Y:S03]  /*1ff00*/  LDL R22, [R1+0x1e34] ;  /* 0x001e340001167983 */ /* 0x000ee60000100800 */
[----:B--2---:R0:W-:Y:S04]  /*1ff10*/  STL [R1+0xb54], R19 ;  /* 0x000b541301007387 */ /* 0x0041e80000100800 */
[----:B0-----:R-:W2:Y:S01]  /*1ff20*/  LDL R19, [R1+0x1e40] ;  /* 0x001e400001137983 */ /* 0x001ea20000100800 */
[----:B------:R-:W-:-:S02]  /*1ff30*/  ISETP.GT.AND P1, PT, R3, 0x36, PT ;  /* 0x000000360300780c */ /* 0x000fc40003f24270 */
[----:B------:R-:W-:Y:S02]  /*1ff40*/  PRMT R25, RZ, 0x7610, R25 ;  /* 0x00007610ff197816 */ /* 0x000fe40000000019 */
[----:B------:R-:W-:-:S09]  /*1ff50*/  PRMT R6, RZ, 0x7610, R6 ;  /* 0x00007610ff067816 */ /* 0x000fd20000000006 */
[----:B----4-:R-:W-:Y:S02]  /*1ff60*/  @P1 IMAD.MOV.U32 R4, RZ, RZ, R14 ;  /* 0x000000ffff041224 */ /* 0x010fe400078e000e */
[----:B---3--:R-:W-:Y:S01]  /*1ff70*/  @P1 IMAD.MOV.U32 R5, RZ, RZ, R15 ;  /* 0x000000ffff051224 */ /* 0x008fe200078e000f */
[----:B------:R-:W-:Y:S02]  /*1ff80*/  PRMT R23, RZ, 0x7610, R23 ;  /* 0x00007610ff177816 */ /* 0x000fe40000000017 */
[----:B------:R-:W-:Y:S01]  /*1ff90*/  PRMT R17, RZ, 0x7610, R17 ;  /* 0x00007610ff117816 */ /* 0x000fe20000000011 */
[----:B------:R-:W3:Y:S04]  /*1ffa0*/  LDL R15, [R1+0x1e3c] ;  /* 0x001e3c00010f7983 */ /* 0x000ee80000100800 */
[----:B------:R0:W4:Y:S04]  /*1ffb0*/  @P1 LDG.E.U16 R25, [R4.64] ;  /* 0x0000000604191981 */ /* 0x000128000c1e1500 */
[----:B------:R-:W4:Y:S01]  /*1ffc0*/  LDL R14, [R1+0x1e44] ;  /* 0x001e4400010e7983 */ /* 0x000f220000100800 */
[----:B0-----:R-:W-:-:S02]  /*1ffd0*/  @P1 IMAD.MOV.U32 R4, RZ, RZ, R11 ;  /* 0x000000ffff041224 */ /* 0x001fc400078e000b */
[----:B------:R-:W-:Y:S01]  /*1ffe0*/  @P1 IMAD.MOV.U32 R5, RZ, RZ, R24 ;  /* 0x000000ffff051224 */ /* 0x000fe200078e0018 */
[----:B------:R-:W4:Y:S04]  /*1fff0*/  LDL R11, [R1+0x1e30] ;  /* 0x001e3000010b7983 */ /* 0x000f280000100800 */
[----:B------:R0:W4:Y:S02]  /*20000*/  @P1 LDG.E.U16 R6, [R4.64] ;  /* 0x0000000604061981 */ /* 0x000124000c1e1500 */
[----:B0-----:R-:W-:Y:S02]  /*20010*/  @P1 IMAD.MOV.U32 R4, RZ, RZ, R7 ;  /* 0x000000ffff041224 */ /* 0x001fe400078e0007 */
[----:B------:R-:W-:Y:S01]  /*20020*/  @P1 IMAD.MOV.U32 R5, RZ, RZ, R9 ;  /* 0x000000ffff051224 */ /* 0x000fe200078e0009 */
[----:B------:R-:W-:Y:S01]  /*20030*/  ISETP.GT.AND P0, PT, R3, 0x37, PT ;  /* 0x000000370300780c */ /* 0x000fe20003f04270 */
[----:B------:R-:W4:Y:S04]  /*20040*/  LDL R9, [R1+0x1e4c] ;  /* 0x001e4c0001097983 */ /* 0x000f280000100800 */
[----:B------:R0:W4:Y:S04]  /*20050*/  @P1 LDG.E.U16 R23, [R4.64] ;  /* 0x0000000604171981 */ /* 0x000128000c1e1500 */
[----:B------:R-:W4:Y:S01]  /*20060*/  LDL R7, [R1+0x1e48] ;  /* 0x001e480001077983 */ /* 0x000f220000100800 */
[----:B0-----:R-:W-:-:S02]  /*20070*/  @P1 IMAD.MOV.U32 R5, RZ, RZ, R22 ;  /* 0x000000ffff051224 */ /* 0x001fc400078e0016 */
[----:B--2---:R-:W-:-:S05]  /*20080*/  @P1 IMAD.MOV.U32 R4, RZ, RZ, R19 ;  /* 0x000000ffff041224 */ /* 0x004fca00078e0013 */
[----:B------:R3:W2:Y:S01]  /*20090*/  @P1 LDG.E.U16 R17, [R4.64] ;  /* 0x0000000604111981 */ /* 0x0006a2000c1e1500 */
[----:B------:R-:W-:Y:S01]  /*200a0*/  PRMT R2, RZ, 0x7610, R2 ;  /* 0x00007610ff027816 */ /* 0x000fe20000000002 */
[----:B---3--:R-:W-:Y:S02]  /*200b0*/  @P0 IMAD.MOV.U32 R5, RZ, RZ, R15 ;  /* 0x000000ffff050224 */ /* 0x008fe400078e000f */
[----:B----4-:R-:W-:-:S05]  /*200c0*/  @P0 IMAD.MOV.U32 R4, RZ, RZ, R14 ;  /* 0x000000ffff040224 */ /* 0x010fca00078e000e */
[----:B------:R0:W3:Y:S04]  /*200d0*/  @P0 LDG.E.U16 R2, [R4.64] ;  /* 0x0000000604020981 */ /* 0x0000e8000c1e1500 */
[----:B------:R1:W-:Y:S01]  /*200e0*/  STL [R1+0xb44], R6 ;  /* 0x000b440601007387 */ /* 0x0003e20000100800 */
[----:B------:R-:W4:Y:S03]  /*200f0*/  LDL R19, [R1+0x1e54] ;  /* 0x001e540001137983 */ /* 0x000f260000100800 */
[----:B-1----:R-:W4:Y:S04]  /*20100*/  LDL R6, [R1+0x1e58] ;  /* 0x001e580001067983 */ /* 0x002f280000100800 */
[----:B--2---:R1:W-:Y:S01]  /*20110*/  STL [R1+0xb34], R17 ;  /* 0x000b341101007387 */ /* 0x0043e20000100800 */
[----:B------:R-:W-:Y:S01]  /*20120*/  PRMT R21, RZ, 0x7610, R21 ;  /* 0x00007610ff157816 */ /* 0x000fe20000000015 */
[----:B0-----:R-:W-:-:S02]  /*20130*/  @P0 IMAD.MOV.U32 R4, RZ, RZ, R9 ;  /* 0x000000ffff040224 */ /* 0x001fc400078e0009 */
[----:B------:R-:W-:Y:S01]  /*20140*/  @P0 IMAD.MOV.U32 R5, RZ, RZ, R11 ;  /* 0x000000ffff050224 */ /* 0x000fe200078e000b */
[----:B------:R-:W-:Y:S02]  /*20150*/  PRMT R20, RZ, 0x7610, R20 ;  /* 0x00007610ff147816 */ /* 0x000fe40000000014 */
[----:B------:R-:W-:Y:S01]  /*20160*/  PRMT R16, RZ, 0x7610, R16 ;  /* 0x00007610ff107816 */ /* 0x000fe20000000010 */
[----:B------:R-:W2:Y:S04]  /*20170*/  LDL R15, [R1+0x1f1c] ;  /* 0x001f1c00010f7983 */ /* 0x000ea80000100800 */
[----:B------:R0:W2:Y:S04]  /*20180*/  @P0 LDG.E.U16 R21, [R4.64] ;  /* 0x0000000604150981 */ /* 0x0000a8000c1e1500 */
[----:B-1----:R-:W2:Y:S04]  /*20190*/  LDL R17, [R1+0x1e60] ;  /* 0x001e600001117983 */ /* 0x002ea80000100800 */
[----:B------:R-:W2:Y:S01]  /*201a0*/  LDL R14, [R1+0x1f24] ;  /* 0x001f2400010e7983 */ /* 0x000ea20000100800 */
[----:B0-----:R-:W-:-:S03]  /*201b0*/  @P0 IMAD.MOV.U32 R5, RZ, RZ, R7 ;  /* 0x000000ffff050224 */ /* 0x001fc600078e0007 */
[----:B---3--:R-:W-:Y:S01]  /*201c0*/  STL [R1+0x6b00], R2 ;  /* 0x006b000201007387 */ /* 0x008fe20000100800 */
[----:B------:R-:W3:Y:S02]  /*201d0*/  LDL R11, [R1+0x1f10] ;  /* 0x001f1000010b7983 */ /* 0x000ee40000100800 */
[----:B------:R-:W3:Y:S02]  /*201e0*/  LDL R9, [R1+0x1f2c] ;  /* 0x001f2c0001097983 */ /* 0x000ee40000100800 */
[----:B----4-:R-:W-:-:S05]  /*201f0*/  @P0 IMAD.MOV.U32 R4, RZ, RZ, R6 ;  /* 0x000000ffff040224 */ /* 0x010fca00078e0006 */
[----:B------:R0:W4:Y:S02]  /*20200*/  @P0 LDG.E.U16 R20, [R4.64] ;  /* 0x0000000604140981 */ /* 0x000124000c1e1500 */
[----:B0-----:R-:W-:Y:S02]  /*20210*/  @P0 IMAD.MOV.U32 R5, RZ, RZ, R19 ;  /* 0x000000ffff050224 */ /* 0x001fe400078e0013 */
[----:B--2---:R-:W-:-:S05]  /*20220*/  @P0 IMAD.MOV.U32 R4, RZ, RZ, R17 ;  /* 0x000000ffff040224 */ /* 0x004fca00078e0011 */
[----:B------:R0:W2:Y:S01]  /*20230*/  @P0 LDG.E.U16 R16, [R4.64] ;  /* 0x0000000604100981 */ /* 0x0000a2000c1e1500 */
[----:B------:R-:W-:-:S03]  /*20240*/  ISETP.GT.AND P1, PT, R3, 0x3e, PT ;  /* 0x0000003e0300780c */ /* 0x000fc60003f24270 */
[----:B------:R-:W-:Y:S01]  /*20250*/  STL [R1+0xb4c], R25 ;  /* 0x000b4c1901007387 */ /* 0x000fe20000100800 */
[----:B------:R-:W4:Y:S02]  /*20260*/  LDL R7, [R1+0x1f28] ;  /* 0x001f280001077983 */ /* 0x000f240000100800 */
[----:B------:R-:W4:Y:S01]  /*20270*/  LDL R6, [R1+0x1f38] ;  /* 0x001f380001067983 */ /* 0x000f220000100800 */
[----:B------:R-:W-:Y:S01]  /*20280*/  PRMT R12, RZ, 0x7610, R12 ;  /* 0x00007610ff0c7816 */ /* 0x000fe2000000000c */
[----:B------:R-:W4:Y:S01]  /*20290*/  LDL R17, [R1+0x1f34] ;  /* 0x001f340001117983 */ /* 0x000f220000100800 */
[----:B------:R-:W-:-:S04]  /*202a0*/  PRMT R8, RZ, 0x7610, R8 ;  /* 0x00007610ff087816 */ /* 0x000fc80000000008 */
[----:B0-----:R-:W-:Y:S02]  /*202b0*/  @P1 IMAD.MOV.U32 R4, RZ, RZ, R14 ;  /* 0x000000ffff041224 */ /* 0x001fe400078e000e */
[----:B------:R-:W-:-:S05]  /*202c0*/  @P1 IMAD.MOV.U32 R5, RZ, RZ, R15 ;  /* 0x000000ffff051224 */ /* 0x000fca00078e000f */
[----:B------:R3:W4:Y:S02]  /*202d0*/  @P1 LDG.E.U16 R12, [R4.64] ;  /* 0x00000006040c1981 */ /* 0x000724000c1e1500 */
[----:B---3--:R-:W-:Y:S02]  /*202e0*/  @P1 IMAD.MOV.U32 R4, RZ, RZ, R9 ;  /* 0x000000ffff041224 */ /* 0x008fe400078e0009 */
[----:B------:R-:W-:-:S05]  /*202f0*/  @P1 IMAD.MOV.U32 R5, RZ, RZ, R11 ;  /* 0x000000ffff051224 */ /* 0x000fca00078e000b */
[----:B------:R4:W3:Y:S04]  /*20300*/  @P1 LDG.E.U16 R8, [R4.64] ;  /* 0x0000000604081981 */ /* 0x0008e8000c1e1500 */
[----:B--2---:R0:W-:Y:S01]  /*20310*/  STL [R1+0xb14], R16 ;  /* 0x000b141001007387 */ /* 0x0041e20000100800 */
[----:B------:R-:W-:Y:S01]  /*20320*/  STL [R1+0xb3c], R23 ;  /* 0x000b3c1701007387 */ /* 0x000fe20000100800 */
[----:B------:R-:W-:Y:S01]  /*20330*/  PRMT R18, RZ, 0x7610, R18 ;  /* 0x00007610ff127816 */ /* 0x000fe20000000012 */
[----:B----4-:R-:W-:Y:S02]  /*20340*/  @P1 IMAD.MOV.U32 R5, RZ, RZ, R7 ;  /* 0x000000ffff051224 */ /* 0x010fe400078e0007 */
[----:B------:R-:W-:Y:S01]  /*20350*/  @P1 IMAD.MOV.U32 R4, RZ, RZ, R6 ;  /* 0x000000ffff041224 */ /* 0x000fe200078e0006 */
[----:B------:R-:W2:Y:S04]  /*20360*/  LDL R15, [R1+0x1f3c] ;  /* 0x001f3c00010f7983 */ /* 0x000ea80000100800 */
[----:B------:R-:W4:Y:S04]  /*20370*/  LDL R14, [R1+0x1f44] ;  /* 0x001f4400010e7983 */ /* 0x000f280000100800 */
[----:B------:R1:W2:Y:S04]  /*20380*/  @P1 LDG.E.U16 R18, [R4.64] ;  /* 0x0000000604121981 */ /* 0x0002a8000c1e1500 */
[----:B0-----:R-:W2:Y:S01]  /*20390*/  LDL R16, [R1+0x1f40] ;  /* 0x001f400001107983 */ /* 0x001ea20000100800 */
[----:B------:R-:W-:Y:S01]  /*203a0*/  PRMT R2, RZ, 0x7610, R2 ;  /* 0x00007610ff027816 */ /* 0x000fe20000000002 */
[----:B-1----:R-:W-:-:S02]  /*203b0*/  @P1 IMAD.MOV.U32 R5, RZ, RZ, R17 ;  /* 0x000000ffff051224 */ /* 0x002fc400078e0011 */
[----:B------:R0:W-:Y:S01]  /*203c0*/  STL [R1+0xb0c], R12 ;  /* 0x000b0c0c01007387 */ /* 0x0001e20000100800 */
[----:B------:R-:W4:Y:S02]  /*203d0*/  LDL R11, [R1+0x1f4c] ;  /* 0x001f4c00010b7983 */ /* 0x000f240000100800 */
[----:B------:R-:W4:Y:S01]  /*203e0*/  LDL R9, [R1+0x1f48] ;  /* 0x001f480001097983 */ /* 0x000f220000100800 */
[----:B0-----:R-:W4:Y:S04]  /*203f0*/  LDL R12, [R1+0x1f30] ;  /* 0x001f3000010c7983 */ /* 0x001f280000100800 */
[----:B---3--:R0:W-:Y:S01]  /*20400*/  STL [R1+0xb04], R8 ;  /* 0x000b040801007387 */ /* 0x0081e20000100800 */
[----:B------:R-:W3:Y:S02]  /*20410*/  LDL R7, [R1+0x1f50] ;  /* 0x001f500001077983 */ /* 0x000ee40000100800 */
[----:B------:R-:W3:Y:S01]  /*20420*/  LDL R6, [R1+0x1f54] ;  /* 0x001f540001067983 */ /* 0x000ee20000100800 */
[----:B0-----:R-:W3:Y:S01]  /*20430*/  LDL R8, [R1+0x1f58] ;  /* 0x001f580001087983 */ /* 0x001ee20000100800 */
[----:B--2---:R-:W-:-:S05]  /*20440*/  @P1 IMAD.MOV.U32 R4, RZ, RZ, R16 ;  /* 0x000000ffff041224 */ /* 0x004fca00078e0010 */
[----:B------:R4:W2:Y:S01]  /*20450*/  @P1 LDG.E.U16 R2, [R4.64] ;  /* 0x0000000604021981 */ /* 0x0008a2000c1e1500 */
[----:B------:R-:W-:Y:S02]  /*20460*/  ISETP.GT.AND P0, PT, R3, 0x3f, PT ;  /* 0x0000003f0300780c */ /* 0x000fe40003f04270 */
[----:B------:R-:W-:Y:S02]  /*20470*/  PRMT R13, RZ, 0x7610, R13 ;  /* 0x00007610ff0d7816 */ /* 0x000fe4000000000d */
[----:B------:R-:W-:Y:S01]  /*20480*/  PRMT R10, RZ, 0x7610, R10 ;  /* 0x00007610ff0a7816 */ /* 0x000fe2000000000a */
[----:B------:R-:W-:Y:S08]  /*20490*/  STL [R1+0xb24], R21 ;  /* 0x000b241501007387 */ /* 0x000ff00000100800 */
[----:B----4-:R-:W-:-:S02]  /*204a0*/  @P0 IMAD.MOV.U32 R4, RZ, RZ, R14 ;  /* 0x000000ffff040224 */ /* 0x010fc400078e000e */
[----:B------:R-:W-:-:S05]  /*204b0*/  @P0 IMAD.MOV.U32 R5, RZ, RZ, R15 ;  /* 0x000000ffff050224 */ /* 0x000fca00078e000f */
[----:B------:R0:W4:Y:S02]  /*204c0*/  @P0 LDG.E.U16 R13, [R4.64] ;  /* 0x00000006040d0981 */ /* 0x000124000c1e1500 */
[----:B0-----:R-:W-:Y:S02]  /*204d0*/  @P0 IMAD.MOV.U32 R4, RZ, RZ, R11 ;  /* 0x000000ffff040224 */ /* 0x001fe400078e000b */
[----:B------:R-:W-:-:S05]  /*204e0*/  @P0 IMAD.MOV.U32 R5, RZ, RZ, R12 ;  /* 0x000000ffff050224 */ /* 0x000fca00078e000c */
[----:B------:R3:W4:Y:S01]  /*204f0*/  @P0 LDG.E.U16 R10, [R4.64] ;  /* 0x00000006040a0981 */ /* 0x000722000c1e1500 */
[----:B------:R-:W-:Y:S01]  /*20500*/  PRMT R0, RZ, 0x7610, R0 ;  /* 0x00007610ff007816 */ /* 0x000fe20000000000 */
[----:B---3--:R-:W-:Y:S02]  /*20510*/  @P0 IMAD.MOV.U32 R4, RZ, RZ, R8 ;  /* 0x000000ffff040224 */ /* 0x008fe400078e0008 */
[----:B------:R-:W-:Y:S01]  /*20520*/  @P0 IMAD.MOV.U32 R5, RZ, RZ, R9 ;  /* 0x000000ffff050224 */ /* 0x000fe200078e0009 */
[----:B--2---:R-:W-:Y:S01]  /*20530*/  STL [R1+0x6c98], R2 ;  /* 0x006c980201007387 */ /* 0x004fe20000100800 */
[----:B------:R-:W-:Y:S02]  /*20540*/  STL [R1+0xb1c], R20 ;  /* 0x000b1c1401007387 */ /* 0x000fe40000100800 */
[----:B------:R0:W-:Y:S02]  /*20550*/  STL [R1+0x6ca8], R2 ;  /* 0x006ca80201007387 */ /* 0x0001e40000100800 */
[----:B------:R-:W2:Y:S01]  /*20560*/  LDL.LU R29, [R1+0xc08] ;  /* 0x000c0800011d7983 */ /* 0x000ea20000300800 */
[----:B0-----:R-:W-:-:S06]  /*20570*/  PRMT R2, RZ, 0x7610, R2 ;  /* 0x00007610ff027816 */ /* 0x001fcc0000000002 */
[----:B------:R0:W3:Y:S02]  /*20580*/  @P0 LDG.E.U16 R2, [R4.64] ;  /* 0x0000000604020981 */ /* 0x0000e4000c1e1500 */
[----:B0-----:R-:W-:Y:S02]  /*20590*/  @P0 IMAD.MOV.U32 R4, RZ, RZ, R6 ;  /* 0x000000ffff040224 */ /* 0x001fe400078e0006 */
[----:B------:R-:W-:-:S05]  /*205a0*/  @P0 IMAD.MOV.U32 R5, RZ, RZ, R7 ;  /* 0x000000ffff050224 */ /* 0x000fca00078e0007 */
[----:B------:R-:W2:Y:S04]  /*205b0*/  @P0 LDG.E.U16 R0, [R4.64] ;  /* 0x0000000604000981 */ /* 0x000ea8000c1e1500 */
[----:B------:R-:W0:Y:S01]  /*205c0*/  S2R R28, SR_TID.X ;  /* 0x00000000001c7919 */ /* 0x000e220000002100 */
[----:B------:R-:W-:Y:S01]  /*205d0*/  BAR.SYNC.DEFER_BLOCKING 0x0 ;  /* 0x0000000000007b1d */ /* 0x000fe20000010000 */
[----:B0-----:R-:W-:-:S04]  /*205e0*/  LOP3.LUT R28, R28, 0x3f, RZ, 0xc0, !PT ;  /* 0x0000003f1c1c7812 */ /* 0x001fc800078ec0ff */
[----:B------:R-:W-:Y:S02]  /*205f0*/  ISETP.GE.AND P0, PT, R28, R3, PT ;  /* 0x000000031c00720c */ /* 0x000fe40003f06270 */
[----:B------:R-:W0:Y:S04]  /*20600*/  S2R R28, SR_TID.X ;  /* 0x00000000001c7919 */ /* 0x000e280000002100 */
[----:B--2---:R1:W-:Y:S04]  /*20610*/  STL [R1+0xae4], R0 ;  /* 0x000ae40001007387 */ /* 0x0043e80000100800 */
[----:B-1----:R-:W2:Y:S01]  /*20620*/  LDL.LU R0, [R1+0xc04] ;  /* 0x000c040001007983 */ /* 0x002ea20000300800 */
[----:B------:R-:W2:Y:S02]  /*20630*/  LDL.LU R4, [R1+0xbfc] ;  /* 0x000bfc0001047983 */ /* 0x000ea40000300800 */
[----:B------:R-:W2:Y:S02]  /*20640*/  LDL.LU R5, [R1+0xb98] ;  /* 0x000b980001057983 */ /* 0x000ea40000300800 */
[----:B---3--:R1:W-:Y:S02]  /*20650*/  STL [R1+0xaec], R2 ;  /* 0x000aec0201007387 */ /* 0x0083e40000100800 */
[----:B-1----:R-:W3:Y:S01]  /*20660*/  LDL.LU R2, [R1+0xb94] ;  /* 0x000b940001027983 */ /* 0x002ee20000300800 */
[----:B------:R-:W3:Y:S02]  /*20670*/  LDL.LU R6, [R1+0xb90] ;  /* 0x000b900001067983 */ /* 0x000ee40000300800 */
[----:B------:R-:W3:Y:S02]  /*20680*/  LDL.LU R7, [R1+0xb8c] ;  /* 0x000b8c0001077983 */ /* 0x000ee40000300800 */
[----:B------:R-:W3:Y:S01]  /*20690*/  LDL.LU R8, [R1+0xae8] ;  /* 0x000ae80001087983 */ /* 0x000ee20000300800 */
[----:B------:R-:W3:Y:S01]  /*206a0*/  LDL.LU R9, [R1+0xae0] ;  /* 0x000ae00001097983 */ /* 0x000ee20000300800 */
[----:B----4-:R1:W-:Y:S03]  /*206b0*/  STL [R1+0xaf0], R10 ;  /* 0x000af00a01007387 */ /* 0x0103e60000100800 */
[----:B-1----:R-:W4:Y:S01]  /*206c0*/  LDL.LU R10, [R1+0xadc] ;  /* 0x000adc00010a7983 */ /* 0x002f220000300800 */
[----:B------:R-:W-:Y:S02]  /*206d0*/  STL [R1+0xafc], R18 ;  /* 0x000afc1201007387 */ /* 0x000fe40000100800 */
[----:B------:R-:W3:Y:S02]  /*206e0*/  LDL.LU R11, [R1+0xad8] ;  /* 0x000ad800010b7983 */ /* 0x000ee40000300800 */
[----:B------:R-:W3:Y:S01]  /*206f0*/  LDL.LU R12, [R1+0xa84] ;  /* 0x000a8400010c7983 */ /* 0x000ee20000300800 */
[----:B------:R1:W-:Y:S01]  /*20700*/  STL [R1+0xaf4], R13 ;  /* 0x000af40d01007387 */ /* 0x0003e20000100800 */
[----:B0-----:R-:W-:-:S03]  /*20710*/  LOP3.LUT R28, R28, 0x7f, RZ, 0xc0, !PT ;  /* 0x0000007f1c1c7812 */ /* 0x001fc600078ec0ff */
[----:B-1----:R-:W3:Y:S01]  /*20720*/  LDL.LU R13, [R1+0xa80] ;  /* 0x000a8000010d7983 */ /* 0x002ee20000300800 */
[----:B------:R-:W3:Y:S02]  /*20730*/  LDL.LU R14, [R1+0xa7c] ;  /* 0x000a7c00010e7983 */ /* 0x000ee40000300800 */
[----:B------:R-:W3:Y:S02]  /*20740*/  LDL.LU R15, [R1+0xa78] ;  /* 0x000a7800010f7983 */ /* 0x000ee40000300800 */
[----:B------:R-:W3:Y:S01]  /*20750*/  LDL.LU R16, [R1+0x124] ;  /* 0x0001240001107983 */ /* 0x000ee20000300800 */
[----:B------:R-:W3:Y:S01]  /*20760*/  LDL.LU R17, [R1+0x120] ;  /* 0x0001200001117983 */ /* 0x000ee20000300800 */
[----:B------:R-:W3:Y:S02]  /*20770*/  LDL.LU R18, [R1+0x11c] ;  /* 0x00011c0001127983 */ /* 0x000ee40000300800 */
[----:B------:R-:W3:Y:S02]  /*20780*/  LDL.LU R19, [R1+0x118] ;  /* 0x0001180001137983 */ /* 0x000ee40000300800 */
[----:B------:R-:W3:Y:S01]  /*20790*/  LDL.LU R20, [R1+0xc4] ;  /* 0x0000c40001147983 */ /* 0x000ee20000300800 */
[----:B------:R-:W3:Y:S01]  /*207a0*/  LDL.LU R21, [R1+0xc0] ;  /* 0x0000c00001157983 */ /* 0x000ee20000300800 */
[----:B------:R-:W3:Y:S02]  /*207b0*/  LDL.LU R22, [R1+0xbc] ;  /* 0x0000bc0001167983 */ /* 0x000ee40000300800 */
[----:B------:R-:W3:Y:S02]  /*207c0*/  LDL.LU R23, [R1+0xb8] ;  /* 0x0000b80001177983 */ /* 0x000ee40000300800 */
[----:B------:R-:W3:Y:S02]  /*207d0*/  LDL.LU R24, [R1+0x64] ;  /* 0x0000640001187983 */ /* 0x000ee40000300800 */
[----:B------:R-:W-:Y:S01]  /*207e0*/  IMAD.SHL.U32 R28, R28, 0x2, RZ ;  /* 0x000000021c1c7824 */ /* 0x000fe200078e00ff */
[----:B------:R-:W4:Y:S01]  /*207f0*/  LDL.LU R25, [R1+0x60] ;  /* 0x0000600001197983 */ /* 0x000f220000300800 */
[----:B------:R-:W4:Y:S02]  /*20800*/  LDL.LU R26, [R1+0x5c] ;  /* 0x00005c00011a7983 */ /* 0x000f240000300800 */
[----:B------:R-:W4:Y:S02]  /*20810*/  LDL.LU R27, [R1+0x58] ;  /* 0x00005800011b7983 */ /* 0x000f240000300800 */
[----:B------:R0:W-:Y:S01]  /*20820*/  STL [R1+0x6cac], R3 ;  /* 0x006cac0301007387 */ /* 0x0001e20000100800 */
[----:B------:R1:W-:Y:S04]  /*20830*/  STS.U16 [R28], R29 ;  /* 0x0000001d1c007388 */ /* 0x0003e80000000400 */
[----:B0-----:R-:W4:Y:S01]  /*20840*/  LDL.LU R3, [R1+0xc00] ;  /* 0x000c000001037983 */ /* 0x001f220000300800 */
[----:B-1----:R-:W4:Y:S03]  /*20850*/  LDL.LU R29, [R1+0x6d58] ;  /* 0x006d5800011d7983 */ /* 0x002f260000300800 */
[----:B--2---:R0:W-:Y:S04]  /*20860*/  STS.U16 [R28+0x100], R0 ;  /* 0x000100001c007388 */ /* 0x0041e80000000400 */
[----:B0-----:R-:W2:Y:S04]  /*20870*/  LDL.LU R0, [R1+0x6d54] ;  /* 0x006d540001007983 */ /* 0x001ea80000300800 */
[----:B---3--:R0:W-:Y:S04]  /*20880*/  STS.U16 [R28+0xc000], R24 ;  /* 0x00c000181c007388 */ /* 0x0081e80000000400 */
[----:B----4-:R-:W-:Y:S04]  /*20890*/  STS.U16 [R28+0xc100], R25 ;  /* 0x00c100191c007388 */ /* 0x010fe80000000400 */
[----:B0-----:R-:W3:Y:S04]  /*208a0*/  LDL.LU R24, [R1+0xc] ;  /* 0x00000c0001187983 */ /* 0x001ee80000300800 */
[----:B--2---:R0:W-:Y:S02]  /*208b0*/  STS.U16 [R28+0xe000], R0 ;  /* 0x00e000001c007388 */ /* 0x0041e40000000400 */
[----:B0-----:R-:W-:-:S05]  /*208c0*/  LOP3.LUT R0, R28, 0x10, RZ, 0x3c, !PT ;  /* 0x000000101c007812 */ /* 0x001fca00078e3cff */
[----:B------:R0:W-:Y:S04]  /*208d0*/  STL [R1+0x6d50], R0 ;  /* 0x006d500001007387 */ /* 0x0001e80000100800 */
[----:B0-----:R-:W2:Y:S01]  /*208e0*/  LDL.LU R0, [R1+0x8] ;  /* 0x0000080001007983 */ /* 0x001ea20000300800 */
[----:B------:R-:W4:Y:S03]  /*208f0*/  LDL.LU R25, [R1+0xbf4] ;  /* 0x000bf40001197983 */ /* 0x000f260000300800 */
[----:B------:R-:W-:Y:S04]  /*20900*/  STS.U16 [R28+0xc200], R26 ;  /* 0x00c2001a1c007388 */ /* 0x000fe80000000400 */
        /* <DEDUP_REMOVED lines=24> */
[----:B---3--:R-:W-:Y:S04]  /*20a90*/  STS.U16 [R28+0xe200], R24 ;  /* 0x00e200181c007388 */ /* 0x008fe80000000400 */
[----:B----4-:R0:W-:Y:S04]  /*20aa0*/  STL [R1+0x6d4c], R25 ;  /* 0x006d4c1901007387 */ /* 0x0101e80000100800 */
[----:B0-----:R-:W3:Y:S01]  /*20ab0*/  LDL.LU R25, [R1+0xbf8] ;  /* 0x000bf80001197983 */ /* 0x001ee20000300800 */
[----:B------:R-:W4:Y:S02]  /*20ac0*/  LDL.LU R26, [R1+0xbf0] ;  /* 0x000bf000011a7983 */ /* 0x000f240000300800 */
        /* <DEDUP_REMOVED lines=24> */
[----:B------:R-:W3:Y:S01]  /*20c50*/  LDL.LU R24, [R1] ;  /* 0x0000000001187983 */ /* 0x000ee20000300800 */
[----:B--2---:R0:W-:Y:S04]  /*20c60*/  STS.U16 [R28+0xe300], R0 ;  /* 0x00e300001c007388 */ /* 0x0041e80000000400 */
[----:B0-----:R-:W3:Y:S01]  /*20c70*/  LDL.LU R0, [R1+0x6d50] ;  /* 0x006d500001007983 */ /* 0x001ee20000300800 */
[----:B------:R-:W2:Y:S03]  /*20c80*/  LDL.LU R28, [R1+0xb88] ;  /* 0x000b8800011c7983 */ /* 0x000ea60000300800 */
[----:B---3--:R0:W-:Y:S04]  /*20c90*/  STS.U16 [R0+0x400], R25 ;  /* 0x0004001900007388 */ /* 0x0081e80000000400 */
[----:B0-----:R-:W3:Y:S04]  /*20ca0*/  LDL.LU R25, [R1+0x6d4c] ;  /* 0x006d4c0001197983 */ /* 0x001ee80000300800 */
[----:B---3--:R0:W-:Y:S01]  /*20cb0*/  STS.U16 [R0+0x500], R25 ;  /* 0x0005001900007388 */ /* 0x0081e20000000400 */
[----:B----4-:R1:W-:Y:S02]  /*20cc0*/  STS.U16 [R0+0x600], R26 ;  /* 0x0006001a00007388 */ /* 0x0103e40000000400 */
[----:B------:R3:W-:Y:S01]  /*20cd0*/  STS.U16 [R0+0x700], R27 ;  /* 0x0007001b00007388 */ /* 0x0007e20000000400 */
[----:B0-----:R-:W4:Y:S01]  /*20ce0*/  LDL.LU R25, [R1+0x6d48] ;  /* 0x006d480001197983 */ /* 0x001f220000300800 */
[----:B-1----:R-:W4:Y:S02]  /*20cf0*/  LDL.LU R26, [R1+0x6d44] ;  /* 0x006d4400011a7983 */ /* 0x002f240000300800 */
[----:B---3--:R-:W3:Y:S02]  /*20d00*/  LDL.LU R27, [R1+0x6d40] ;  /* 0x006d4000011b7983 */ /* 0x008ee40000300800 */
[----:B--2---:R-:W-:Y:S01]  /*20d10*/  STS.U16 [R0+0x2400], R28 ;  /* 0x0024001c00007388 */ /* 0x004fe20000000400 */
[----:B------:R-:W-:Y:S01]  /*20d20*/  STS.U16 [R0+0x2500], R3 ;  /* 0x0025000300007388 */ /* 0x000fe20000000400 */
[----:B------:R-:W-:Y:S02]  /*20d30*/  STS.U16 [R0+0x2600], R4 ;  /* 0x0026000400007388 */ /* 0x000fe40000000400 */
[----:B------:R-:W-:Y:S02]  /*20d40*/  STS.U16 [R0+0x2700], R5 ;  /* 0x0027000500007388 */ /* 0x000fe40000000400 */
[----:B------:R-:W-:Y:S01]  /*20d50*/  STS.U16 [R0+0x4400], R2 ;  /* 0x0044000200007388 */ /* 0x000fe20000000400 */
        /* <DEDUP_REMOVED lines=16> */
[----:B------:R0:W-:Y:S04]  /*20e60*/  STS.U16 [R0+0xc500], R29 ;  /* 0x00c5001d00007388 */ /* 0x0001e80000000400 */
[----:B0-----:R-:W0:Y:S04]  /*20e70*/  S2R R29, SR_TID.X ;  /* 0x00000000001d7919 */ /* 0x001e280000002100 */
[----:B---3--:R-:W-:Y:S01]  /*20e80*/  STL [R1+0x6cb0], R27 ;  /* 0x006cb01b01007387 */ /* 0x008fe20000100800 */
[----:B------:R-:W2:Y:S01]  /*20e90*/  LDL.LU R20, [R1+0xbe8] ;  /* 0x000be80001147983 */ /* 0x000ea20000300800 */
[----:B0-----:R-:W-:-:S05]  /*20ea0*/  LOP3.LUT R29, R29, 0x7f, RZ, 0xc0, !PT ;  /* 0x0000007f1d1d7812 */ /* 0x001fca00078ec0ff */
[----:B------:R-:W-:Y:S02]  /*20eb0*/  IMAD.SHL.U32 R2, R29, 0x2, RZ ;  /* 0x000000021d027824 */ /* 0x000fe400078e00ff */
[----:B------:R-:W0:Y:S04]  /*20ec0*/  S2R R29, SR_TID.X ;  /* 0x00000000001d7919 */ /* 0x000e280000002100 */
[----:B------:R1:W-:Y:S01]  /*20ed0*/  STS.U16 [R0+0xc600], R22 ;  /* 0x00c6001600007388 */ /* 0x0003e20000000400 */
[----:B------:R3:W-:Y:S02]  /*20ee0*/  STS.U16 [R0+0xc700], R23 ;  /* 0x00c7001700007388 */ /* 0x0007e40000000400 */
[----:B------:R-:W-:Y:S02]  /*20ef0*/  STS.U16 [R0+0xe400], R24 ;  /* 0x00e4001800007388 */ /* 0x000fe40000000400 */
[----:B------:R0:W-:Y:S01]  /*20f00*/  STS.U16 [R0+0xe500], R27 ;  /* 0x00e5001b00007388 */ /* 0x0001e20000000400 */
[----:B----4-:R-:W-:Y:S04]  /*20f10*/  STS.U16 [R0+0xe600], R26 ;  /* 0x00e6001a00007388 */ /* 0x010fe80000000400 */
[----:B--2---:R2:W-:Y:S01]  /*20f20*/  STL [R1+0x6d3c], R20 ;  /* 0x006d3c1401007387 */ /* 0x0045e20000100800 */
[----:B------:R-:W4:Y:S02]  /*20f30*/  LDL.LU R21, [R1+0xbe4] ;  /* 0x000be40001157983 */ /* 0x000f240000300800 */
[----:B-1----:R-:W4:Y:S02]  /*20f40*/  LDL.LU R22, [R1+0xbe0] ;  /* 0x000be00001167983 */ /* 0x002f240000300800 */
[----:B---3--:R-:W3:Y:S01]  /*20f50*/  LDL.LU R23, [R1+0xbdc] ;  /* 0x000bdc0001177983 */ /* 0x008ee20000300800 */
[----:B0-----:R-:W3:Y:S01]  /*20f60*/  LDL.LU R27, [R1+0xb70] ;  /* 0x000b7000011b7983 */ /* 0x001ee20000300800 */
        /* <DEDUP_REMOVED lines=8> */
[----:B--2---:R-:W-:Y:S01]  /*20ff0*/  LOP3.LUT R20, R29, 0x7f, RZ, 0xc0, !PT ;  /* 0x0000007f1d147812 */ /* 0x004fe200078ec0ff */
[----:B------:R-:W2:Y:S02]  /*21000*/  LDL.LU R10, [R1+0x158] ;  /* 0x00015800010a7983 */ /* 0x000ea40000300800 */
[----:B------:R-:W2:Y:S01]  /*21010*/  LDL.LU R11, [R1+0x104] ;  /* 0x00010400010b7983 */ /* 0x000ea20000300800 */
[----:B------:R-:W2:Y:S01]  /*21020*/  LDL.LU R12, [R1+0x100] ;  /* 0x00010000010c7983 */ /* 0x000ea20000300800 */
[----:B------:R-:W2:Y:S02]  /*21030*/  LDL.LU R13, [R1+0xfc] ;  /* 0x0000fc00010d7983 */ /* 0x000ea40000300800 */
[----:B------:R-:W2:Y:S02]  /*21040*/  LDL.LU R14, [R1+0xf8] ;  /* 0x0000f800010e7983 */ /* 0x000ea40000300800 */
[----:B------:R-:W-:Y:S01]  /*21050*/  IMAD.SHL.U32 R20, R20, 0x2, RZ ;  /* 0x0000000214147824 */ /* 0x000fe200078e00ff */
[----:B------:R-:W2:Y:S01]  /*21060*/  LDL.LU R15, [R1+0xa4] ;  /* 0x0000a400010f7983 */ /* 0x000ea20000300800 */
[----:B------:R-:W2:Y:S02]  /*21070*/  LDL.LU R16, [R1+0xa0] ;  /* 0x0000a00001107983 */ /* 0x000ea40000300800 */
[----:B------:R-:W2:Y:S02]  /*21080*/  LDL.LU R17, [R1+0x9c] ;  /* 0x00009c0001117983 */ /* 0x000ea40000300800 */
[----:B------:R-:W2:Y:S01]  /*21090*/  LDL.LU R18, [R1+0x98] ;  /* 0x0000980001127983 */ /* 0x000ea20000300800 */
[----:B------:R-:W2:Y:S01]  /*210a0*/  LDL.LU R19, [R1+0x44] ;  /* 0x0000440001137983 */ /* 0x000ea20000300800 */
[----:B------:R-:W-:Y:S01]  /*210b0*/  LOP3.LUT R20, R20, 0x10, RZ, 0x3c, !PT ;  /* 0x0000001014147812 */ /* 0x000fe200078e3cff */
[----:B------:R-:W2:Y:S02]  /*210c0*/  LDL.LU R24, [R1+0x40] ;  /* 0x0000400001187983 */ /* 0x000ea40000300800 */
[----:B------:R-:W2:Y:S01]  /*210d0*/  LDL.LU R0, [R1+0x3c] ;  /* 0x00003c0001007983 */ /* 0x000ea20000300800 */
[----:B------:R-:W2:Y:S01]  /*210e0*/  LDL.LU R29, [R1+0x38] ;  /* 0x00003800011d7983 */ /* 0x000ea20000300800 */
[----:B------:R0:W-:Y:S03]  /*210f0*/  STL [R1+0x6cb4], R26 ;  /* 0x006cb41a01007387 */ /* 0x0001e60000100800 */
[----:B------:R1:W-:Y:S04]  /*21100*/  STS.U16 [R20+0xe700], R25 ;  /* 0x00e7001914007388 */ /* 0x0003e80000000400 */
[----:B0-----:R-:W2:Y:S01]  /*21110*/  LDL.LU R26, [R1+0xb74] ;  /* 0x000b7400011a7983 */ /* 0x001ea20000300800 */
[----:B-1----:R-:W2:Y:S02]  /*21120*/  LDL.LU R20, [R1+0x6d3c] ;  /* 0x006d3c0001147983 */ /* 0x002ea40000300800 */
[----:B------:R0:W-:Y:S01]  /*21130*/  STL [R1+0x6cb8], R25 ;  /* 0x006cb81901007387 */ /* 0x0001e20000100800 */
[----:B------:R-:W-:Y:S01]  /*21140*/  LOP3.LUT R2, R2, 0x20, RZ, 0x3c, !PT ;  /* 0x0000002002027812 */ /* 0x000fe200078e3cff */
[----:B0-----:R-:W3:Y:S04]  /*21150*/  LDL.LU R25, [R1+0xb78] ;  /* 0x000b780001197983 */ /* 0x001ee80000300800 */
[----:B--2---:R0:W-:Y:S01]  /*21160*/  STS.U16 [R2+0x800], R20 ;  /* 0x0008001402007388 */ /* 0x0041e20000000400 */
[----:B----4-:R1:W-:Y:S02]  /*21170*/  STS.U16 [R2+0x900], R21 ;  /* 0x0009001502007388 */ /* 0x0103e40000000400 */
[----:B------:R2:W-:Y:S02]  /*21180*/  STS.U16 [R2+0xa00], R22 ;  /* 0x000a001602007388 */ /* 0x0005e40000000400 */
[----:B---3--:R3:W-:Y:S01]  /*21190*/  STS.U16 [R2+0xb00], R23 ;  /* 0x000b001702007388 */ /* 0x0087e20000000400 */
[----:B0-----:R-:W4:Y:S01]  /*211a0*/  LDL.LU R20, [R1+0x6d38] ;  /* 0x006d380001147983 */ /* 0x001f220000300800 */
[----:B-1----:R-:W4:Y:S02]  /*211b0*/  LDL.LU R21, [R1+0x6d34] ;  /* 0x006d340001157983 */ /* 0x002f240000300800 */
[----:B--2---:R-:W2:Y:S01]  /*211c0*/  LDL.LU R22, [R1+0x6d30] ;  /* 0x006d300001167983 */ /* 0x004ea20000300800 */
[----:B---3--:R-:W3:Y:S04]  /*211d0*/  LDL.LU R23, [R1+0x6d2c] ;  /* 0x006d2c0001177983 */ /* 0x008ee80000300800 */
        /* <DEDUP_REMOVED lines=11> */
[----:B------:R0:W-:Y:S01]  /*21290*/  STS.U16 [R2+0x6b00], R10 ;  /* 0x006b000a02007388 */ /* 0x0001e20000000400 */
[----:B------:R-:W-:Y:S01]  /*212a0*/  STS.U16 [R2+0x8800], R11 ;  /* 0x0088000b02007388 */ /* 0x000fe20000000400 */
[----:B------:R-:W-:Y:S02]  /*212b0*/  STS.U16 [R2+0x8900], R12 ;  /* 0x0089000c02007388 */ /* 0x000fe40000000400 */
[----:B------:R-:W-:Y:S02]  /*212c0*/  STS.U16 [R2+0x8a00], R13 ;  /* 0x008a000d02007388 */ /* 0x000fe40000000400 */
[----:B------:R-:W-:Y:S01]  /*212d0*/  STS.U16 [R2+0x8b00], R14 ;  /* 0x008b000e02007388 */ /* 0x000fe20000000400 */
[----:B------:R-:W-:Y:S01]  /*212e0*/  STS.U16 [R2+0xa800], R15 ;  /* 0x00a8000f02007388 */ /* 0x000fe20000000400 */
[----:B------:R-:W-:Y:S02]  /*212f0*/  STS.U16 [R2+0xa900], R16 ;  /* 0x00a9001002007388 */ /* 0x000fe40000000400 */
[----:B------:R-:W-:Y:S01]  /*21300*/  STS.U16 [R2+0xaa00], R17 ;  /* 0x00aa001102007388 */ /* 0x000fe20000000400 */
[----:B---3--:R-:W-:Y:S01]  /*21310*/  STL [R1+0x6cbc], R23 ;  /* 0x006cbc1701007387 */ /* 0x008fe20000100800 */
[----:B0-----:R-:W3:Y:S02]  /*21320*/  LDL.LU R10, [R1+0xbd8] ;  /* 0x000bd800010a7983 */ /* 0x001ee40000300800 */
[----:B------:R-:W-:Y:S02]  /*21330*/  STS.U16 [R2+0xab00], R18 ;  /* 0x00ab001202007388 */ /* 0x000fe40000000400 */
[----:B------:R-:W-:Y:S01]  /*21340*/  STS.U16 [R2+0xc800], R19 ;  /* 0x00c8001302007388 */ /* 0x000fe20000000400 */
[----:B------:R-:W-:Y:S01]  /*21350*/  STS.U16 [R2+0xc900], R24 ;  /* 0x00c9001802007388 */ /* 0x000fe20000000400 */
[----:B------:R0:W-:Y:S03]  /*21360*/  STS.U16 [R2+0xca00], R0 ;  /* 0x00ca000002007388 */ /* 0x0001e60000000400 */
[----:B0-----:R-:W0:Y:S01]  /*21370*/  S2R R0, SR_TID.X ;  /* 0x0000000000007919 */ /* 0x001e220000002100 */
[----:B------:R1:W-:Y:S02]  /*21380*/  STS.U16 [R2+0xcb00], R29 ;  /* 0x00cb001d02007388 */ /* 0x0003e40000000400 */
[----:B------:R0:W-:Y:S02]  /*21390*/  STS.U16 [R2+0xe800], R23 ;  /* 0x00e8001702007388 */ /* 0x0001e40000000400 */
[C---:B0-----:R-:W-:Y:S01]  /*213a0*/  LOP3.LUT R14, R0.reuse, 0x7f, RZ, 0xc0, !PT ;  /* 0x0000007f000e7812 */ /* 0x041fe200078ec0ff */
[----:B------:R-:W-:Y:S01]  /*213b0*/  LOP3.LUT R0, R0, 0x7f, RZ, 0xc0, !PT ;  /* 0x0000007f00007812 */ /* 0x000fe200078ec0ff */
[----:B---3--:R0:W-:Y:S01]  /*213c0*/  STL [R1+0x6d28], R10 ;  /* 0x006d280a01007387 */ /* 0x0081e20000100800 */
[----:B------:R-:W3:Y:S02]  /*213d0*/  LDL.LU R11, [R1+0xbd4] ;  /* 0x000bd400010b7983 */ /* 0x000ee40000300800 */
[----:B------:R-:W3:Y:S02]  /*213e0*/  LDL.LU R15, [R1+0xbd0] ;  /* 0x000bd000010f7983 */ /* 0x000ee40000300800 */
[----:B------:R-:W3:Y:S01]  /*213f0*/  LDL.LU R16, [R1+0xbcc] ;  /* 0x000bcc0001107983 */ /* 0x000ee20000300800 */
[----:B------:R-:W3:Y:S01]  /*21400*/  LDL.LU R17, [R1+0xb68] ;  /* 0x000b680001117983 */ /* 0x000ee20000300800 */
[----:B------:R-:W3:Y:S02]  /*21410*/  LDL.LU R18, [R1+0xb64] ;  /* 0x000b640001127983 */ /* 0x000ee40000300800 */
[----:B-1----:R-:W3:Y:S02]  /*21420*/  LDL.LU R29, [R1+0xb60] ;  /* 0x000b6000011d7983 */ /* 0x002ee40000300800 */
        /* <DEDUP_REMOVED lines=8> */
[----:B0-----:R-:W-:Y:S01]  /*214b0*/  IMAD.SHL.U32 R10, R0, 0x2, RZ ;  /* 0x00000002000a7824 */ /* 0x001fe200078e00ff */
[----:B------:R-:W3:Y:S01]  /*214c0*/  LDL.LU R2, [R1+0xec] ;  /* 0x0000ec0001027983 */ /* 0x000ee20000300800 */
[----:B------:R-:W3:Y:S02]  /*214d0*/  LDL.LU R6, [R1+0xe8] ;  /* 0x0000e80001067983 */ /* 0x000ee40000300800 */
[----:B------:R-:W3:Y:S02]  /*214e0*/  LDL.LU R7, [R1+0x94] ;  /* 0x0000940001077983 */ /* 0x000ee40000300800 */
[----:B------:R-:W3:Y:S01]  /*214f0*/  LDL.LU R8, [R1+0x90] ;  /* 0x0000900001087983 */ /* 0x000ee20000300800 */
[----:B------:R-:W3:Y:S01]  /*21500*/  LDL.LU R9, [R1+0x8c] ;  /* 0x00008c0001097983 */ /* 0x000ee20000300800 */
[----:B------:R-:W-:Y:S01]  /*21510*/  LOP3.LUT R10, R10, 0x20, RZ, 0x3c, !PT ;  /* 0x000000200a0a7812 */ /* 0x000fe200078e3cff */
[----:B------:R-:W3:Y:S02]  /*21520*/  LDL.LU R13, [R1+0x88] ;  /* 0x00008800010d7983 */ /* 0x000ee40000300800 */
[----:B------:R-:W3:Y:S01]  /*21530*/  LDL.LU R19, [R1+0x34] ;  /* 0x0000340001137983 */ /* 0x000ee20000300800 */
[----:B------:R-:W3:Y:S01]  /*21540*/  LDL.LU R24, [R1+0x30] ;  /* 0x0000300001187983 */ /* 0x000ee20000300800 */
[----:B------:R-:W3:Y:S03]  /*21550*/  LDL.LU R0, [R1+0x2c] ;  /* 0x00002c0001007983 */ /* 0x000ee60000300800 */
[----:B--2---:R-:W-:Y:S01]  /*21560*/  STS.U16 [R10+0xe900], R22 ;  /* 0x00e900160a007388 */ /* 0x004fe20000000400 */
[----:B------:R0:W-:Y:S02]  /*21570*/  STL [R1+0x6cdc], R22 ;  /* 0x006cdc1601007387 */ /* 0x0001e40000100800 */
[----:B----4-:R-:W-:Y:S02]  /*21580*/  STS.U16 [R10+0xea00], R21 ;  /* 0x00ea00150a007388 */ /* 0x010fe40000000400 */
[----:B------:R-:W-:Y:S01]  /*21590*/  STS.U16 [R10+0xeb00], R20 ;  /* 0x00eb00140a007388 */ /* 0x000fe20000000400 */
[----:B0-----:R-:W2:Y:S01]  /*215a0*/  LDL.LU R22, [R1+0xab0] ;  /* 0x000ab00001167983 */ /* 0x001ea20000300800 */
[----:B------:R0:W-:Y:S03]  /*215b0*/  STL [R1+0x6ce0], R21 ;  /* 0x006ce01501007387 */ /* 0x0001e60000100800 */
[----:B0-----:R-:W3:Y:S01]  /*215c0*/  LDL.LU R21, [R1+0xab4] ;  /* 0x000ab40001157983 */ /* 0x001ee20000300800 */
[----:B------:R-:W2:Y:S02]  /*215d0*/  LDL.LU R10, [R1+0x6d28] ;  /* 0x006d2800010a7983 */ /* 0x000ea40000300800 */
[----:B------:R0:W-:Y:S02]  /*215e0*/  STL [R1+0x6ce4], R20 ;  /* 0x006ce41401007387 */ /* 0x0001e40000100800 */
[----:B------:R-:W-:Y:S01]  /*215f0*/  IMAD.SHL.U32 R12, R14, 0x2, RZ ;  /* 0x000000020e0c7824 */ /* 0x000fe200078e00ff */
[----:B0-----:R-:W3:Y:S04]  /*21600*/  LDL.LU R20, [R1+0xb5c] ;  /* 0x000b5c0001147983 */ /* 0x001ee80000300800 */
[----:B------:R-:W-:-:S05]  /*21610*/  LOP3.LUT R12, R12, 0x30, RZ, 0x3c, !PT ;  /* 0x000000300c0c7812 */ /* 0x000fca00078e3cff */
[----:B--2---:R0:W-:Y:S01]  /*21620*/  STS.U16 [R12+0xc00], R10 ;  /* 0x000c000a0c007388 */ /* 0x0041e20000000400 */
[----:B---3--:R1:W-:Y:S03]  /*21630*/  STS.U16 [R12+0xd00], R11 ;  /* 0x000d000b0c007388 */ /* 0x0083e60000000400 */
[----:B------:R2:W-:Y:S01]  /*21640*/  STS.U16 [R12+0xe00], R15 ;  /* 0x000e000f0c007388 */ /* 0x0005e20000000400 */
[----:B------:R3:W-:Y:S03]  /*21650*/  STS.U16 [R12+0xf00], R16 ;  /* 0x000f00100c007388 */ /* 0x0007e60000000400 */
[----:B------:R3:W-:Y:S01]  /*21660*/  STS.U16 [R12+0x2c00], R17 ;  /* 0x002c00110c007388 */ /* 0x0007e20000000400 */
[----:B------:R3:W-:Y:S03]  /*21670*/  STS.U16 [R12+0x2d00], R18 ;  /* 0x002d00120c007388 */ /* 0x0007e60000000400 */
[----:B0-----:R-:W4:Y:S04]  /*21680*/  LDL.LU R10, [R1+0x6d24] ;  /* 0x006d2400010a7983 */ /* 0x001f280000300800 */
[----:B-1----:R-:W4:Y:S01]  /*21690*/  LDL.LU R11, [R1+0x6d20] ;  /* 0x006d2000010b7983 */ /* 0x002f220000300800 */
[----:B--2---:R-:W2:Y:S02]  /*216a0*/  LDL.LU R15, [R1+0x6d1c] ;  /* 0x006d1c00010f7983 */ /* 0x004ea40000300800 */
[----:B---3--:R-:W3:Y:S01]  /*216b0*/  LDL.LU R16, [R1+0x6d18] ;  /* 0x006d180001107983 */ /* 0x008ee20000300800 */
[----:B------:R-:W2:Y:S01]  /*216c0*/  LDL.LU R17, [R1+0x6d14] ;  /* 0x006d140001117983 */ /* 0x000ea20000300800 */
[----:B------:R-:W2:Y:S03]  /*216d0*/  LDL.LU R18, [R1+0x6d10] ;  /* 0x006d100001127983 */ /* 0x000ea60000300800 */
[----:B------:R0:W-:Y:S04]  /*216e0*/  STS.U16 [R12+0x2e00], R29 ;  /* 0x002e001d0c007388 */ /* 0x0001e80000000400 */
[----:B0-----:R-:W2:Y:S01]  /*216f0*/  LDL.LU R29, [R1+0x6d0c] ;  /* 0x006d0c00011d7983 */ /* 0x001ea20000300800 */
        /* <DEDUP_REMOVED lines=16> */
[----:B------:R0:W-:Y:S02]  /*21800*/  STS.U16 [R12+0xaf00], R13 ;  /* 0x00af000d0c007388 */ /* 0x0001e40000000400 */
[----:B------:R-:W-:Y:S02]  /*21810*/  STS.U16 [R12+0xcc00], R19 ;  /* 0x00cc00130c007388 */ /* 0x000fe40000000400 */
[----:B------:R-:W-:Y:S01]  /*21820*/  STS.U16 [R12+0xcd00], R24 ;  /* 0x00cd00180c007388 */ /* 0x000fe20000000400 */
[----:B------:R1:W-:Y:S04]  /*21830*/  STS.U16 [R12+0xce00], R0 ;  /* 0x00ce00000c007388 */ /* 0x0003e80000000400 */
[----:B0-----:R-:W3:Y:S01]  /*21840*/  LDL.LU R13, [R1+0xbc8] ;  /* 0x000bc800010d7983 */ /* 0x001ee20000300800 */
[----:B-1----:R-:W3:Y:S03]  /*21850*/  LDL.LU R0, [R1+0xbc4] ;  /* 0x000bc40001007983 */ /* 0x002ee60000300800 */
[----:B--2---:R0:W-:Y:S04]  /*21860*/  STS.U16 [R12+0xcf00], R29 ;  /* 0x00cf001d0c007388 */ /* 0x0041e80000000400 */
[----:B0-----:R-:W2:Y:S01]  /*21870*/  LDL.LU R29, [R1+0xbc0] ;  /* 0x000bc000011d7983 */ /* 0x001ea20000300800 */
[----:B------:R-:W4:Y:S02]  /*21880*/  LDL.LU R20, [R1+0xb40] ;  /* 0x000b400001147983 */ /* 0x000f240000300800 */
[----:B------:R-:W4:Y:S02]  /*21890*/  LDL.LU R19, [R1+0xaa4] ;  /* 0x000aa40001137983 */ /* 0x000f240000300800 */
[----:B------:R-:W4:Y:S01]  /*218a0*/  LDL.LU R21, [R1+0xaa0] ;  /* 0x000aa00001157983 */ /* 0x000f220000300800 */
[----:B------:R-:W4:Y:S01]  /*218b0*/  LDL.LU R22, [R1+0xa9c] ;  /* 0x000a9c0001167983 */ /* 0x000f220000300800 */
[----:B------:R-:W4:Y:S02]  /*218c0*/  LDL.LU R23, [R1+0xa98] ;  /* 0x000a980001177983 */ /* 0x000f240000300800 */
[----:B------:R-:W4:Y:S02]  /*218d0*/  LDL.LU R25, [R1+0x144] ;  /* 0x0001440001197983 */ /* 0x000f240000300800 */
[----:B------:R-:W4:Y:S01]  /*218e0*/  LDL.LU R26, [R1+0x140] ;  /* 0x00014000011a7983 */ /* 0x000f220000300800 */
[----:B------:R-:W4:Y:S04]  /*218f0*/  LDL.LU R24, [R1+0x13c] ;  /* 0x00013c0001187983 */ /* 0x000f280000300800 */
[----:B------:R-:W-:Y:S01]  /*21900*/  STS.U16 [R12+0xec00], R18 ;  /* 0x00ec00120c007388 */ /* 0x000fe20000000400 */
[----:B------:R0:W-:Y:S02]  /*21910*/  STL [R1+0x6ce8], R18 ;  /* 0x006ce81201007387 */ /* 0x0001e40000100800 */
[----:B------:R-:W-:Y:S01]  /*21920*/  STS.U16 [R12+0xed00], R17 ;  /* 0x00ed00110c007388 */ /* 0x000fe20000000400 */
[----:B0-----:R-:W4:Y:S01]  /*21930*/  LDL.LU R18, [R1+0xb48] ;  /* 0x000b480001127983 */ /* 0x001f220000300800 */
[----:B------:R0:W-:Y:S02]  /*21940*/  STL [R1+0x6cf0], R17 ;  /* 0x006cf01101007387 */ /* 0x0001e40000100800 */
[----:B------:R-:W-:Y:S01]  /*21950*/  IMAD.SHL.U32 R4, R14, 0x2, RZ ;  /* 0x000000020e047824 */ /* 0x000fe200078e00ff */
[----:B0-----:R-:W4:Y:S01]  /*21960*/  LDL.LU R17, [R1+0xb50] ;  /* 0x000b500001117983 */ /* 0x001f220000300800 */
[----:B------:R-:W4:Y:S02]  /*21970*/  LDL.LU R27, [R1+0x138] ;  /* 0x00013800011b7983 */ /* 0x000f240000300800 */
[----:B------:R-:W4:Y:S02]  /*21980*/  LDL.LU R28, [R1+0xe4] ;  /* 0x0000e400011c7983 */ /* 0x000f240000300800 */
[----:B------:R-:W4:Y:S01]  /*21990*/  LDL.LU R3, [R1+0xe0] ;  /* 0x0000e00001037983 */ /* 0x000f220000300800 */
[----:B------:R-:W4:Y:S01]  /*219a0*/  LDL.LU R5, [R1+0xdc] ;  /* 0x0000dc0001057983 */ /* 0x000f220000300800 */
[----:B------:R-:W4:Y:S02]  /*219b0*/  LDL.LU R2, [R1+0xd8] ;  /* 0x0000d80001027983 */ /* 0x000f240000300800 */
[----:B------:R-:W4:Y:S02]  /*219c0*/  LDL.LU R6, [R1+0x84] ;  /* 0x0000840001067983 */ /* 0x000f240000300800 */
[----:B------:R-:W4:Y:S01]  /*219d0*/  LDL.LU R7, [R1+0x80] ;  /* 0x0000800001077983 */ /* 0x000f220000300800 */
[----:B------:R-:W4:Y:S01]  /*219e0*/  LDL.LU R8, [R1+0x78] ;  /* 0x0000780001087983 */ /* 0x000f220000300800 */
[----:B------:R-:W4:Y:S02]  /*219f0*/  LDL.LU R9, [R1+0x24] ;  /* 0x0000240001097983 */ /* 0x000f240000300800 */
[----:B------:R-:W4:Y:S01]  /*21a00*/  LDL.LU R14, [R1+0x20] ;  /* 0x00002000010e7983 */ /* 0x000f220000300800 */
[----:B---3--:R-:W-:Y:S01]  /*21a10*/  STS.U16 [R12+0xee00], R16 ;  /* 0x00ee00100c007388 */ /* 0x008fe20000000400 */
[----:B------:R0:W-:Y:S02]  /*21a20*/  STL [R1+0x6cf4], R16 ;  /* 0x006cf41001007387 */ /* 0x0001e40000100800 */
[----:B------:R1:W-:Y:S01]  /*21a30*/  STS.U16 [R12+0xef00], R15 ;  /* 0x00ef000f0c007388 */ /* 0x0003e20000000400 */
[----:B0-----:R-:W3:Y:S01]  /*21a40*/  LDL.LU R16, [R1+0xb58] ;  /* 0x000b580001107983 */ /* 0x001ee20000300800 */
[----:B-1----:R-:W3:Y:S02]  /*21a50*/  LDL.LU R12, [R1+0x6d08] ;  /* 0x006d0800010c7983 */ /* 0x002ee40000300800 */
[----:B------:R0:W-:Y:S02]  /*21a60*/  STL [R1+0x6cf8], R15 ;  /* 0x006cf80f01007387 */ /* 0x0001e40000100800 */
[----:B0-----:R-:W3:Y:S01]  /*21a70*/  LDL.LU R15, [R1+0xbbc] ;  /* 0x000bbc00010f7983 */ /* 0x001ee20000300800 */
[----:B------:R-:W-:-:S05]  /*21a80*/  LOP3.LUT R4, R4, 0x40, RZ, 0x3c, !PT ;  /* 0x0000004004047812 */ /* 0x000fca00078e3cff */
[----:B------:R0:W-:Y:S01]  /*21a90*/  STS.U16 [R4+0x1000], R13 ;  /* 0x0010000d04007388 */ /* 0x0001e20000000400 */
[----:B------:R1:W-:Y:S03]  /*21aa0*/  STS.U16 [R4+0x1100], R0 ;  /* 0x0011000004007388 */ /* 0x0003e60000000400 */
[----:B0-----:R-:W4:Y:S01]  /*21ab0*/  LDL.LU R13, [R1+0x6d04] ;  /* 0x006d0400010d7983 */ /* 0x001f220000300800 */
[----:B-1----:R-:W4:Y:S03]  /*21ac0*/  LDL.LU R0, [R1+0x6d00] ;  /* 0x006d000001007983 */ /* 0x002f260000300800 */
[----:B--2---:R0:W-:Y:S04]  /*21ad0*/  STS.U16 [R4+0x1200], R29 ;  /* 0x0012001d04007388 */ /* 0x0041e80000000400 */
[----:B0-----:R-:W2:Y:S04]  /*21ae0*/  LDL.LU R29, [R1+0x6cfc] ;  /* 0x006cfc00011d7983 */ /* 0x001ea80000300800 */
[----:B---3--:R-:W-:Y:S01]  /*21af0*/  STS.U16 [R4+0x1300], R15 ;  /* 0x0013000f04007388 */ /* 0x008fe20000000400 */
[----:B------:R-:W-:Y:S02]  /*21b00*/  STS.U16 [R4+0x3000], R16 ;  /* 0x0030001004007388 */ /* 0x000fe40000000400 */
[----:B----4-:R-:W-:Y:S01]  /*21b10*/  STS.U16 [R4+0x3100], R17 ;  /* 0x0031001104007388 */ /* 0x010fe20000000400 */
[----:B------:R-:W-:Y:S04]  /*21b20*/  STS.U16 [R4+0x3200], R18 ;  /* 0x0032001204007388 */ /* 0x000fe80000000400 */
[----:B------:R-:W-:Y:S01]  /*21b30*/  STS.U16 [R4+0x3300], R20 ;  /* 0x0033001404007388 */ /* 0x000fe20000000400 */
[----:B------:R0:W-:Y:S02]  /*21b40*/  STS.U16 [R4+0x5000], R19 ;  /* 0x0050001304007388 */ /* 0x0001e40000000400 */
[----:B------:R-:W-:Y:S02]  /*21b50*/  STS.U16 [R4+0x5100], R21 ;  /* 0x0051001504007388 */ /* 0x000fe40000000400 */
[----:B------:R-:W-:Y:S01]  /*21b60*/  STS.U16 [R4+0x5200], R22 ;  /* 0x0052001604007388 */ /* 0x000fe20000000400 */
[----:B------:R-:W-:Y:S01]  /*21b70*/  STS.U16 [R4+0x5300], R23 ;  /* 0x0053001704007388 */ /* 0x000fe20000000400 */
[----:B------:R-:W-:Y:S02]  /*21b80*/  STS.U16 [R4+0x7000], R25 ;  /* 0x0070001904007388 */ /* 0x000fe40000000400 */
[----:B------:R-:W-:Y:S02]  /*21b90*/  STS.U16 [R4+0x7100], R26 ;  /* 0x0071001a04007388 */ /* 0x000fe40000000400 */
[----:B------:R1:W-:Y:S01]  /*21ba0*/  STS.U16 [R4+0x7200], R24 ;  /* 0x0072001804007388 */ /* 0x0003e20000000400 */
[----:B------:R-:W-:Y:S04]  /*21bb0*/  STS.U16 [R4+0x7300], R27 ;  /* 0x0073001b04007388 */ /* 0x000fe80000000400 */
[----:B0-----:R-:W3:Y:S01]  /*21bc0*/  LDL.LU R19, [R1+0x18] ;  /* 0x0000180001137983 */ /* 0x001ee20000300800 */
[----:B------:R-:W-:Y:S02]  /*21bd0*/  STS.U16 [R4+0x9000], R28 ;  /* 0x0090001c04007388 */ /* 0x000fe40000000400 */
[----:B------:R-:W-:Y:S02]  /*21be0*/  STS.U16 [R4+0x9100], R3 ;  /* 0x0091000304007388 */ /* 0x000fe40000000400 */
[----:B------:R-:W-:Y:S01]  /*21bf0*/  STS.U16 [R4+0x9200], R5 ;  /* 0x0092000504007388 */ /* 0x000fe20000000400 */
[----:B------:R-:W-:Y:S01]  /*21c00*/  STS.U16 [R4+0x9300], R2 ;  /* 0x0093000204007388 */ /* 0x000fe20000000400 */
[----:B------:R-:W-:Y:S02]  /*21c10*/  STS.U16 [R4+0xb000], R6 ;  /* 0x00b0000604007388 */ /* 0x000fe40000000400 */
[----:B------:R-:W-:Y:S01]  /*21c20*/  STS.U16 [R4+0xb100], R7 ;  /* 0x00b1000704007388 */ /* 0x000fe20000000400 */
[----:B-1----:R-:W4:Y:S01]  /*21c30*/  LDL.LU R24, [R1+0xbb8] ;  /* 0x000bb80001187983 */ /* 0x002f220000300800 */
[----:B------:R-:W4:Y:S02]  /*21c40*/  LDL.LU R15, [R1+0xbb4] ;  /* 0x000bb400010f7983 */ /* 0x000f240000300800 */
[----:B------:R-:W4:Y:S02]  /*21c50*/  LDL.LU R16, [R1+0xbb0] ;  /* 0x000bb00001107983 */ /* 0x000f240000300800 */
[----:B------:R-:W4:Y:S01]  /*21c60*/  LDL.LU R17, [R1+0xbac] ;  /* 0x000bac0001117983 */ /* 0x000f220000300800 */
[----:B--2---:R-:W-:Y:S01]  /*21c70*/  STS.U16 [R4+0xb200], R29 ;  /* 0x00b2001d04007388 */ /* 0x004fe20000000400 */
[----:B------:R-:W-:Y:S02]  /*21c80*/  STS.U16 [R4+0xb300], R8 ;  /* 0x00b3000804007388 */ /* 0x000fe40000000400 */
[----:B------:R-:W-:Y:S02]  /*21c90*/  STS.U16 [R4+0xd000], R9 ;  /* 0x00d0000904007388 */ /* 0x000fe40000000400 */
[----:B------:R-:W-:Y:S01]  /*21ca0*/  STS.U16 [R4+0xd100], R14 ;  /* 0x00d1000e04007388 */ /* 0x000fe20000000400 */
[----:B------:R0:W-:Y:S04]  /*21cb0*/  STS.U16 [R4+0xd200], R0 ;  /* 0x00d2000004007388 */ /* 0x0001e80000000400 */
[----:B0-----:R-:W2:Y:S04]  /*21cc0*/  LDL.LU R0, [R1+0xb38] ;  /* 0x000b380001007983 */ /* 0x001ea80000300800 */
[----:B------:R-:W0:Y:S01]  /*21cd0*/  S2R R29, SR_TID.X ;  /* 0x00000000001d7919 */ /* 0x000e220000002100 */
[----:B------:R-:W2:Y:S02]  /*21ce0*/  LDL.LU R25, [R1+0xb30] ;  /* 0x000b300001197983 */ /* 0x000ea40000300800 */
[----:B------:R-:W2:Y:S02]  /*21cf0*/  LDL.LU R26, [R1+0xb28] ;  /* 0x000b2800011a7983 */ /* 0x000ea40000300800 */
[----:B------:R-:W2:Y:S01]  /*21d00*/  LDL.LU R27, [R1+0xb20] ;  /* 0x000b2000011b7983 */ /* 0x000ea20000300800 */
[----:B------:R-:W2:Y:S01]  /*21d10*/  LDL.LU R3, [R1+0xa94] ;  /* 0x000a940001037983 */ /* 0x000ea20000300800 */
        /* <DEDUP_REMOVED lines=11> */
[----:B0-----:R-:W-:-:S05]  /*21dd0*/  LOP3.LUT R29, R29, 0x7f, RZ, 0xc0, !PT ;  /* 0x0000007f1d1d7812 */ /* 0x001fca00078ec0ff */
[----:B------:R-:W-:-:S05]  /*21de0*/  IMAD.SHL.U32 R23, R29, 0x2, RZ ;  /* 0x000000021d177824 */ /* 0x000fca00078e00ff */
[----:B------:R-:W-:Y:S01]  /*21df0*/  LOP3.LUT R23, R23, 0x50, RZ, 0x3c, !PT ;  /* 0x0000005017177812 */ /* 0x000fe200078e3cff */
[----:B---3--:R0:W-:Y:S01]  /*21e00*/  STS.U16 [R4+0xd300], R19 ;  /* 0x00d3001304007388 */ /* 0x0081e20000000400 */
[----:B------:R-:W-:Y:S02]  /*21e10*/  STS.U16 [R4+0xf000], R13 ;  /* 0x00f0000d04007388 */ /* 0x000fe40000000400 */
[----:B------:R-:W-:Y:S02]  /*21e20*/  STS.U16 [R4+0xf100], R12 ;  /* 0x00f1000c04007388 */ /* 0x000fe40000000400 */
[----:B------:R-:W-:Y:S01]  /*21e30*/  STS.U16 [R4+0xf200], R11 ;  /* 0x00f2000b04007388 */ /* 0x000fe20000000400 */
[----:B------:R-:W-:Y:S04]  /*21e40*/  STS.U16 [R4+0xf300], R10 ;  /* 0x00f3000a04007388 */ /* 0x000fe80000000400 */
[----:B----4-:R1:W-:Y:S04]  /*21e50*/  STS.U16 [R23+0x1400], R24 ;  /* 0x0014001817007388 */ /* 0x0103e80000000400 */
[----:B0-----:R-:W4:Y:S01]  /*21e60*/  LDL.LU R19, [R1+0x70] ;  /* 0x0000700001137983 */ /* 0x001f220000300800 */
[----:B------:R0:W-:Y:S02]  /*21e70*/  STS.U16 [R23+0x1500], R15 ;  /* 0x0015000f17007388 */ /* 0x0001e40000000400 */
[----:B------:R4:W-:Y:S02]  /*21e80*/  STS.U16 [R23+0x1600], R16 ;  /* 0x0016001017007388 */ /* 0x0009e40000000400 */
[----:B------:R4:W-:Y:S01]  /*21e90*/  STS.U16 [R23+0x1700], R17 ;  /* 0x0017001117007388 */ /* 0x0009e20000000400 */
[----:B-1----:R-:W4:Y:S01]  /*21ea0*/  LDL.LU R24, [R1+0x6c] ;  /* 0x00006c0001187983 */ /* 0x002f220000300800 */
[----:B------:R-:W4:Y:S02]  /*21eb0*/  LDL.LU R28, [R1+0x68] ;  /* 0x00006800011c7983 */ /* 0x000f240000300800 */
[----:B------:R-:W4:Y:S02]  /*21ec0*/  LDL.LU R4, [R1+0x4] ;  /* 0x0000040001047983 */ /* 0x000f240000300800 */
[----:B0-----:R-:W4:Y:S02]  /*21ed0*/  LDL.LU R15, [R1+0x6cf8] ;  /* 0x006cf800010f7983 */ /* 0x001f240000300800 */
[----:B----4-:R-:W4:Y:S01]  /*21ee0*/  LDL.LU R16, [R1+0x6cf4] ;  /* 0x006cf40001107983 */ /* 0x010f220000300800 */
[----:B------:R-:W4:Y:S03]  /*21ef0*/  LDL.LU R17, [R1+0x6cf0] ;  /* 0x006cf00001117983 */ /* 0x000f260000300800 */
[----:B--2---:R0:W-:Y:S04]  /*21f00*/  STS.U16 [R23+0x3400], R0 ;  /* 0x0034000017007388 */ /* 0x0041e80000000400 */
[----:B0-----:R-:W2:Y:S01]  /*21f10*/  LDL.LU R0, [R1+0x6cec] ;  /* 0x006cec0001007983 */ /* 0x001ea20000300800 */
[----:B------:R0:W-:Y:S02]  /*21f20*/  STS.U16 [R23+0x3500], R25 ;  /* 0x0035001917007388 */ /* 0x0001e40000000400 */
[----:B------:R1:W-:Y:S02]  /*21f30*/  STS.U16 [R23+0x3600], R26 ;  /* 0x0036001a17007388 */ /* 0x0003e40000000400 */
[----:B------:R1:W-:Y:S01]  /*21f40*/  STS.U16 [R23+0x3700], R27 ;  /* 0x0037001b17007388 */ /* 0x0003e20000000400 */
[----:B------:R1:W-:Y:S01]  /*21f50*/  STS.U16 [R23+0x5400], R3 ;  /* 0x0054000317007388 */ /* 0x0003e20000000400 */
[----:B------:R-:W-:Y:S02]  /*21f60*/  STS.U16 [R23+0x5500], R5 ;  /* 0x0055000517007388 */ /* 0x000fe40000000400 */
[----:B------:R1:W-:Y:S01]  /*21f70*/  STS.U16 [R23+0x5600], R2 ;  /* 0x0056000217007388 */ /* 0x0003e20000000400 */
[----:B0-----:R-:W4:Y:S01]  /*21f80*/  LDL.LU R25, [R1+0xba8] ;  /* 0x000ba80001197983 */ /* 0x001f220000300800 */
[----:B-1----:R-:W4:Y:S03]  /*21f90*/  LDL.LU R26, [R1+0xba4] ;  /* 0x000ba400011a7983 */ /* 0x002f260000300800 */
[----:B------:R-:W4:Y:S01]  /*21fa0*/  LDL.LU R27, [R1+0xba0] ;  /* 0x000ba000011b7983 */ /* 0x000f220000300800 */
[----:B------:R-:W4:Y:S03]  /*21fb0*/  LDL.LU R3, [R1+0xb9c] ;  /* 0x000b9c0001037983 */ /* 0x000f260000300800 */
[----:B------:R-:W4:Y:S04]  /*21fc0*/  LDL.LU R2, [R1+0xb18] ;  /* 0x000b180001027983 */ /* 0x000f280000300800 */
[----:B--2---:R0:W-:Y:S01]  /*21fd0*/  STS.U16 [R23+0x5700], R0 ;  /* 0x0057000017007388 */ /* 0x0041e20000000400 */
[----:B------:R1:W-:Y:S02]  /*21fe0*/  STS.U16 [R23+0x7400], R18 ;  /* 0x0074001217007388 */ /* 0x0003e40000000400 */
[----:B------:R2:W-:Y:S02]  /*21ff0*/  STS.U16 [R23+0x7500], R20 ;  /* 0x0075001417007388 */ /* 0x0005e40000000400 */
[----:B------:R2:W-:Y:S01]  /*22000*/  STS.U16 [R23+0x7600], R21 ;  /* 0x0076001517007388 */ /* 0x0005e20000000400 */
[----:B------:R4:W-:Y:S01]  /*22010*/  STS.U16 [R23+0x7700], R22 ;  /* 0x0077001617007388 */ /* 0x0009e20000000400 */
[----:B------:R4:W-:Y:S03]  /*22020*/  STS.U16 [R23+0x9400], R6 ;  /* 0x0094000617007388 */ /* 0x0009e60000000400 */
[----:B0-----:R-:W3:Y:S01]  /*22030*/  LDL.LU R0, [R1+0xb10] ;  /* 0x000b100001007983 */ /* 0x001ee20000300800 */
[----:B------:R-:W3:Y:S02]  /*22040*/  LDL.LU R5, [R1+0xb00] ;  /* 0x000b000001057983 */ /* 0x000ee40000300800 */
[----:B-1----:R-:W3:Y:S02]  /*22050*/  LDL.LU R18, [R1+0x6ce8] ;  /* 0x006ce80001127983 */ /* 0x002ee40000300800 */
[----:B--2---:R-:W2:Y:S01]  /*22060*/  LDL.LU R20, [R1+0x6ce4] ;  /* 0x006ce40001147983 */ /* 0x004ea20000300800 */
[----:B------:R-:W2:Y:S01]  /*22070*/  LDL.LU R21, [R1+0x6ce0] ;  /* 0x006ce00001157983 */ /* 0x000ea20000300800 */
[----:B----4-:R-:W3:Y:S02]  /*22080*/  LDL.LU R22, [R1+0x6cdc] ;  /* 0x006cdc0001167983 */ /* 0x010ee40000300800 */
[----:B------:R-:W2:Y:S01]  /*22090*/  LDL.LU R6, [R1+0x6cd8] ;  /* 0x006cd80001067983 */ /* 0x000ea20000300800 */
[----:B------:R0:W-:Y:S01]  /*220a0*/  STS.U16 [R23+0x9500], R7 ;  /* 0x0095000717007388 */ /* 0x0001e20000000400 */
[----:B------:R1:W-:Y:S02]  /*220b0*/  STS.U16 [R23+0x9600], R8 ;  /* 0x0096000817007388 */ /* 0x0003e40000000400 */
[----:B------:R1:W-:Y:S02]  /*220c0*/  STS.U16 [R23+0x9700], R9 ;  /* 0x0097000917007388 */ /* 0x0003e40000000400 */
[----:B------:R1:W-:Y:S01]  /*220d0*/  STS.U16 [R23+0xb400], R14 ;  /* 0x00b4000e17007388 */ /* 0x0003e20000000400 */
[----:B------:R1:W-:Y:S01]  /*220e0*/  STS.U16 [R23+0xb500], R19 ;  /* 0x00b5001317007388 */ /* 0x0003e20000000400 */
[----:B------:R1:W-:Y:S03]  /*220f0*/  STS.U16 [R23+0xb600], R24 ;  /* 0x00b6001817007388 */ /* 0x0003e60000000400 */
[----:B0-----:R-:W2:Y:S01]  /*22100*/  LDL.LU R7, [R1+0x6cd4] ;  /* 0x006cd40001077983 */ /* 0x001ea20000300800 */
[----:B-1----:R-:W2:Y:S03]  /*22110*/  LDL.LU R8, [R1+0x6cd0] ;  /* 0x006cd00001087983 */ /* 0x002ea60000300800 */
[----:B------:R-:W2:Y:S01]  /*22120*/  LDL.LU R9, [R1+0x6ccc] ;  /* 0x006ccc0001097983 */ /* 0x000ea20000300800 */
[----:B------:R-:W2:Y:S03]  /*22130*/  LDL.LU R14, [R1+0x6cc8] ;  /* 0x006cc800010e7983 */ /* 0x000ea60000300800 */
[----:B------:R-:W2:Y:S01]  /*22140*/  LDL.LU R19, [R1+0x6cc4] ;  /* 0x006cc40001137983 */ /* 0x000ea20000300800 */
[----:B------:R-:W2:Y:S02]  /*22150*/  LDL.LU R24, [R1+0x6cc0] ;  /* 0x006cc00001187983 */ /* 0x000ea40000300800 */
[----:B------:R-:W-:Y:S01]  /*22160*/  IMAD.SHL.U32 R29, R29, 0x2, RZ ;  /* 0x000000021d1d7824 */ /* 0x000fe200078e00ff */
[----:B------:R-:W-:Y:S01]  /*22170*/  STS.U16 [R23+0xb700], R28 ;  /* 0x00b7001c17007388 */ /* 0x000fe20000000400 */
[----:B------:R0:W-:Y:S03]  /*22180*/  STS.U16 [R23+0xd400], R4 ;  /* 0x00d4000417007388 */ /* 0x0001e60000000400 */
[----:B------:R-:W-:Y:S01]  /*22190*/  LOP3.LUT R29, R29, 0x60, RZ, 0x3c, !PT ;  /* 0x000000601d1d7812 */ /* 0x000fe200078e3cff */
[----:B0-----:R-:W3:Y:S01]  /*221a0*/  LDL R4, [R1+0x2340] ;  /* 0x0023400001047983 */ /* 0x001ee20000100800 */
[----:B------:R-:W3:Y:S03]  /*221b0*/  LDL.LU R28, [R1+0x232c] ;  /* 0x00232c00011c7983 */ /* 0x000ee60000300800 */
[----:B--2---:R-:W-:Y:S01]  /*221c0*/  STS.U16 [R23+0xd500], R24 ;  /* 0x00d5001817007388 */ /* 0x004fe20000000400 */
[----:B------:R-:W-:Y:S02]  /*221d0*/  STS.U16 [R23+0xd600], R19 ;  /* 0x00d6001317007388 */ /* 0x000fe40000000400 */
[----:B------:R-:W-:Y:S02]  /*221e0*/  STS.U16 [R23+0xd700], R14 ;  /* 0x00d7000e17007388 */ /* 0x000fe40000000400 */
[----:B------:R-:W-:Y:S01]  /*221f0*/  STS.U16 [R23+0xf400], R9 ;  /* 0x00f4000917007388 */ /* 0x000fe20000000400 */
[----:B------:R-:W-:Y:S01]  /*22200*/  STS.U16 [R23+0xf500], R8 ;  /* 0x00f5000817007388 */ /* 0x000fe20000000400 */
[----:B------:R-:W-:Y:S02]  /*22210*/  STS.U16 [R23+0xf600], R7 ;  /* 0x00f6000717007388 */ /* 0x000fe40000000400 */
[----:B------:R0:W-:Y:S02]  /*22220*/  STS.U16 [R23+0xf700], R6 ;  /* 0x00f7000617007388 */ /* 0x0001e40000000400 */
[----:B------:R1:W-:Y:S01]  /*22230*/  STS.U16 [R29+0x1800], R25 ;  /* 0x001800191d007388 */ /* 0x0003e20000000400 */
[----:B------:R2:W-:Y:S01]  /*22240*/  STS.U16 [R29+0x1900], R26 ;  /* 0x0019001a1d007388 */ /* 0x0005e20000000400 */
[----:B------:R3:W-:Y:S02]  /*22250*/  STS.U16 [R29+0x1a00], R27 ;  /* 0x001a001b1d007388 */ /* 0x0007e40000000400 */
[----:B------:R3:W-:Y:S02]  /*22260*/  STS.U16 [R29+0x1b00], R3 ;  /* 0x001b00031d007388 */ /* 0x0007e40000000400 */
[----:B------:R3:W-:Y:S01]  /*22270*/  STS.U16 [R29+0x3800], R2 ;  /* 0x003800021d007388 */ /* 0x0007e20000000400 */
[----:B0-----:R-:W4:Y:S01]  /*22280*/  LDL.LU R23, [R1+0x6cbc] ;  /* 0x006cbc0001177983 */ /* 0x001f220000300800 */
[----:B-1----:R-:W4:Y:S02]  /*22290*/  LDL.LU R25, [R1+0x6cb8] ;  /* 0x006cb80001197983 */ /* 0x002f240000300800 */
[----:B--2---:R-:W2:Y:S02]  /*222a0*/  LDL.LU R26, [R1+0x6cb4] ;  /* 0x006cb400011a7983 */ /* 0x004ea40000300800 */
[----:B---3--:R-:W3:Y:S01]  /*222b0*/  LDL.LU R27, [R1+0x6cb0] ;  /* 0x006cb000011b7983 */ /* 0x008ee20000300800 */
[----:B------:R-:W2:Y:S01]  /*222c0*/  LDL.LU R3, [R1+0x6cac] ;  /* 0x006cac0001037983 */ /* 0x000ea20000300800 */
[----:B------:R-:W2:Y:S03]  /*222d0*/  LDL.LU R2, [R1+0x6ca8] ;  /* 0x006ca80001027983 */ /* 0x000ea60000300800 */
[----:B------:R0:W-:Y:S04]  /*222e0*/  STS.U16 [R29+0x3900], R0 ;  /* 0x003900001d007388 */ /* 0x0001e80000000400 */
[----:B0-----:R-:W3:Y:S01]  /*222f0*/  LDL.LU R0, [R1+0x6ca4] ;  /* 0x006ca40001007983 */ /* 0x001ee20000300800 */
[----:B--2---:R-:W-:-:S03]  /*22300*/  PRMT R2, RZ, 0x7610, R2 ;  /* 0x00007610ff027816 */ /* 0x004fc60000000002 */
[----:B---3--:R0:W-:Y:S01]  /*22310*/  STS.U16 [R29+0x3a00], R0 ;  /* 0x003a00001d007388 */ /* 0x0081e20000000400 */
[----:B------:R1:W-:Y:S03]  /*22320*/  STS.U16 [R29+0x3b00], R5 ;  /* 0x003b00051d007388 */ /* 0x0003e60000000400 */
[----:B0-----:R-:W2:Y:S01]  /*22330*/  LDL.LU R0, [R1+0x6ca0] ;  /* 0x006ca00001007983 */ /* 0x001ea20000300800 */
[----:B-1----:R-:W-:Y:S02]  /*22340*/  @!P0 IMAD.MOV.U32 R5, RZ, RZ, R28 ;  /* 0x000000ffff058224 */ /* 0x002fe400078e001c */
[----:B------:R-:W3:Y:S03]  /*22350*/  LDL.LU R29, [R1+0x6c9c] ;  /* 0x006c9c00011d7983 */ /* 0x000ee60000300800 */
[----:B------:R-:W2:Y:S01]  /*22360*/  @!P0 LDG.E.U16 R2, [R4.64] ;  /* 0x0000000604028981 */ /* 0x000ea2000c1e1500 */
[----:B------:R-:W-:Y:S03]  /*22370*/  STL [R1+0x238c], R28 ;  /* 0x00238c1c01007387 */ /* 0x000fe60000100800 */
[----:B--2---:R0:W-:Y:S04]  /*22380*/  STL [R1+0xa98], R2 ;  /* 0x000a980201007387 */ /* 0x0041e80000100800 */
[----:B0-----:R-:W2:Y:S01]  /*22390*/  LDL.LU R2, [R1+0x6c98] ;  /* 0x006c980001027983 */ /* 0x001ea20000300800 */
[----:B------:R-:W2:Y:S02]  /*223a0*/  LDL R4, [R1+0x233c] ;  /* 0x00233c0001047983 */ /* 0x000ea40000100800 */
[----:B------:R-:W2:Y:S01]  /*223b0*/  LDL R5, [R1+0x2354] ;  /* 0x0023540001057983 */ /* 0x000ea20000100800 */
[----:B---3--:R-:W-:-:S02]  /*223c0*/  PRMT R29, RZ, 0x7610, R29 ;  /* 0x00007610ff1d7816 */ /* 0x008fc4000000001d */
[----:B--2---:R-:W-:-:S04]  /*223d0*/  @!P0 LOP3.LUT R5, R5, R4, RZ, 0x3c, !PT ;  /* 0x0000000405058212 */ /* 0x004fc800078e3cff */
[----:B------:R-:W-:-:S04]  /*223e0*/  @!P0 LOP3.LUT R4, R5, R4, RZ, 0x3c, !PT ;  /* 0x0000000405048212 */ /* 0x000fc800078e3cff */
[----:B------:R-:W-:-:S05]  /*223f0*/  @!P0 LOP3.LUT R5, R5, R4, RZ, 0x3c, !PT ;  /* 0x0000000405058212 */ /* 0x000fca00078e3cff */
[----:B------:R-:W2:Y:S04]  /*22400*/  @!P0 LDG.E.U16 R29, [R4.64] ;  /* 0x00000006041d8981 */ /* 0x000ea8000c1e1500 */
[----:B--2---:R0:W-:Y:S04]  /*22410*/  STL [R1+0xaa0], R29 ;  /* 0x000aa01d01007387 */ /* 0x0041e80000100800 */
[----:B0-----:R-:W2:Y:S01]  /*22420*/  LDL.LU R29, [R1+0x6c94] ;  /* 0x006c9400011d7983 */ /* 0x001ea20000300800 */
[----:B------:R-:W3:Y:S02]  /*22430*/  LDL R4, [R1+0x1f68] ;  /* 0x001f680001047983 */ /* 0x000ee40000100800 */
[----:B------:R-:W3:Y:S01]  /*22440*/  LDL R5, [R1+0x2240] ;  /* 0x0022400001057983 */ /* 0x000ee20000100800 */
[----:B------:R-:W-:-:S02]  /*22450*/  PRMT R0, RZ, 0x7610, R0 ;  /* 0x00007610ff007816 */ /* 0x000fc40000000000 */
[----:B---3--:R-:W-:-:S04]  /*22460*/  @!P0 LOP3.LUT R5, R5, R4, RZ, 0x3c, !PT ;  /* 0x0000000405058212 */ /* 0x008fc800078e3cff */
[----:B------:R-:W-:-:S04]  /*22470*/  @!P0 LOP3.LUT R4, R5, R4, RZ, 0x3c, !PT ;  /* 0x0000000405048212 */ /* 0x000fc800078e3cff */
[----:B------:R-:W-:-:S05]  /*22480*/  @!P0 LOP3.LUT R5, R5, R4, RZ, 0x3c, !PT ;  /* 0x0000000405058212 */ /* 0x000fca00078e3cff */
[----:B------:R-:W3:Y:S04]  /*22490*/  @!P0 LDG.E.U16 R0, [R4.64] ;  /* 0x0000000604008981 */ /* 0x000ee8000c1e1500 */
[----:B---3--:R0:W-:Y:S04]  /*224a0*/  STL [R1+0xa9c], R0 ;  /* 0x000a9c0001007387 */ /* 0x0081e80000100800 */
[----:B0-----:R-:W3:Y:S01]  /*224b0*/  LDL.LU R0, [R1+0x6c90] ;  /* 0x006c900001007983 */ /* 0x001ee20000300800 */
[----:B------:R-:W3:Y:S02]  /*224c0*/  LDL R4, [R1+0x222c] ;  /* 0x00222c0001047983 */ /* 0x000ee40000100800 */
[----:B------:R-:W3:Y:S01]  /*224d0*/  LDL R5, [R1+0x2230] ;  /* 0x0022300001057983 */ /* 0x000ee20000100800 */
[----:B--2---:R-:W-:-:S02]  /*224e0*/  PRMT R29, RZ, 0x7610, R29 ;  /* 0x00007610ff1d7816 */ /* 0x004fc4000000001d */
[----:B---3--:R-:W-:-:S04]  /*224f0*/  @!P0 LOP3.LUT R5, R5, R4, RZ, 0x3c, !PT ;  /* 0x0000000405058212 */ /* 0x008fc800078e3cff */
        /* <DEDUP_REMOVED lines=497> */
[----:B------:R0:W3:Y:S04]  /*24410*/  @!P0 LDG.E.U16 R28, [R4.64] ;  /* 0x00000006041c8981 */ /* 0x0000e8000c1e1500 */
[----:B0-----:R-:W2:Y:S04]  /*24420*/  LDL R4, [R1+0x227c] ;  /* 0x00227c0001047983 */ /* 0x001ea80000100800 */
[----:B------:R-:W2:Y:S01]  /*24430*/  LDL R5, [R1+0x22b8] ;  /* 0x0022b80001057983 */ /* 0x000ea20000100800 */
[----:B------:R-:W-:Y:S02]  /*24440*/  PRMT R0, RZ, 0x7610, R0 ;  /* 0x00007610ff007816 */ /* 0x000fe40000000000 */
[----:B--2---:R-:W-:-:S04]  /*24450*/  @!P0 LOP3.LUT R5, R5, R4, RZ, 0x3c, !PT ;  /* 0x0000000405058212 */ /* 0x004fc800078e3cff */
[----:B------:R-:W-:-:S04]  /*24460*/  @!P0 LOP3.LUT R4, R5, R4, RZ, 0x3c, !PT ;  /* 0x0000000405048212 */ /* 0x000fc800078e3cff */
[----:B------:R-:W-:-:S05]  /*24470*/  @!P0 LOP3.LUT R5, R5, R4, RZ, 0x3c, !PT ;  /* 0x0000000405058212 */ /* 0x000fca00078e3cff */
[----:B------:R-:W2:Y:S04]  /*24480*/  @!P0 LDG.E.U16 R0, [R4.64] ;  /* 0x0000000604008981 */ /* 0x000ea8000c1e1500 */
[----:B---3--:R0:W-:Y:S04]  /*24490*/  STL [R1+0xb8], R28 ;  /* 0x0000b81c01007387 */ /* 0x0081e80000100800 */
[----:B0-----:R-:W3:Y:S04]  /*244a0*/  LDL R28, [R1+0x2348] ;  /* 0x00234800011c7983 */ /* 0x001ee80000100800 */
[----:B--2---:R0:W-:Y:S04]  /*244b0*/  STL [R1+0xb4], R0 ;  /* 0x0000b40001007387 */ /* 0x0041e80000100800 */
[----:B0-----:R-:W2:Y:S01]  /*244c0*/  LDL.LU R0, [R1+0x6bb0] ;  /* 0x006bb00001007983 */ /* 0x001ea20000300800 */
[----:B------:R-:W2:Y:S02]  /*244d0*/  LDL R4, [R1+0x229c] ;  /* 0x00229c0001047983 */ /* 0x000ea40000100800 */
[----:B------:R-:W2:Y:S01]  /*244e0*/  LDL R5, [R1+0x22d8] ;  /* 0x0022d80001057983 */ /* 0x000ea20000100800 */
[----:B------:R-:W-:-:S02]  /*244f0*/  PRMT R29, RZ, 0x7610, R29 ;  /* 0x00007610ff1d7816 */ /* 0x000fc4000000001d */
[----:B--2---:R-:W-:-:S04]  /*24500*/  @!P0 LOP3.LUT R5, R5, R4, RZ, 0x3c, !PT ;  /* 0x0000000405058212 */ /* 0x004fc800078e3cff */
[----:B------:R-:W-:-:S04]  /*24510*/  @!P0 LOP3.LUT R4, R5, R4, RZ, 0x3c, !PT ;  /* 0x0000000405048212 */ /* 0x000fc800078e3cff */
[----:B------:R-:W-:-:S05]  /*24520*/  @!P0 LOP3.LUT R5, R5, R4, RZ, 0x3c, !PT ;  /* 0x0000000405058212 */ /* 0x000fca00078e3cff */
[----:B------:R-:W2:Y:S04]  /*24530*/  @!P0 LDG.E.U16 R29, [R4.64] ;  /* 0x00000006041d8981 */ /* 0x000ea8000c1e1500 */
        /* <DEDUP_REMOVED lines=26> */
[----:B------:R-:W2:Y:S01]  /*246e0*/  @!P0 LDG.E.U16 R0, [R4.64] ;  /* 0x0000000604008981 */ /* 0x000ea2000c1e1500 */
[----:B------:R-:W-:-:S03]  /*246f0*/  PRMT R29, RZ, 0x7610, R29 ;  /* 0x00007610ff1d7816 */ /* 0x000fc6000000001d */
[----:B--2---:R0:W-:Y:S04]  /*24700*/  STL [R1+0xa4], R0 ;  /* 0x0000a40001007387 */ /* 0x0041e80000100800 */
[----:B0-----:R-:W2:Y:S01]  /*24710*/  LDL.LU R0, [R1+0x6ba0] ;  /* 0x006ba00001007983 */ /* 0x001ea20000300800 */
[----:B------:R-:W2:Y:S02]  /*24720*/  LDL R5, [R1+0x231c] ;  /* 0x00231c0001057983 */ /* 0x000ea40000100800 */
[----:B---3--:R-:W-:Y:S02]  /*24730*/  @!P0 IMAD.MOV.U32 R4, RZ, RZ, R28 ;  /* 0x000000ffff048224 */ /* 0x008fe400078e001c */
[----:B------:R-:W3:Y:S04]  /*24740*/  LDL.LU R28, [R1+0x2344] ;  /* 0x00234400011c7983 */ /* 0x000ee80000300800 */
[----:B--2---:R-:W2:Y:S04]  /*24750*/  @!P0 LDG.E.U16 R29, [R4.64] ;  /* 0x00000006041d8981 */ /* 0x004ea8000c1e1500 */
        /* <DEDUP_REMOVED lines=129> */
[----:B------:R-:W2:Y:S02]  /*24f70*/  LDL R5, [R1+0x20a0] ;  /* 0x0020a00001057983 */ /* 0x000ea40000100800 */
[----:B--2---:R-:W-:-:S02]  /*24f80*/  @!P0 LOP3.LUT R5, R5, R4, RZ, 0x3c, !PT ;  /* 0x0000000405058212 */ /* 0x004fc400078e3cff */
[----:B------:R-:W-:Y:S02]  /*24f90*/  PRMT R29, RZ, 0x7610, R29 ;  /* 0x00007610ff1d7816 */ /* 0x000fe4000000001d */
        /* <DEDUP_REMOVED lines=149> */
[----:B------:R-:W4:Y:S02]  /*258f0*/  LDL R5, [R1+0x2324] ;  /* 0x0023240001057983 */ /* 0x000f240000100800 */
[----:B---3--:R-:W-:Y:S01]  /*25900*/  @!P0 IMAD.MOV.U32 R4, RZ, RZ, R28 ;  /* 0x000000ffff048224 */ /* 0x008fe200078e001c */
[----:B--2---:R-:W-:-:S06]  /*25910*/  PRMT R29, RZ, 0x7610, R29 ;  /* 0x00007610ff1d7816 */ /* 0x004fcc000000001d */
[----:B----4-:R-:W2:Y:S04]  /*25920*/  @!P0 LDG.E.U16 R29, [R4.64] ;  /* 0x00000006041d8981 */ /* 0x010ea8000c1e1500 */
[----:B------:R0:W-:Y:S04]  /*25930*/  STL [R1+0x2390], R28 ;  /* 0x0023901c01007387 */ /* 0x0001e80000100800 */
[----:B0-----:R-:W3:Y:S04]  /*25940*/  LDL.LU R28, [R1+0x22cc] ;  /* 0x0022cc00011c7983 */ /* 0x001ee80000300800 */
[----:B--2---:R0:W-:Y:S04]  /*25950*/  STL [R1+0x20], R29 ;  /* 0x0000201d01007387 */ /* 0x0041e80000100800 */
[----:B0-----:R-:W2:Y:S01]  /*25960*/  LDL.LU R29, [R1+0x6b1c] ;  /* 0x006b1c00011d7983 */ /* 0x001ea20000300800 */
[----:B------:R-:W4:Y:S02]  /*25970*/  LDL R4, [R1+0x1f6c] ;  /* 0x001f6c0001047983 */ /* 0x000f240000100800 */
[----:B------:R-:W4:Y:S02]  /*25980*/  LDL R5, [R1+0x2244] ;  /* 0x0022440001057983 */ /* 0x000f240000100800 */
[----:B----4-:R-:W-:-:S02]  /*25990*/  @!P0 LOP3.LUT R5, R5, R4, RZ, 0x3c, !PT ;  /* 0x0000000405058212 */ /* 0x010fc400078e3cff */
[----:B--2---:R-:W-:Y:S02]  /*259a0*/  PRMT R29, RZ, 0x7610, R29 ;  /* 0x00007610ff1d7816 */ /* 0x004fe4000000001d */
[----:B------:R-:W-:-:S04]  /*259b0*/  @!P0 LOP3.LUT R4, R5, R4, RZ, 0x3c, !PT ;  /* 0x0000000405048212 */ /* 0x000fc800078e3cff */
[----:B------:R-:W-:-:S05]  /*259c0*/  @!P0 LOP3.LUT R5, R5, R4, RZ, 0x3c, !PT ;  /* 0x0000000405058212 */ /* 0x000fca00078e3cff */
[----:B------:R-:W2:Y:S04]  /*259d0*/  @!P0 LDG.E.U16 R29, [R4.64] ;  /* 0x00000006041d8981 */ /* 0x000ea8000c1e1500 */
        /* <DEDUP_REMOVED lines=53> */
[----:B------:R0:W2:Y:S04]  /*25d30*/  @!P0 LDG.E.U16 R29, [R4.64] ;  /* 0x00000006041d8981 */ /* 0x0000a8000c1e1500 */
[----:B0-----:R-:W4:Y:S04]  /*25d40*/  LDL R4, [R1+0x2174] ;  /* 0x0021740001047983 */ /* 0x001f280000100800 */
[----:B------:R-:W4:Y:S01]  /*25d50*/  LDL R5, [R1+0x2178] ;  /* 0x0021780001057983 */ /* 0x000f220000100800 */
[----:B------:R-:W-:Y:S02]  /*25d60*/  PRMT R0, RZ, 0x7610, R0 ;  /* 0x00007610ff007816 */ /* 0x000fe40000000000 */
[----:B----4-:R-:W-:-:S04]  /*25d70*/  @!P0 LOP3.LUT R5, R5, R4, RZ, 0x3c, !PT ;  /* 0x0000000405058212 */ /* 0x010fc800078e3cff */
[----:B------:R-:W-:-:S04]  /*25d80*/  @!P0 LOP3.LUT R4, R5, R4, RZ, 0x3c, !PT ;  /* 0x0000000405048212 */ /* 0x000fc800078e3cff */
[----:B------:R-:W-:Y:S01]  /*25d90*/  @!P0 LOP3.LUT R5, R5, R4, RZ, 0x3c, !PT ;  /* 0x0000000405058212 */ /* 0x000fe200078e3cff */
[----:B--2---:R0:W-:Y:S04]  /*25da0*/  STL [R1+0x6aa4], R29 ;  /* 0x006aa41d01007387 */ /* 0x0041e80000100800 */
[----:B------:R1:W2:Y:S01]  /*25db0*/  @!P0 LDG.E.U16 R0, [R4.64] ;  /* 0x0000000604008981 */ /* 0x0002a2000c1e1500 */
[----:B------:R-:W-:-:S03]  /*25dc0*/  PRMT R27, RZ, 0x7610, R27 ;  /* 0x00007610ff1b7816 */ /* 0x000fc6000000001b */
[----:B0-----:R-:W4:Y:S04]  /*25dd0*/  LDL R29, [R1+0x20f8] ;  /* 0x0020f800011d7983 */ /* 0x001f280000100800 */
[----:B-1----:R-:W2:Y:S04]  /*25de0*/  LDL R4, [R1+0x2154] ;  /* 0x0021540001047983 */ /* 0x002ea80000100800 */
[----:B------:R-:W2:Y:S02]  /*25df0*/  LDL R5, [R1+0x2158] ;  /* 0x0021580001057983 */ /* 0x000ea40000100800 */
[----:B--2---:R-:W-:-:S04]  /*25e00*/  @!P0 LOP3.LUT R5, R5, R4, RZ, 0x3c, !PT ;  /* 0x0000000405058212 */ /* 0x004fc800078e3cff */
[----:B------:R-:W-:-:S04]  /*25e10*/  @!P0 LOP3.LUT R4, R5, R4, RZ, 0x3c, !PT ;  /* 0x0000000405048212 */ /* 0x000fc800078e3cff */
[----:B------:R-:W-:Y:S01]  /*25e20*/  @!P0 LOP3.LUT R5, R5, R4, RZ, 0x3c, !PT ;  /* 0x0000000405058212 */ /* 0x000fe200078e3cff */
[----:B------:R0:W-:Y:S04]  /*25e30*/  STL [R1+0x6aa8], R0 ;  /* 0x006aa80001007387 */ /* 0x0001e80000100800 */
[----:B------:R1:W2:Y:S01]  /*25e40*/  @!P0 LDG.E.U16 R27, [R4.64] ;  /* 0x00000006041b8981 */ /* 0x0002a2000c1e1500 */
[----:B------:R-:W-:-:S03]  /*25e50*/  PRMT R26, RZ, 0x7610, R26 ;  /* 0x00007610ff1a7816 */ /* 0x000fc6000000001a */
[----:B0-----:R-:W2:Y:S04]  /*25e60*/  LDL R0, [R1+0x2118] ;  /* 0x0021180001007983 */ /* 0x001ea80000100800 */
        /* <DEDUP_REMOVED lines=8> */
[----:B0-----:R-:W3:Y:S04]  /*25ef0*/  LDL R27, [R1+0x20d8] ;  /* 0x0020d800011b7983 */ /* 0x001ee80000100800 */
[----:B-1----:R-:W3:Y:S01]  /*25f00*/  LDL R5, [R1+0x2114] ;  /* 0x0021140001057983 */ /* 0x002ee20000100800 */
[----:B------:R-:W-:-:S03]  /*25f10*/  @!P0 IMAD.MOV.U32 R4, RZ, RZ, R0 ;  /* 0x000000ffff048224 */ /* 0x000fc600078e0000 */
[----:B--2---:R0:W-:Y:S01]  /*25f20*/  STL [R1+0x6ab0], R26 ;  /* 0x006ab01a01007387 */ /* 0x0041e20000100800 */
[----:B------:R-:W-:Y:S01]  /*25f30*/  PRMT R24, RZ, 0x7610, R24 ;  /* 0x00007610ff187816 */ /* 0x000fe20000000018 */
[----:B------:R-:W2:Y:S02]  /*25f40*/  LDL R0, [R1+0x2098] ;  /* 0x0020980001007983 */ /* 0x000ea40000100800 */
[----:B---3--:R1:W3:Y:S04]  /*25f50*/  @!P0 LDG.E.U16 R25, [R4.64] ;  /* 0x0000000604198981 */ /* 0x0082e8000c1e1500 */
[----:B0-----:R-:W2:Y:S04]  /*25f60*/  LDL R26, [R1+0x2094] ;  /* 0x00209400011a7983 */ /* 0x001ea80000100800 */
[----:B-1----:R-:W2:Y:S01]  /*25f70*/  LDL R5, [R1+0x20f4] ;  /* 0x0020f40001057983 */ /* 0x002ea20000100800 */
[----:B----4-:R-:W-:-:S03]  /*25f80*/  @!P0 IMAD.MOV.U32 R4, RZ, RZ, R29 ;  /* 0x000000ffff048224 */ /* 0x010fc600078e001d */
[----:B---3--:R0:W-:Y:S01]  /*25f90*/  STL [R1+0x6ab4], R25 ;  /* 0x006ab41901007387 */ /* 0x0081e20000100800 */
[----:B------:R-:W-:Y:S01]  /*25fa0*/  PRMT R23, RZ, 0x7610, R23 ;  /* 0x00007610ff177816 */ /* 0x000fe20000000017 */
[----:B------:R-:W3:Y:S02]  /*25fb0*/  LDL R29, [R1+0x2074] ;  /* 0x00207400011d7983 */ /* 0x000ee40000100800 */
[----:B--2---:R1:W2:Y:S04]  /*25fc0*/  @!P0 LDG.E.U16 R24, [R4.64] ;  /* 0x0000000604188981 */ /* 0x0042a8000c1e1500 */
[----:B0-----:R-:W4:Y:S04]  /*25fd0*/  LDL R25, [R1+0x2078] ;  /* 0x0020780001197983 */ /* 0x001f280000100800 */
[----:B-1----:R-:W3:Y:S01]  /*25fe0*/  LDL R5, [R1+0x20d4] ;  /* 0x0020d40001057983 */ /* 0x002ee20000100800 */
[----:B------:R-:W-:-:S03]  /*25ff0*/  @!P0 IMAD.MOV.U32 R4, RZ, RZ, R27 ;  /* 0x000000ffff048224 */ /* 0x000fc600078e001b */
[----:B--2---:R0:W-:Y:S01]  /*26000*/  STL [R1+0x6ab8], R24 ;  /* 0x006ab81801007387 */ /* 0x0041e20000100800 */
[----:B------:R-:W-:Y:S01]  /*26010*/  PRMT R22, RZ, 0x7610, R22 ;  /* 0x00007610ff167816 */ /* 0x000fe20000000016 */
[----:B------:R-:W2:Y:S02]  /*26020*/  LDL R27, [R1+0x2054] ;  /* 0x00205400011b7983 */ /* 0x000ea40000100800 */
[----:B---3--:R1:W3:Y:S04]  /*26030*/  @!P0 LDG.E.U16 R23, [R4.64] ;  /* 0x0000000604178981 */ /* 0x0082e8000c1e1500 */
[----:B0-----:R-:W2:Y:S04]  /*26040*/  LDL R24, [R1+0x2058] ;  /* 0x0020580001187983 */ /* 0x001ea80000100800 */
[----:B-1----:R-:W2:Y:S04]  /*26050*/  LDL R4, [R1+0x20b4] ;  /* 0x0020b40001047983 */ /* 0x002ea80000100800 */
[----:B------:R-:W2:Y:S02]  /*26060*/  LDL R5, [R1+0x20b8] ;  /* 0x0020b80001057983 */ /* 0x000ea40000100800 */
[----:B--2---:R-:W-:-:S04]  /*26070*/  @!P0 LOP3.LUT R5, R5, R4, RZ, 0x3c, !PT ;  /* 0x0000000405058212 */ /* 0x004fc800078e3cff */
[----:B------:R-:W-:-:S04]  /*26080*/  @!P0 LOP3.LUT R4, R5, R4, RZ, 0x3c, !PT ;  /* 0x0000000405048212 */ /* 0x000fc800078e3cff */
[----:B------:R-:W-:-:S05]  /*26090*/  @!P0 LOP3.LUT R5, R5, R4, RZ, 0x3c, !PT ;  /* 0x0000000405058212 */ /* 0x000fca00078e3cff */
[----:B------:R0:W2:Y:S04]  /*260a0*/  @!P0 LDG.E.U16 R22, [R4.64] ;  /* 0x0000000604168981 */ /* 0x0000a8000c1e1500 */
[----:B---3--:R-:W-:Y:S01]  /*260b0*/  STL [R1+0x6abc], R23 ;  /* 0x006abc1701007387 */ /* 0x008fe20000100800 */
[----:B------:R-:W-:Y:S01]  /*260c0*/  PRMT R21, RZ, 0x7610, R21 ;  /* 0x00007610ff157816 */ /* 0x000fe20000000015 */
[----:B0-----:R-:W-:Y:S02]  /*260d0*/  @!P0 IMAD.MOV.U32 R4, RZ, RZ, R0 ;  /* 0x000000ffff048224 */ /* 0x001fe400078e0000 */
[----:B------:R-:W-:-:S05]  /*260e0*/  @!P0 IMAD.MOV.U32 R5, RZ, RZ, R26 ;  /* 0x000000ffff058224 */ /* 0x000fca00078e001a */
[----:B------:R4:W3:Y:S01]  /*260f0*/  @!P0 LDG.E.U16 R21, [R4.64] ;  /* 0x0000000604158981 */ /* 0x0008e2000c1e1500 */
[----:B------:R-:W-:Y:S01]  /*26100*/  PRMT R20, RZ, 0x7610, R20 ;  /* 0x00007610ff147816 */ /* 0x000fe20000000014 */
[----:B----4-:R-:W-:Y:S02]  /*26110*/  @!P0 IMAD.MOV.U32 R4, RZ, RZ, R25 ;  /* 0x000000ffff048224 */ /* 0x010fe400078e0019 */
[----:B------:R-:W-:-:S05]  /*26120*/  @!P0 IMAD.MOV.U32 R5, RZ, RZ, R29 ;  /* 0x000000ffff058224 */ /* 0x000fca00078e001d */
[----:B------:R0:W4:Y:S04]  /*26130*/  @!P0 LDG.E.U16 R20, [R4.64] ;  /* 0x0000000604148981 */ /* 0x000128000c1e1500 */
[----:B--2---:R1:W-:Y:S01]  /*26140*/  STL [R1+0x6ac0], R22 ;  /* 0x006ac01601007387 */ /* 0x0043e20000100800 */
[----:B------:R-:W2:Y:S02]  /*26150*/  LDL R26, [R1+0x2034] ;  /* 0x00203400011a7983 */ /* 0x000ea40000100800 */
[----:B------:R-:W2:Y:S01]  /*26160*/  LDL R0, [R1+0x2038] ;  /* 0x0020380001007983 */ /* 0x000ea20000100800 */
[----:B------:R-:W-:Y:S01]  /*26170*/  PRMT R19, RZ, 0x7610, R19 ;  /* 0x00007610ff137816 */ /* 0x000fe20000000013 */
[----:B0-----:R-:W-:Y:S02]  /*26180*/  @!P0 IMAD.MOV.U32 R4, RZ, RZ, R24 ;  /* 0x000000ffff048224 */ /* 0x001fe400078e0018 */
[----:B------:R-:W-:-:S05]  /*26190*/  @!P0 IMAD.MOV.U32 R5, RZ, RZ, R27 ;  /* 0x000000ffff058224 */ /* 0x000fca00078e001b */
[----:B------:R2:W2:Y:S01]  /*261a0*/  @!P0 LDG.E.U16 R19, [R4.64] ;  /* 0x0000000604138981 */ /* 0x0004a2000c1e1500 */
[----:B------:R-:W-:-:S03]  /*261b0*/  PRMT R18, RZ, 0x7610, R18 ;  /* 0x00007610ff127816 */ /* 0x000fc60000000012 */
[----:B---3--:R0:W-:Y:S01]  /*261c0*/  STL [R1+0x6ac4], R21 ;  /* 0x006ac41501007387 */ /* 0x0081e20000100800 */
[----:B-1----:R-:W3:Y:S02]  /*261d0*/  LDL R22, [R1+0x2018] ;  /* 0x0020180001167983 */ /* 0x002ee40000100800 */
[----:B------:R-:W3:Y:S01]  /*261e0*/  LDL R25, [R1+0x2014] ;  /* 0x0020140001197983 */ /* 0x000ee20000100800 */
[----:B----4-:R1:W-:Y:S01]  /*261f0*/  STL [R1+0x6ac8], R20 ;  /* 0x006ac81401007387 */ /* 0x0103e20000100800 */
[----:B------:R-:W4:Y:S02]  /*26200*/  LDL R24, [R1+0x1ff4] ;  /* 0x001ff40001187983 */ /* 0x000f240000100800 */
[----:B------:R-:W4:Y:S02]  /*26210*/  LDL R23, [R1+0x1ff8] ;  /* 0x001ff80001177983 */ /* 0x000f240000100800 */
[----:B0-----:R-:W4:Y:S01]  /*26220*/  LDL R21, [R1+0x1fd4] ;  /* 0x001fd40001157983 */ /* 0x001f220000100800 */
[----:B-1----:R-:W4:Y:S01]  /*26230*/  LDL R20, [R1+0x1fd8] ;  /* 0x001fd80001147983 */ /* 0x002f220000100800 */
[----:B--2---:R-:W-:-:S02]  /*26240*/  @!P0 IMAD.MOV.U32 R5, RZ, RZ, R26 ;  /* 0x000000ffff058224 */ /* 0x004fc400078e001a */
[----:B------:R-:W-:-:S05]  /*26250*/  @!P0 IMAD.MOV.U32 R4, RZ, RZ, R0 ;  /* 0x000000ffff048224 */ /* 0x000fca00078e0000 */
[----:B------:R3:W2:Y:S04]  /*26260*/  @!P0 LDG.E.U16 R18, [R4.64] ;  /* 0x0000000604128981 */ /* 0x0006a8000c1e1500 */
[----:B------:R0:W-:Y:S01]  /*26270*/  STL [R1+0x6acc], R19 ;  /* 0x006acc1301007387 */ /* 0x0001e20000100800 */
[----:B------:R-:W2:Y:S03]  /*26280*/  LDL R0, [R1+0x1fb8] ;  /* 0x001fb80001007983 */ /* 0x000ea60000100800 */
[----:B0-----:R-:W2:Y:S01]  /*26290*/  LDL R19, [R1+0x1fb4] ;  /* 0x001fb40001137983 */ /* 0x001ea20000100800 */
[----:B---3--:R-:W-:Y:S01]  /*262a0*/  @!P0 IMAD.MOV.U32 R4, RZ, RZ, R22 ;  /* 0x000000ffff048224 */ /* 0x008fe200078e0016 */
[----:B------:R-:W-:Y:S01]  /*262b0*/  PRMT R17, RZ, 0x7610, R17 ;  /* 0x00007610ff117816 */ /* 0x000fe20000000011 */
[----:B------:R-:W-:Y:S01]  /*262c0*/  @!P0 IMAD.MOV.U32 R5, RZ, RZ, R25 ;  /* 0x000000ffff058224 */ /* 0x000fe200078e0019 */
[----:B------:R-:W-:-:S04]  /*262d0*/  PRMT R16, RZ, 0x7610, R16 ;  /* 0x00007610ff107816 */ /* 0x000fc80000000010 */
[----:B------:R4:W3:Y:S02]  /*262e0*/  @!P0 LDG.E.U16 R17, [R4.64] ;  /* 0x0000000604118981 */ /* 0x0008e4000c1e1500 */
[----:B----4-:R-:W-:Y:S02]  /*262f0*/  @!P0 IMAD.MOV.U32 R4, RZ, RZ, R23 ;  /* 0x000000ffff048224 */ /* 0x010fe400078e0017 */
[----:B------:R-:W-:-:S05]  /*26300*/  @!P0 IMAD.MOV.U32 R5, RZ, RZ, R24 ;  /* 0x000000ffff058224 */ /* 0x000fca00078e0018 */
[----:B------:R0:W4:Y:S04]  /*26310*/  @!P0 LDG.E.U16 R16, [R4.64] ;  /* 0x0000000604108981 */ /* 0x000128000c1e1500 */
[----:B--2---:R1:W-:Y:S01]  /*26320*/  STL [R1+0x6ad0], R18 ;  /* 0x006ad01201007387 */ /* 0x0043e20000100800 */
[----:B------:R-:W2:Y:S03]  /*26330*/  LDL R22, [R1+0x1f94] ;  /* 0x001f940001167983 */ /* 0x000ea60000100800 */
[----:B-1----:R-:W2:Y:S01]  /*26340*/  LDL R18, [R1+0x1f98] ;  /* 0x001f980001127983 */ /* 0x002ea20000100800 */
[----:B------:R-:W-:Y:S01]  /*26350*/  PRMT R15, RZ, 0x7610, R15 ;  /* 0x00007610ff0f7816 */ /* 0x000fe2000000000f */
[----:B0-----:R-:W-:-:S02]  /*26360*/  @!P0 IMAD.MOV.U32 R4, RZ, RZ, R20 ;  /* 0x000000ffff048224 */ /* 0x001fc400078e0014 */
[----:B------:R-:W-:Y:S01]  /*26370*/  @!P0 IMAD.MOV.U32 R5, RZ, RZ, R21 ;  /* 0x000000ffff058224 */ /* 0x000fe200078e0015 */
[----:B------:R-:W-:-:S04]  /*26380*/  PRMT R14, RZ, 0x7610, R14 ;  /* 0x00007610ff0e7816 */ /* 0x000fc8000000000e */
[----:B------:R0:W2:Y:S02]  /*26390*/  @!P0 LDG.E.U16 R15, [R4.64] ;  /* 0x00000006040f8981 */ /* 0x0000a4000c1e1500 */
[----:B0-----:R-:W-:Y:S02]  /*263a0*/  @!P0 IMAD.MOV.U32 R4, RZ, RZ, R0 ;  /* 0x000000ffff048224 */ /* 0x001fe400078e0000 */
[----:B------:R-:W-:-:S05]  /*263b0*/  @!P0 IMAD.MOV.U32 R5, RZ, RZ, R19 ;  /* 0x000000ffff058224 */ /* 0x000fca00078e0013 */
[----:B------:R2:W2:Y:S01]  /*263c0*/  @!P0 LDG.E.U16 R14, [R4.64] ;  /* 0x00000006040e8981 */ /* 0x0004a2000c1e1500 */
[----:B------:R-:W-:-:S03]  /*263d0*/  PRMT R13, RZ, 0x7610, R13 ;  /* 0x00007610ff0d7816 */ /* 0x000fc6000000000d */
[----:B---3--:R0:W-:Y:S01]  /*263e0*/  STL [R1+0x6ad4], R17 ;  /* 0x006ad41101007387 */ /* 0x0081e20000100800 */
[----:B----4-:R1:W-:Y:S02]  /*263f0*/  STL [R1+0x6ad8], R16 ;  /* 0x006ad81001007387 */ /* 0x0103e40000100800 */
[----:B------:R-:W3:Y:S02]  /*26400*/  LDL R21, [R1+0x1f84] ;  /* 0x001f840001157983 */ /* 0x000ee40000100800 */
[----:B------:R-:W4:Y:S02]  /*26410*/  LDL R20, [R1+0x2268] ;  /* 0x0022680001147983 */ /* 0x000f240000100800 */
[----:B--2---:R-:W-:Y:S02]  /*26420*/  @!P0 IMAD.MOV.U32 R5, RZ, RZ, R22 ;  /* 0x000000ffff058224 */ /* 0x004fe400078e0016 */
[----:B------:R-:W-:-:S05]  /*26430*/  @!P0 IMAD.MOV.U32 R4, RZ, RZ, R18 ;  /* 0x000000ffff048224 */ /* 0x000fca00078e0012 */
[----:B------:R4:W2:Y:S04]  /*26440*/  @!P0 LDG.E.U16 R13, [R4.64] ;  /* 0x00000006040d8981 */ /* 0x0008a8000c1e1500 */
[----:B------:R0:W-:Y:S01]  /*26450*/  STL [R1+0x6adc], R15 ;  /* 0x006adc0f01007387 */ /* 0x0001e20000100800 */
[----:B------:R-:W2:Y:S02]  /*26460*/  LDL R19, [R1+0x224c] ;  /* 0x00224c0001137983 */ /* 0x000ea40000100800 */
[----:B------:R-:W2:Y:S01]  /*26470*/  LDL R0, [R1+0x2288] ;  /* 0x0022880001007983 */ /* 0x000ea20000100800 */
[----:B------:R2:W-:Y:S01]  /*26480*/  STL [R1+0x6ae0], R14 ;  /* 0x006ae00e01007387 */ /* 0x0005e20000100800 */
[----:B------:R-:W2:Y:S02]  /*26490*/  LDL R18, [R1+0x226c] ;  /* 0x00226c0001127983 */ /* 0x000ea40000100800 */
[----:B0-----:R-:W2:Y:S02]  /*264a0*/  LDL R17, [R1+0x22a8] ;  /* 0x0022a80001117983 */ /* 0x001ea40000100800 */
[----:B-1----:R-:W2:Y:S01]  /*264b0*/  LDL R16, [R1+0x228c] ;  /* 0x00228c0001107983 */ /* 0x002ea20000100800 */
[----:B------:R-:W2:Y:S01]  /*264c0*/  LDL R15, [R1+0x22c8] ;  /* 0x0022c800010f7983 */ /* 0x000ea20000100800 */
[----:B------:R-:W-:Y:S01]  /*264d0*/  PRMT R12, RZ, 0x7610, R12 ;  /* 0x00007610ff0c7816 */ /* 0x000fe2000000000c */
[----:B----4-:R-:W-:-:S02]  /*264e0*/  @!P0 IMAD.MOV.U32 R4, RZ, RZ, R20 ;  /* 0x000000ffff048224 */ /* 0x010fc400078e0014 */
[----:B---3--:R-:W-:-:S05]  /*264f0*/  @!P0 IMAD.MOV.U32 R5, RZ, RZ, R21 ;  /* 0x000000ffff058224 */ /* 0x008fca00078e0015 */
[----:B------:R0:W3:Y:S04]  /*26500*/  @!P0 LDG.E.U16 R12, [R4.64] ;  /* 0x00000006040c8981 */ /* 0x0000e8000c1e1500 */
[----:B--2---:R1:W-:Y:S01]  /*26510*/  STL [R1+0x6ae4], R13 ;  /* 0x006ae40d01007387 */ /* 0x0043e20000100800 */
[----:B------:R-:W2:Y:S03]  /*26520*/  LDL R14, [R1+0x22ac] ;  /* 0x0022ac00010e7983 */ /* 0x000ea60000100800 */
[----:B-1----:R-:W4:Y:S01]  /*26530*/  LDL R13, [R1+0x22e8] ;  /* 0x0022e800010d7983 */ /* 0x002f220000100800 */
[----:B------:R-:W-:Y:S01]  /*26540*/  PRMT R11, RZ, 0x7610, R11 ;  /* 0x00007610ff0b7816 */ /* 0x000fe2000000000b */
[----:B0-----:R-:W-:-:S02]  /*26550*/  @!P0 IMAD.MOV.U32 R4, RZ, RZ, R0 ;  /* 0x000000ffff048224 */ /* 0x001fc400078e0000 */
[----:B------:R-:W-:Y:S01]  /*26560*/  @!P0 IMAD.MOV.U32 R5, RZ, RZ, R19 ;  /* 0x000000ffff058224 */ /* 0x000fe200078e0013 */
[----:B------:R-:W-:-:S04]  /*26570*/  PRMT R10, RZ, 0x7610, R10 ;  /* 0x00007610ff0a7816 */ /* 0x000fc8000000000a */
[----:B------:R0:W3:Y:S01]  /*26580*/  @!P0 LDG.E.U16 R11, [R4.64] ;  /* 0x00000006040b8981 */ /* 0x0000e2000c1e1500 */
[----:B------:R-:W-:Y:S01]  /*26590*/  PRMT R9, RZ, 0x7610, R9 ;  /* 0x00007610ff097816 */ /* 0x000fe20000000009 */
[----:B0-----:R-:W-:Y:S02]  /*265a0*/  @!P0 IMAD.MOV.U32 R4, RZ, RZ, R17 ;  /* 0x000000ffff048224 */ /* 0x001fe400078e0011 */
[----:B------:R-:W-:-:S05]  /*265b0*/  @!P0 IMAD.MOV.U32 R5, RZ, RZ, R18 ;  /* 0x000000ffff058224 */ /* 0x000fca00078e0012 */
[----:B------:R0:W3:Y:S02]  /*265c0*/  @!P0 LDG.E.U16 R10, [R4.64] ;  /* 0x00000006040a8981 */ /* 0x0000e4000c1e1500 */
[----:B0-----:R-:W-:Y:S02]  /*265d0*/  @!P0 IMAD.MOV.U32 R4, RZ, RZ, R15 ;  /* 0x000000ffff048224 */ /* 0x001fe400078e000f */
[----:B------:R-:W-:-:S05]  /*265e0*/  @!P0 IMAD.MOV.U32 R5, RZ, RZ, R16 ;  /* 0x000000ffff058224 */ /* 0x000fca00078e0010 */
[----:B------:R2:W3:Y:S01]  /*265f0*/  @!P0 LDG.E.U16 R9, [R4.64] ;  /* 0x0000000604098981 */ /* 0x0004e2000c1e1500 */
[----:B------:R-:W-:Y:S01]  /*26600*/  PRMT R8, RZ, 0x7610, R8 ;  /* 0x00007610ff087816 */ /* 0x000fe20000000008 */
[----:B--2---:R-:W-:Y:S02]  /*26610*/  @!P0 IMAD.MOV.U32 R5, RZ, RZ, R14 ;  /* 0x000000ffff058224 */ /* 0x004fe400078e000e */
[----:B----4-:R-:W-:-:S05]  /*26620*/  @!P0 IMAD.MOV.U32 R4, RZ, RZ, R13 ;  /* 0x000000ffff048224 */ /* 0x010fca00078e000d */
[----:B------:R-:W2:Y:S04]  /*26630*/  @!P0 LDG.E.U16 R8, [R4.64] ;  /* 0x0000000604088981 */ /* 0x000ea8000c1e1500 */
[----:B---3--:R-:W-:Y:S01]  /*26640*/  STL [R1+0x6ae8], R12 ;  /* 0x006ae80c01007387 */ /* 0x008fe20000100800 */
[----:B------:R-:W3:Y:S02]  /*26650*/  LDL R0, [R1+0x2308] ;  /* 0x0023080001007983 */ /* 0x000ee40000100800 */
[----:B------:R0:W-:Y:S01]  /*26660*/  STL [R1+0x6aec], R11 ;  /* 0x006aec0b01007387 */ /* 0x0001e20000100800 */
[----:B------:R1:W-:Y:S01]  /*26670*/  STL [R1+0x6af0], R10 ;  /* 0x006af00a01007387 */ /* 0x0003e20000100800 */
[----:B------:R-:W4:Y:S03]  /*26680*/  LDL.LU R23, [R1+0xc84] ;  /* 0x000c840001177983 */ /* 0x000f260000300800 */
[----:B------:R1:W-:Y:S01]  /*26690*/  STL [R1+0x6af4], R9 ;  /* 0x006af40901007387 */ /* 0x0003e20000100800 */
[----:B------:R-:W4:Y:S03]  /*266a0*/  LDL R16, [R1+0x22ec] ;  /* 0x0022ec0001107983 */ /* 0x000f260000100800 */
[----:B0-----:R-:W4:Y:S01]  /*266b0*/  LDL R11, [R1+0x2328] ;  /* 0x00232800010b7983 */ /* 0x001f220000100800 */
[----:B-1----:R-:W4:Y:S03]  /*266c0*/  LDL R10, [R1+0x230c] ;  /* 0x00230c00010a7983 */ /* 0x002f260000100800 */
[----:B------:R-:W4:Y:S01]  /*266d0*/  LDL R9, [R1+0x2350] ;  /* 0x0023500001097983 */ /* 0x000f220000100800 */
[----:B------:R-:W4:Y:S02]  /*266e0*/  LDL.LU R24, [R1+0xc80] ;  /* 0x000c800001187983 */ /* 0x000f240000300800 */
[----:B------:R-:W4:Y:S01]  /*266f0*/  LDL.LU R19, [R1+0xc7c] ;  /* 0x000c7c0001137983 */ /* 0x000f220000300800 */
[----:B--2---:R-:W-:Y:S01]  /*26700*/  STL [R1+0x6af8], R8 ;  /* 0x006af80801007387 */ /* 0x004fe20000100800 */
[----:B------:R-:W2:Y:S02]  /*26710*/  LDL.LU R12, [R1+0xc78] ;  /* 0x000c7800010c7983 */ /* 0x000ea40000300800 */
[----:B------:R-:W2:Y:S02]  /*26720*/  LDL.LU R29, [R1+0xc64] ;  /* 0x000c6400011d7983 */ /* 0x000ea40000300800 */
[----:B---3--:R-:W-:Y:S01]  /*26730*/  @!P0 IMAD.MOV.U32 R4, RZ, RZ, R0 ;  /* 0x000000ffff048224 */ /* 0x008fe200078e0000 */
[----:B------:R-:W3:Y:S04]  /*26740*/  LDL.LU R25, [R1+0xc60] ;  /* 0x000c600001197983 */ /* 0x000ee80000300800 */
[----:B------:R-:W0:Y:S01]  /*26750*/  S2R R0, SR_TID.X ;  /* 0x0000000000007919 */ /* 0x000e220000002100 */
[----:B------:R-:W-:Y:S02]  /*26760*/  STL [R1+0x2394], R28 ;  /* 0x0023941c01007387 */ /* 0x000fe40000100800 */
[----:B------:R-:W3:Y:S02]  /*26770*/  LDL.LU R13, [R1+0xc5c] ;  /* 0x000c5c00010d7983 */ /* 0x000ee40000300800 */
[----:B------:R-:W3:Y:S01]  /*26780*/  LDL.LU R14, [R1+0xc58] ;  /* 0x000c5800010e7983 */ /* 0x000ee20000300800 */
[----:B------:R-:W3:Y:S01]  /*26790*/  LDL.LU R27, [R1+0xc44] ;  /* 0x000c4400011b7983 */ /* 0x000ee20000300800 */
[----:B------:R-:W-:Y:S01]  /*267a0*/  PRMT R7, RZ, 0x7610, R7 ;  /* 0x00007610ff077816 */ /* 0x000fe20000000007 */
[----:B------:R-:W3:Y:S02]  /*267b0*/  LDL.LU R15, [R1+0xc40] ;  /* 0x000c4000010f7983 */ /* 0x000ee40000300800 */
[----:B------:R-:W-:Y:S01]  /*267c0*/  @!P0 IMAD.MOV.U32 R5, RZ, RZ, R28 ;  /* 0x000000ffff058224 */ /* 0x000fe200078e001c */
[----:B------:R-:W3:Y:S01]  /*267d0*/  LDL.LU R18, [R1+0xc3c] ;  /* 0x000c3c0001127983 */ /* 0x000ee20000300800 */
[----:B------:R-:W3:Y:S02]  /*267e0*/  LDL.LU R21, [R1+0xc38] ;  /* 0x000c380001157983 */ /* 0x000ee40000300800 */
[----:B------:R-:W3:Y:S01]  /*267f0*/  LDL.LU R22, [R1+0xc24] ;  /* 0x000c240001167983 */ /* 0x000ee20000300800 */
[----:B------:R-:W-:Y:S01]  /*26800*/  PRMT R6, RZ, 0x7610, R6 ;  /* 0x00007610ff067816 */ /* 0x000fe20000000006 */
[----:B------:R4:W3:Y:S01]  /*26810*/  @!P0 LDG.E.U16 R7, [R4.64] ;  /* 0x0000000604078981 */ /* 0x0008e2000c1e1500 */
[----:B0-----:R-:W-:-:S03]  /*26820*/  LOP3.LUT R20, R0, 0x7f, RZ, 0xc0, !PT ;  /* 0x0000007f00147812 */ /* 0x001fc600078ec0ff */
[----:B------:R-:W3:Y:S02]  /*26830*/  LDL.LU R0, [R1+0xc20] ;  /* 0x000c200001007983 */ /* 0x000ee40000300800 */
[----:B------:R-:W-:Y:S02]  /*26840*/  IMAD.SHL.U32 R26, R20, 0x2, RZ ;  /* 0x00000002141a7824 */ /* 0x000fe400078e00ff */
[----:B----4-:R-:W-:Y:S02]  /*26850*/  @!P0 IMAD.MOV.U32 R5, RZ, RZ, R16 ;  /* 0x000000ffff058224 */ /* 0x010fe400078e0010 */
[----:B------:R-:W-:Y:S01]  /*26860*/  @!P0 IMAD.MOV.U32 R4, RZ, RZ, R11 ;  /* 0x000000ffff048224 */ /* 0x000fe200078e000b */
[----:B------:R-:W-:-:S04]  /*26870*/  LOP3.LUT R26, R26, 0x60, RZ, 0x3c, !PT ;  /* 0x000000601a1a7812 */ /* 0x000fc800078e3cff */
[----:B------:R0:W4:Y:S04]  /*26880*/  @!P0 LDG.E.U16 R6, [R4.64] ;  /* 0x0000000604068981 */ /* 0x000128000c1e1500 */
[----:B------:R1:W-:Y:S01]  /*26890*/  STS.U16 [R26+0x5800], R23 ;  /* 0x005800171a007388 */ /* 0x0003e20000000400 */
[----:B------:R1:W-:Y:S03]  /*268a0*/  STS.U16 [R26+0x5900], R24 ;  /* 0x005900181a007388 */ /* 0x0003e60000000400 */
[----:B------:R1:W-:Y:S01]  /*268b0*/  STS.U16 [R26+0x5a00], R19 ;  /* 0x005a00131a007388 */ /* 0x0003e20000000400 */
[----:B0-----:R-:W-:-:S03]  /*268c0*/  @!P0 IMAD.MOV.U32 R5, RZ, RZ, R10 ;  /* 0x000000ffff058224 */ /* 0x001fc600078e000a */
[----:B------:R-:W4:Y:S01]  /*268d0*/  LDL.LU R10, [R1+0xc1c] ;  /* 0x000c1c00010a7983 */ /* 0x000f220000300800 */
[----:B-1----:R-:W4:Y:S02]  /*268e0*/  LDL.LU R23, [R1+0xc18] ;  /* 0x000c180001177983 */ /* 0x002f240000300800 */
[----:B------:R-:W4:Y:S02]  /*268f0*/  LDL.LU R11, [R1+0xb4c] ;  /* 0x000b4c00010b7983 */ /* 0x000f240000300800 */
[----:B------:R-:W4:Y:S01]  /*26900*/  LDL.LU R16, [R1+0xb44] ;  /* 0x000b440001107983 */ /* 0x000f220000300800 */
[----:B------:R-:W4:Y:S01]  /*26910*/  LDL.LU R24, [R1+0xb3c] ;  /* 0x000b3c0001187983 */ /* 0x000f220000300800 */
[----:B------:R-:W4:Y:S02]  /*26920*/  LDL.LU R17, [R1+0xb34] ;  /* 0x000b340001117983 */ /* 0x000f240000300800 */
[----:B------:R-:W4:Y:S01]  /*26930*/  LDL.LU R19, [R1+0xb0c] ;  /* 0x000b0c0001137983 */ /* 0x000f220000300800 */
[----:B--2---:R-:W-:Y:S01]  /*26940*/  STS.U16 [R26+0x5b00], R12 ;  /* 0x005b000c1a007388 */ /* 0x004fe20000000400 */
[----:B------:R0:W-:Y:S03]  /*26950*/  STS.U16 [R26+0x7800], R29 ;  /* 0x0078001d1a007388 */ /* 0x0001e60000000400 */
[----:B0-----:R-:W2:Y:S04]  /*26960*/  LDL.LU R29, [R1+0xb04] ;  /* 0x000b0400011d7983 */ /* 0x001ea80000300800 */
[----:B---3--:R0:W-:Y:S01]  /*26970*/  STS.U16 [R26+0x7900], R25 ;  /* 0x007900191a007388 */ /* 0x0081e20000000400 */
[----:B------:R-:W-:Y:S02]  /*26980*/  STS.U16 [R26+0x7a00], R13 ;  /* 0x007a000d1a007388 */ /* 0x000fe40000000400 */
[----:B------:R-:W-:Y:S01]  /*26990*/  STS.U16 [R26+0x7b00], R14 ;  /* 0x007b000e1a007388 */ /* 0x000fe20000000400 */
[----:B------:R1:W-:Y:S01]  /*269a0*/  STS.U16 [R26+0x9800], R27 ;  /* 0x0098001b1a007388 */ /* 0x0003e20000000400 */
[----:B------:R3:W-:Y:S03]  /*269b0*/  STS.U16 [R26+0x9900], R15 ;  /* 0x0099000f1a007388 */ /* 0x0007e60000000400 */
[----:B0-----:R-:W2:Y:S01]  /*269c0*/  LDL.LU R25, [R1+0xafc] ;  /* 0x000afc0001197983 */ /* 0x001ea20000300800 */
[----:B-1----:R-:W2:Y:S02]  /*269d0*/  LDL.LU R27, [R1+0xca4] ;  /* 0x000ca400011b7983 */ /* 0x002ea40000300800 */
[----:B------:R-:W2:Y:S02]  /*269e0*/  LDL.LU R12, [R1+0xca0] ;  /* 0x000ca000010c7983 */ /* 0x000ea40000300800 */
[----:B------:R-:W2:Y:S01]  /*269f0*/  LDL.LU R13, [R1+0xc9c] ;  /* 0x000c9c00010d7983 */ /* 0x000ea20000300800 */
[----:B------:R-:W2:Y:S04]  /*26a00*/  LDL.LU R14, [R1+0xc98] ;  /* 0x000c9800010e7983 */ /* 0x000ea80000300800 */
[----:B------:R0:W-:Y:S01]  /*26a10*/  STS.U16 [R26+0x9a00], R18 ;  /* 0x009a00121a007388 */ /* 0x0001e20000000400 */
[----:B---3--:R-:W3:Y:S02]  /*26a20*/  LDL.LU R15, [R1+0xc94] ;  /* 0x000c9400010f7983 */ /* 0x008ee40000300800 */
[----:B------:R1:W-:Y:S02]  /*26a30*/  STS.U16 [R26+0x9b00], R21 ;  /* 0x009b00151a007388 */ /* 0x0003e40000000400 */
[----:B------:R1:W-:Y:S01]  /*26a40*/  STS.U16 [R26+0xb800], R22 ;  /* 0x00b800161a007388 */ /* 0x0003e20000000400 */
[----:B------:R1:W-:Y:S04]  /*26a50*/  STS.U16 [R26+0xb900], R0 ;  /* 0x00b900001a007388 */ /* 0x0003e80000000400 */
[----:B0-----:R-:W3:Y:S01]  /*26a60*/  LDL.LU R18, [R1+0xc90] ;  /* 0x000c900001127983 */ /* 0x001ee20000300800 */
[----:B-1----:R-:W3:Y:S03]  /*26a70*/  LDL.LU R21, [R1+0xc8c] ;  /* 0x000c8c0001157983 */ /* 0x002ee60000300800 */
[----:B------:R-:W3:Y:S04]  /*26a80*/  LDL.LU R22, [R1+0xc88] ;  /* 0x000c880001167983 */ /* 0x000ee80000300800 */
[----:B------:R-:W3:Y:S04]  /*26a90*/  LDL.LU R0, [R1+0xc74] ;  /* 0x000c740001007983 */ /* 0x000ee80000300800 */
[----:B----4-:R-:W-:Y:S01]  /*26aa0*/  STS.U16 [R26+0xba00], R10 ;  /* 0x00ba000a1a007388 */ /* 0x010fe20000000400 */
[----:B------:R0:W-:Y:S02]  /*26ab0*/  STS.U16 [R26+0xbb00], R23 ;  /* 0x00bb00171a007388 */ /* 0x0001e40000000400 */
[----:B------:R-:W-:Y:S02]  /*26ac0*/  STS.U16 [R26+0xd800], R11 ;  /* 0x00d8000b1a007388 */ /* 0x000fe40000000400 */
[----:B------:R-:W-:Y:S01]  /*26ad0*/  STS.U16 [R26+0xd900], R16 ;  /* 0x00d900101a007388 */ /* 0x000fe20000000400 */
[----:B------:R1:W-:Y:S01]  /*26ae0*/  STS.U16 [R26+0xda00], R24 ;  /* 0x00da00181a007388 */ /* 0x0003e20000000400 */
[----:B------:R-:W-:Y:S02]  /*26af0*/  STS.U16 [R26+0xdb00], R17 ;  /* 0x00db00111a007388 */ /* 0x000fe40000000400 */
[----:B------:R-:W-:Y:S01]  /*26b00*/  STS.U16 [R26+0xf800], R19 ;  /* 0x00f800131a007388 */ /* 0x000fe20000000400 */
[----:B0-----:R-:W4:Y:S01]  /*26b10*/  LDL.LU R23, [R1+0xc70] ;  /* 0x000c700001177983 */ /* 0x001f220000300800 */
[----:B-1----:R-:W4:Y:S03]  /*26b20*/  LDL.LU R24, [R1+0xc6c] ;  /* 0x000c6c0001187983 */ /* 0x002f260000300800 */
[----:B--2---:R0:W-:Y:S04]  /*26b30*/  STS.U16 [R26+0xf900], R29 ;  /* 0x00f9001d1a007388 */ /* 0x0041e80000000400 */
[----:B0-----:R-:W2:Y:S01]  /*26b40*/  LDL.LU R29, [R1+0xc68] ;  /* 0x000c6800011d7983 */ /* 0x001ea20000300800 */
[----:B------:R-:W-:Y:S01]  /*26b50*/  PRMT R3, RZ, 0x7610, R3 ;  /* 0x00007610ff037816 */ /* 0x000fe20000000003 */
[----:B------:R-:W-:-:S05]  /*26b60*/  @!P0 IMAD.MOV.U32 R4, RZ, RZ, R9 ;  /* 0x000000ffff048224 */ /* 0x000fca00078e0009 */
[----:B------:R0:W2:Y:S04]  /*26b70*/  @!P0 LDG.E.U16 R3, [R4.64] ;  /* 0x0000000604038981 */ /* 0x0000a8000c1e1500 */
[----:B------:R1:W-:Y:S01]  /*26b80*/  STS.U16 [R26+0xfa00], R25 ;  /* 0x00fa00191a007388 */ /* 0x0003e20000000400 */
[----:B0-----:R-:W-:-:S03]  /*26b90*/  IMAD.SHL.U32 R4, R20, 0x2, RZ ;  /* 0x0000000214047824 */ /* 0x001fc600078e00ff */
[----:B------:R0:W-:Y:S04]  /*26ba0*/  STS.U16 [R26+0xfb00], R2 ;  /* 0x00fb00021a007388 */ /* 0x0001e80000000400 */
[----:B-1----:R-:W2:Y:S01]  /*26bb0*/  LDL.LU R25, [R1+0xc54] ;  /* 0x000c540001197983 */ /* 0x002ea20000300800 */
[----:B------:R-:W-:-:S05]  /*26bc0*/  LOP3.LUT R4, R4, 0x70, RZ, 0x3c, !PT ;  /* 0x0000007004047812 */ /* 0x000fca00078e3cff */
[----:B------:R1:W-:Y:S04]  /*26bd0*/  STS.U16 [R4+0x1c00], R27 ;  /* 0x001c001b04007388 */ /* 0x0003e80000000400 */
[----:B0-----:R-:W2:Y:S01]  /*26be0*/  LDL.LU R2, [R1+0x6b00] ;  /* 0x006b000001027983 */ /* 0x001ea20000300800 */
[----:B------:R-:W-:Y:S02]  /*26bf0*/  STS.U16 [R4+0x1d00], R12 ;  /* 0x001d000c04007388 */ /* 0x000fe40000000400 */
[----:B------:R-:W2:Y:S02]  /*26c00*/  LDL.LU R26, [R1+0xc50] ;  /* 0x000c5000011a7983 */ /* 0x000ea40000300800 */
[----:B------:R-:W-:Y:S01]  /*26c10*/  STS.U16 [R4+0x1e00], R13 ;  /* 0x001e000d04007388 */ /* 0x000fe20000000400 */
[----:B------:R-:W2:Y:S04]  /*26c20*/  LDL.LU R16, [R1+0xc4c] ;  /* 0x000c4c0001107983 */ /* 0x000ea80000300800 */
[----:B------:R-:W-:Y:S01]  /*26c30*/  STS.U16 [R4+0x1f00], R14 ;  /* 0x001f000e04007388 */ /* 0x000fe20000000400 */
[----:B------:R-:W2:Y:S02]  /*26c40*/  LDL.LU R17, [R1+0xc48] ;  /* 0x000c480001117983 */ /* 0x000ea40000300800 */
[----:B---3--:R-:W-:Y:S02]  /*26c50*/  STS.U16 [R4+0x3c00], R15 ;  /* 0x003c000f04007388 */ /* 0x008fe40000000400 */
[----:B------:R-:W3:Y:S01]  /*26c60*/  LDL.LU R19, [R1+0xc34] ;  /* 0x000c340001137983 */ /* 0x000ee20000300800 */
[----:B------:R-:W-:Y:S04]  /*26c70*/  STS.U16 [R4+0x3d00], R18 ;  /* 0x003d001204007388 */ /* 0x000fe80000000400 */
[----:B------:R-:W3:Y:S01]  /*26c80*/  LDL.LU R20, [R1+0xc30] ;  /* 0x000c300001147983 */ /* 0x000ee20000300800 */
[----:B------:R-:W-:Y:S02]  /*26c90*/  STS.U16 [R4+0x3e00], R21 ;  /* 0x003e001504007388 */ /* 0x000fe40000000400 */
[----:B-1----:R-:W3:Y:S02]  /*26ca0*/  LDL.LU R27, [R1+0xc2c] ;  /* 0x000c2c00011b7983 */ /* 0x002ee40000300800 */
[----:B------:R-:W-:Y:S01]  /*26cb0*/  STS.U16 [R4+0x3f00], R22 ;  /* 0x003f001604007388 */ /* 0x000fe20000000400 */
[----:B------:R0:W-:Y:S04]  /*26cc0*/  STS.U16 [R4+0x5c00], R0 ;  /* 0x005c000004007388 */ /* 0x0001e80000000400 */
[----:B------:R-:W3:Y:S04]  /*26cd0*/  LDL.LU R9, [R1+0xc28] ;  /* 0x000c280001097983 */ /* 0x000ee80000300800 */
[----:B0-----:R-:W3:Y:S01]  /*26ce0*/  LDL.LU R0, [R1+0xc14] ;  /* 0x000c140001007983 */ /* 0x001ee20000300800 */
[----:B------:R-:W3:Y:S02]  /*26cf0*/  LDL.LU R10, [R1+0xc10] ;  /* 0x000c1000010a7983 */ /* 0x000ee40000300800 */
[----:B------:R-:W3:Y:S02]  /*26d00*/  LDL.LU R11, [R1+0xc0c] ;  /* 0x000c0c00010b7983 */ /* 0x000ee40000300800 */
[----:B------:R-:W3:Y:S01]  /*26d10*/  LDL.LU R12, [R1+0xb54] ;  /* 0x000b5400010c7983 */ /* 0x000ee20000300800 */
[----:B------:R-:W3:Y:S01]  /*26d20*/  LDL.LU R18, [R1+0xb24] ;  /* 0x000b240001127983 */ /* 0x000ee20000300800 */
[----:B------:R-:W3:Y:S03]  /*26d30*/  LDL.LU R21, [R1+0xb1c] ;  /* 0x000b1c0001157983 */ /* 0x000ee60000300800 */
[----:B----4-:R0:W-:Y:S01]  /*26d40*/  STS.U16 [R4+0x5d00], R23 ;  /* 0x005d001704007388 */ /* 0x0101e20000000400 */
[----:B------:R-:W4:Y:S02]  /*26d50*/  LDL.LU R22, [R1+0xb14] ;  /* 0x000b140001167983 */ /* 0x000f240000300800 */
[----:B------:R1:W-:Y:S01]  /*26d60*/  STS.U16 [R4+0x5e00], R24 ;  /* 0x005e001804007388 */ /* 0x0003e20000000400 */
[----:B0-----:R-:W4:Y:S01]  /*26d70*/  LDL.LU R23, [R1+0xaf4] ;  /* 0x000af40001177983 */ /* 0x001f220000300800 */
[----:B-1----:R-:W4:Y:S03]  /*26d80*/  LDL.LU R24, [R1+0xaf0] ;  /* 0x000af00001187983 */ /* 0x002f260000300800 */
[----:B--2---:R0:W-:Y:S04]  /*26d90*/  STS.U16 [R4+0x5f00], R29 ;  /* 0x005f001d04007388 */ /* 0x0041e80000000400 */
[----:B0-----:R-:W2:Y:S04]  /*26da0*/  LDL.LU R29, [R1+0xaec] ;  /* 0x000aec00011d7983 */ /* 0x001ea80000300800 */
[----:B------:R0:W-:Y:S04]  /*26db0*/  STS.U16 [R4+0x7c00], R25 ;  /* 0x007c001904007388 */ /* 0x0001e80000000400 */
[----:B0-----:R-:W2:Y:S04]  /*26dc0*/  LDL.LU R25, [R1+0xae4] ;  /* 0x000ae40001197983 */ /* 0x001ea80000300800 */
[----:B------:R0:W-:Y:S01]  /*26dd0*/  STS.U16 [R4+0x7d00], R26 ;  /* 0x007d001a04007388 */ /* 0x0001e20000000400 */
[----:B------:R1:W-:Y:S03]  /*26de0*/  STS.U16 [R4+0x7e00], R16 ;  /* 0x007e001004007388 */ /* 0x0003e60000000400 */
[----:B------:R1:W-:Y:S01]  /*26df0*/  STS.U16 [R4+0x7f00], R17 ;  /* 0x007f001104007388 */ /* 0x0003e20000000400 */
[----:B---3--:R3:W-:Y:S03]  /*26e00*/  STS.U16 [R4+0x9c00], R19 ;  /* 0x009c001304007388 */ /* 0x0087e60000000400 */
[----:B------:R3:W-:Y:S04]  /*26e10*/  STS.U16 [R4+0x9d00], R20 ;  /* 0x009d001404007388 */ /* 0x0007e80000000400 */
[----:B0-----:R-:W2:Y:S01]  /*26e20*/  LDL.LU R26, [R1+0xaa0] ;  /* 0x000aa000011a7983 */ /* 0x001ea20000300800 */
[----:B------:R-:W2:Y:S02]  /*26e30*/  LDL.LU R13, [R1+0xa9c] ;  /* 0x000a9c00010d7983 */ /* 0x000ea40000300800 */
[----:B------:R-:W2:Y:S02]  /*26e40*/  LDL.LU R14, [R1+0xa94] ;  /* 0x000a9400010e7983 */ /* 0x000ea40000300800 */
[----:B------:R0:W-:Y:S01]  /*26e50*/  STS.U16 [R4+0x9e00], R27 ;  /* 0x009e001b04007388 */ /* 0x0001e20000000400 */
[----:B------:R-:W2:Y:S01]  /*26e60*/  LDL.LU R15, [R1+0xa90] ;  /* 0x000a9000010f7983 */ /* 0x000ea20000300800 */
[----:B-1----:R-:W2:Y:S03]  /*26e70*/  LDL.LU R16, [R1+0xa8c] ;  /* 0x000a8c0001107983 */ /* 0x002ea60000300800 */
[----:B------:R-:W-:Y:S01]  /*26e80*/  STS.U16 [R4+0x9f00], R9 ;  /* 0x009f000904007388 */ /* 0x000fe20000000400 */
[----:B------:R-:W2:Y:S02]  /*26e90*/  LDL.LU R17, [R1+0xa88] ;  /* 0x000a880001117983 */ /* 0x000ea40000300800 */
[----:B---3--:R-:W3:Y:S02]  /*26ea0*/  LDL.LU R19, [R1+0xa84] ;  /* 0x000a840001137983 */ /* 0x008ee40000300800 */
[----:B------:R-:W3:Y:S01]  /*26eb0*/  LDL.LU R20, [R1+0xa80] ;  /* 0x000a800001147983 */ /* 0x000ee20000300800 */
[----:B------:R1:W-:Y:S01]  /*26ec0*/  STS.U16 [R4+0xbc00], R0 ;  /* 0x00bc000004007388 */ /* 0x0003e20000000400 */
[----:B------:R-:W-:Y:S02]  /*26ed0*/  STS.U16 [R4+0xbd00], R10 ;  /* 0x00bd000a04007388 */ /* 0x000fe40000000400 */
[----:B------:R-:W-:Y:S01]  /*26ee0*/  STS.U16 [R4+0xbe00], R11 ;  /* 0x00be000b04007388 */ /* 0x000fe20000000400 */
[----:B0-----:R-:W3:Y:S01]  /*26ef0*/  LDL.LU R27, [R1+0xa7c] ;  /* 0x000a7c00011b7983 */ /* 0x001ee20000300800 */
[----:B------:R-:W-:Y:S02]  /*26f00*/  STS.U16 [R4+0xbf00], R12 ;  /* 0x00bf000c04007388 */ /* 0x000fe40000000400 */
[----:B------:R0:W-:Y:S01]  /*26f10*/  STS.U16 [R4+0xdc00], R2 ;  /* 0x00dc000204007388 */ /* 0x0001e20000000400 */
[----:B-1----:R-:W3:Y:S04]  /*26f20*/  LDL.LU R0, [R1+0xa78] ;  /* 0x000a780001007983 */ /* 0x002ee80000300800 */
[----:B0-----:R-:W3:Y:S01]  /*26f30*/  LDL.LU R2, [R1+0x6afc] ;  /* 0x006afc0001027983 */ /* 0x001ee20000300800 */
[----:B------:R-:W-:Y:S02]  /*26f40*/  STS.U16 [R4+0xdd00], R18 ;  /* 0x00dd001204007388 */ /* 0x000fe40000000400 */
[----:B------:R0:W-:Y:S02]  /*26f50*/  STS.U16 [R4+0xde00], R21 ;  /* 0x00de001504007388 */ /* 0x0001e40000000400 */
[----:B----4-:R-:W-:Y:S01]  /*26f60*/  STS.U16 [R4+0xdf00], R22 ;  /* 0x00df001604007388 */ /* 0x010fe20000000400 */
[----:B------:R-:W-:Y:S01]  /*26f70*/  STS.U16 [R4+0xfc00], R23 ;  /* 0x00fc001704007388 */ /* 0x000fe20000000400 */
[----:B------:R-:W-:Y:S03]  /*26f80*/  STS.U16 [R4+0xfd00], R24 ;  /* 0x00fd001804007388 */ /* 0x000fe60000000400 */
[----:B0-----:R-:W4:Y:S04]  /*26f90*/  LDL.LU R21, [R1+0xa74] ;  /* 0x000a740001157983 */ /* 0x001f280000300800 */
[----:B--2---:R0:W-:Y:S04]  /*26fa0*/  STS.U16 [R4+0xfe00], R29 ;  /* 0x00fe001d04007388 */ /* 0x0041e80000000400 */
[----:B0-----:R-:W2:Y:S01]  /*26fb0*/  LDL.LU R29, [R1+0xa70] ;  /* 0x000a7000011d7983 */ /* 0x001ea20000300800 */
[----:B------:R-:W2:Y:S02]  /*26fc0*/  LDL.LU R22, [R1+0xa6c] ;  /* 0x000a6c0001167983 */ /* 0x000ea40000300800 */
[----:B------:R-:W2:Y:S02]  /*26fd0*/  LDL.LU R18, [R1+0xa68] ;  /* 0x000a680001127983 */ /* 0x000ea40000300800 */
[----:B------:R-:W2:Y:S01]  /*26fe0*/  LDL.LU R23, [R1+0xa64] ;  /* 0x000a640001177983 */ /* 0x000ea20000300800 */
[----:B------:R-:W2:Y:S04]  /*26ff0*/  LDL.LU R24, [R1+0xa60] ;  /* 0x000a600001187983 */ /* 0x000ea80000300800 */
[----:B------:R0:W-:Y:S04]  /*27000*/  STS.U16 [R4+0xff00], R25 ;  /* 0x00ff001904007388 */ /* 0x0001e80000000400 */
[----:B0-----:R-:W2:Y:S04]  /*27010*/  LDL.LU R25, [R1+0x15c] ;  /* 0x00015c0001197983 */ /* 0x001ea80000300800 */
[----:B---3--:R0:W-:Y:S04]  /*27020*/  STS.U16 [R2+0x10000], R26 ;  /* 0x0100001a02007388 */ /* 0x0081e80000000400 */
[----:B------:R1:W-:Y:S04]  /*27030*/  STS.U16 [R2+0x12000], R27 ;  /* 0x0120001b02007388 */ /* 0x0003e80000000400 */
[----:B------:R3:W-:Y:S04]  /*27040*/  STS.U16 [R2+0x10400], R13 ;  /* 0x0104000d02007388 */ /* 0x0007e80000000400 */
[----:B------:R3:W-:Y:S04]  /*27050*/  STS.U16 [R2+0x10800], R14 ;  /* 0x0108000e02007388 */ /* 0x0007e80000000400 */
[----:B0-----:R-:W2:Y:S01]  /*27060*/  LDL.LU R26, [R1+0x158] ;  /* 0x00015800011a7983 */ /* 0x001ea20000300800 */
[----:B------:R-:W2:Y:S02]  /*27070*/  LDL.LU R8, [R1+0x154] ;  /* 0x0001540001087983 */ /* 0x000ea40000300800 */
[----:B-1----:R-:W2:Y:S02]  /*27080*/  LDL.LU R27, [R1+0x150] ;  /* 0x00015000011b7983 */ /* 0x002ea40000300800 */
[----:B------:R-:W2:Y:S01]  /*27090*/  LDL.LU R9, [R1+0x14c] ;  /* 0x00014c0001097983 */ /* 0x000ea20000300800 */
[----:B------:R-:W2:Y:S01]  /*270a0*/  LDL.LU R10, [R1+0x148] ;  /* 0x00014800010a7983 */ /* 0x000ea20000300800 */
[----:B------:R-:W2:Y:S02]  /*270b0*/  LDL.LU R11, [R1+0x144] ;  /* 0x00014400010b7983 */ /* 0x000ea40000300800 */
[----:B------:R-:W2:Y:S02]  /*270c0*/  LDL.LU R12, [R1+0x140] ;  /* 0x00014000010c7983 */ /* 0x000ea40000300800 */
[----:B---3--:R-:W3:Y:S01]  /*270d0*/  LDL.LU R13, [R1+0x13c] ;  /* 0x00013c00010d7983 */ /* 0x008ee20000300800 */
[----:B------:R0:W-:Y:S04]  /*270e0*/  STS.U16 [R2+0x11800], R19 ;  /* 0x0118001302007388 */ /* 0x0001e80000000400 */
[----:B------:R-:W3:Y:S04]  /*270f0*/  LDL.LU R14, [R1+0x138] ;  /* 0x00013800010e7983 */ /* 0x000ee80000300800 */
[----:B------:R1:W-:Y:S04]  /*27100*/  STS.U16 [R2+0x11c00], R20 ;  /* 0x011c001402007388 */ /* 0x0003e80000000400 */
[----:B------:R1:W-:Y:S04]  /*27110*/  STS.U16 [R2+0x12400], R0 ;  /* 0x0124000002007388 */ /* 0x0003e80000000400 */
[----:B----4-:R4:W-:Y:S04]  /*27120*/  STS.U16 [R2+0x12800], R21 ;  /* 0x0128001502007388 */ /* 0x0109e80000000400 */
[----:B0-----:R-:W3:Y:S01]  /*27130*/  LDL.LU R19, [R1+0x134] ;  /* 0x0001340001137983 */ /* 0x001ee20000300800 */
[----:B-1----:R-:W3:Y:S02]  /*27140*/  LDL.LU R20, [R1+0x130] ;  /* 0x0001300001147983 */ /* 0x002ee40000300800 */
[----:B------:R-:W3:Y:S01]  /*27150*/  LDL.LU R0, [R1+0x12c] ;  /* 0x00012c0001007983 */ /* 0x000ee20000300800 */
[----:B----4-:R-:W4:Y:S04]  /*27160*/  LDL.LU R21, [R1+0x128] ;  /* 0x0001280001157983 */ /* 0x010f280000300800 */
[----:B--2---:R0:W-:Y:S04]  /*27170*/  STS.U16 [R2+0x12c00], R29 ;  /* 0x012c001d02007388 */ /* 0x0041e80000000400 */
[----:B0-----:R-:W2:Y:S04]  /*27180*/  LDL.LU R29, [R1+0x124] ;  /* 0x00012400011d7983 */ /* 0x001ea80000300800 */
[----:B------:R0:W-:Y:S04]  /*27190*/  STS.U16 [R2+0x13000], R22 ;  /* 0x0130001602007388 */ /* 0x0001e80000000400 */
[----:B------:R1:W-:Y:S04]  /*271a0*/  STS.U16 [R2+0x10c00], R15 ;  /* 0x010c000f02007388 */ /* 0x0003e80000000400 */
[----:B------:R1:W-:Y:S04]  /*271b0*/  STS.U16 [R2+0x11000], R16 ;  /* 0x0110001002007388 */ /* 0x0003e80000000400 */
[----:B------:R1:W-:Y:S04]  /*271c0*/  STS.U16 [R2+0x11400], R17 ;  /* 0x0114001102007388 */ /* 0x0003e80000000400 */
[----:B------:R1:W-:Y:S04]  /*271d0*/  STS.U16 [R2+0x13400], R18 ;  /* 0x0134001202007388 */ /* 0x0003e80000000400 */
[----:B------:R1:W-:Y:S04]  /*271e0*/  STS.U16 [R2+0x13800], R23 ;  /* 0x0138001702007388 */ /* 0x0003e80000000400 */
[----:B0-----:R-:W4:Y:S01]  /*271f0*/  LDL.LU R22, [R1+0x120] ;  /* 0x0001200001167983 */ /* 0x001f220000300800 */
[----:B-1----:R-:W4:Y:S02]  /*27200*/  LDL.LU R15, [R1+0x11c] ;  /* 0x00011c00010f7983 */ /* 0x002f240000300800 */
[----:B------:R-:W4:Y:S02]  /*27210*/  LDL.LU R16, [R1+0x118] ;  /* 0x0001180001107983 */ /* 0x000f240000300800 */
[----:B------:R-:W4:Y:S01]  /*27220*/  LDL.LU R17, [R1+0x114] ;  /* 0x0001140001117983 */ /* 0x000f220000300800 */
[----:B------:R-:W4:Y:S04]  /*27230*/  LDL.LU R18, [R1+0x110] ;  /* 0x0001100001127983 */ /* 0x000f280000300800 */
[----:B------:R0:W-:Y:S01]  /*27240*/  STS.U16 [R2+0x13c00], R24 ;  /* 0x013c001802007388 */ /* 0x0001e20000000400 */
[----:B------:R-:W4:Y:S03]  /*27250*/  LDL.LU R23, [R1+0x10c] ;  /* 0x00010c0001177983 */ /* 0x000f260000300800 */
[----:B0-----:R-:W4:Y:S04]  /*27260*/  LDL.LU R24, [R1+0x108] ;  /* 0x0001080001187983 */ /* 0x001f280000300800 */
[----:B------:R0:W-:Y:S04]  /*27270*/  STS.U16 [R2+0x14000], R25 ;  /* 0x0140001902007388 */ /* 0x0001e80000000400 */
[----:B0-----:R-:W4:Y:S04]  /*27280*/  LDL.LU R25, [R1+0x104] ;  /* 0x0001040001197983 */ /* 0x001f280000300800 */
[----:B------:R0:W-:Y:S04]  /*27290*/  STS.U16 [R2+0x14400], R26 ;  /* 0x0144001a02007388 */ /* 0x0001e80000000400 */
[----:B------:R1:W-:Y:S04]  /*272a0*/  STS.U16 [R2+0x14c00], R27 ;  /* 0x014c001b02007388 */ /* 0x0003e80000000400 */
[----:B0-----:R-:W4:Y:S01]  /*272b0*/  LDL.LU R26, [R1+0x100] ;  /* 0x00010000011a7983 */ /* 0x001f220000300800 */
[----:B-1----:R-:W4:Y:S03]  /*272c0*/  LDL.LU R27, [R1+0xfc] ;  /* 0x0000fc00011b7983 */ /* 0x002f260000300800 */
[----:B---3--:R0:W-:Y:S04]  /*272d0*/  STS.U16 [R2+0x17000], R0 ;  /* 0x0170000002007388 */ /* 0x0081e80000000400 */
[----:B0-----:R-:W3:Y:S04]  /*272e0*/  LDL.LU R0, [R1+0xf8] ;  /* 0x0000f80001007983 */ /* 0x001ee80000300800 */
[----:B--2---:R0:W-:Y:S04]  /*272f0*/  STS.U16 [R2+0x17800], R29 ;  /* 0x0178001d02007388 */ /* 0x0041e80000000400 */
[----:B0-----:R-:W2:Y:S01]  /*27300*/  LDL.LU R29, [R1+0xf4] ;  /* 0x0000f400011d7983 */ /* 0x001ea20000300800 */
[----:B------:R-:W-:-:S03]  /*27310*/  LOP3.LUT R4, R2, 0x20, RZ, 0x3c, !PT ;  /* 0x0000002002047812 */ /* 0x000fc600078e3cff */
[----:B------:R-:W-:Y:S04]  /*27320*/  STS.U16 [R2+0x14800], R8 ;  /* 0x0148000802007388 */ /* 0x000fe80000000400 */
[----:B------:R-:W-:Y:S04]  /*27330*/  STS.U16 [R2+0x15000], R9 ;  /* 0x0150000902007388 */ /* 0x000fe80000000400 */
[----:B------:R-:W-:Y:S04]  /*27340*/  STS.U16 [R2+0x15400], R10 ;  /* 0x0154000a02007388 */ /* 0x000fe80000000400 */
[----:B------:R-:W-:Y:S04]  /*27350*/  STS.U16 [R2+0x15800], R11 ;  /* 0x0158000b02007388 */ /* 0x000fe80000000400 */
[----:B------:R-:W-:Y:S04]  /*27360*/  STS.U16 [R2+0x15c00], R12 ;  /* 0x015c000c02007388 */ /* 0x000fe80000000400 */
[----:B------:R-:W-:Y:S04]  /*27370*/  STS.U16 [R2+0x16000], R13 ;  /* 0x0160000d02007388 */ /* 0x000fe80000000400 */
[----:B------:R-:W-:Y:S04]  /*27380*/  STS.U16 [R2+0x16400], R14 ;  /* 0x0164000e02007388 */ /* 0x000fe80000000400 */
[----:B------:R0:W-:Y:S04]  /*27390*/  STS.U16 [R2+0x16800], R19 ;  /* 0x0168001302007388 */ /* 0x0001e80000000400 */
[----:B------:R1:W-:Y:S04]  /*273a0*/  STS.U16 [R2+0x16c00], R20 ;  /* 0x016c001402007388 */ /* 0x0003e80000000400 */
[----:B----4-:R4:W-:Y:S04]  /*273b0*/  STS.U16 [R2+0x17400], R21 ;  /* 0x0174001502007388 */ /* 0x0109e80000000400 */
[----:B------:R4:W-:Y:S01]  /*273c0*/  STS.U16 [R2+0x17c00], R22 ;  /* 0x017c001602007388 */ /* 0x0009e20000000400 */
[----:B------:R-:W-:Y:S02]  /*273d0*/  STS.U16 [R4+0x10100], R15 ;  /* 0x0101000f04007388 */ /* 0x000fe40000000400 */
[----:B------:R-:W-:Y:S02]  /*273e0*/  STS.U16 [R4+0x10500], R16 ;  /* 0x0105001004007388 */ /* 0x000fe40000000400 */
[----:B------:R-:W-:Y:S01]  /*273f0*/  STS.U16 [R4+0x10900], R17 ;  /* 0x0109001104007388 */ /* 0x000fe20000000400 */
[----:B------:R-:W-:Y:S04]  /*27400*/  STS.U16 [R4+0x10d00], R18 ;  /* 0x010d001204007388 */ /* 0x000fe80000000400 */
[----:B0-----:R-:W2:Y:S01]  /*27410*/  LDL.LU R19, [R1+0xf0] ;  /* 0x0000f00001137983 */ /* 0x001ea20000300800 */
[----:B-1----:R-:W2:Y:S02]  /*27420*/  LDL.LU R20, [R1+0xec] ;  /* 0x0000ec0001147983 */ /* 0x002ea40000300800 */
[----:B------:R-:W-:Y:S01]  /*27430*/  STS.U16 [R4+0x11100], R23 ;  /* 0x0111001704007388 */ /* 0x000fe20000000400 */
[----:B----4-:R-:W4:Y:S01]  /*27440*/  LDL.LU R21, [R1+0xe8] ;  /* 0x0000e80001157983 */ /* 0x010f220000300800 */
[----:B------:R-:W4:Y:S02]  /*27450*/  LDL.LU R22, [R1+0xe4] ;  /* 0x0000e40001167983 */ /* 0x000f240000300800 */
[----:B------:R-:W-:Y:S02]  /*27460*/  STL [R1+0x2398], R2 ;  /* 0x0023980201007387 */ /* 0x000fe40000100800 */
[----:B------:R0:W-:Y:S01]  /*27470*/  STS.U16 [R4+0x11500], R24 ;  /* 0x0115001804007388 */ /* 0x0001e20000000400 */
[----:B------:R-:W4:Y:S04]  /*27480*/  LDL.LU R5, [R1+0xe0] ;  /* 0x0000e00001057983 */ /* 0x000f280000300800 */
        /* <DEDUP_REMOVED lines=8> */
[----:B------:R0:W-:Y:S04]  /*27510*/  STS.U16 [R4+0x11900], R25 ;  /* 0x0119001904007388 */ /* 0x0001e80000000400 */
[----:B------:R-:W4:Y:S04]  /*27520*/  LDL.LU R23, [R1+0xbc] ;  /* 0x0000bc0001177983 */ /* 0x000f280000300800 */
[----:B------:R1:W-:Y:S01]  /*27530*/  STS.U16 [R4+0x11d00], R26 ;  /* 0x011d001a04007388 */ /* 0x0003e20000000400 */
[----:B------:R1:W-:Y:S03]  /*27540*/  STS.U16 [R4+0x12100], R27 ;  /* 0x0121001b04007388 */ /* 0x0003e60000000400 */
[----:B0-----:R-:W4:Y:S04]  /*27550*/  LDL.LU R25, [R1+0xb8] ;  /* 0x0000b80001197983 */ /* 0x001f280000300800 */
[----:B-1----:R-:W4:Y:S01]  /*27560*/  LDL.LU R26, [R1+0xb4] ;  /* 0x0000b400011a7983 */ /* 0x002f220000300800 */
[----:B------:R-:W4:Y:S03]  /*27570*/  LDL.LU R27, [R1+0xb0] ;  /* 0x0000b000011b7983 */ /* 0x000f260000300800 */
[----:B---3--:R0:W-:Y:S04]  /*27580*/  STS.U16 [R4+0x12500], R0 ;  /* 0x0125000004007388 */ /* 0x0081e80000000400 */
[----:B0-----:R-:W3:Y:S04]  /*27590*/  LDL.LU R0, [R1+0xac] ;  /* 0x0000ac0001007983 */ /* 0x001ee80000300800 */
[----:B--2---:R0:W-:Y:S04]  /*275a0*/  STS.U16 [R4+0x12900], R29 ;  /* 0x0129001d04007388 */ /* 0x0041e80000000400 */
[----:B0-----:R-:W2:Y:S01]  /*275b0*/  LDL.LU R29, [R1+0xa8] ;  /* 0x0000a800011d7983 */ /* 0x001ea20000300800 */
[----:B------:R-:W2:Y:S02]  /*275c0*/  LDL.LU R14, [R1+0xa4] ;  /* 0x0000a400010e7983 */ /* 0x000ea40000300800 */
[----:B------:R-:W2:Y:S02]  /*275d0*/  LDL.LU R15, [R1+0xa0] ;  /* 0x0000a000010f7983 */ /* 0x000ea40000300800 */
[----:B------:R-:W2:Y:S01]  /*275e0*/  LDL.LU R16, [R1+0x9c] ;  /* 0x00009c0001107983 */ /* 0x000ea20000300800 */
[----:B------:R-:W2:Y:S04]  /*275f0*/  LDL.LU R17, [R1+0x98] ;  /* 0x0000980001117983 */ /* 0x000ea80000300800 */
[----:B------:R0:W-:Y:S01]  /*27600*/  STS.U16 [R4+0x12d00], R19 ;  /* 0x012d001304007388 */ /* 0x0001e20000000400 */
[----:B------:R1:W-:Y:S02]  /*27610*/  STS.U16 [R4+0x13100], R20 ;  /* 0x0131001404007388 */ /* 0x0003e40000000400 */
[----:B------:R-:W2:Y:S01]  /*27620*/  LDL.LU R18, [R1+0x94] ;  /* 0x0000940001127983 */ /* 0x000ea20000300800 */
[----:B----4-:R4:W-:Y:S01]  /*27630*/  STS.U16 [R4+0x13500], R21 ;  /* 0x0135001504007388 */ /* 0x0109e20000000400 */
[----:B------:R4:W-:Y:S03]  /*27640*/  STS.U16 [R4+0x13900], R22 ;  /* 0x0139001604007388 */ /* 0x0009e60000000400 */
[----:B0-----:R-:W2:Y:S01]  /*27650*/  LDL.LU R19, [R1+0x90] ;  /* 0x0000900001137983 */ /* 0x001ea20000300800 */
[----:B-1----:R-:W2:Y:S03]  /*27660*/  LDL.LU R20, [R1+0x8c] ;  /* 0x00008c0001147983 */ /* 0x002ea60000300800 */
[----:B------:R-:W-:Y:S04]  /*27670*/  STS.U16 [R4+0x13d00], R5 ;  /* 0x013d000504007388 */ /* 0x000fe80000000400 */
[----:B----4-:R-:W4:Y:S01]  /*27680*/  LDL.LU R21, [R1+0x88] ;  /* 0x0000880001157983 */ /* 0x010f220000300800 */
[----:B------:R-:W4:Y:S03]  /*27690*/  LDL.LU R22, [R1+0x84] ;  /* 0x0000840001167983 */ /* 0x000f260000300800 */
[----:B------:R0:W-:Y:S04]  /*276a0*/  STS.U16 [R4+0x14100], R24 ;  /* 0x0141001804007388 */ /* 0x0001e80000000400 */
[----:B0-----:R-:W4:Y:S01]  /*276b0*/  LDL R24, [R1+0x235c] ;  /* 0x00235c0001187983 */ /* 0x001f220000100800 */
[----:B------:R-:W-:Y:S02]  /*276c0*/  STS.U16 [R4+0x14500], R28 ;  /* 0x0145001c04007388 */ /* 0x000fe40000000400 */
[----:B------:R-:W-:Y:S02]  /*276d0*/  STS.U16 [R4+0x14900], R8 ;  /* 0x0149000804007388 */ /* 0x000fe40000000400 */
[----:B------:R-:W-:Y:S01]  /*276e0*/  STS.U16 [R4+0x14d00], R9 ;  /* 0x014d000904007388 */ /* 0x000fe20000000400 */
[----:B------:R-:W-:Y:S01]  /*276f0*/  STS.U16 [R4+0x15100], R10 ;  /* 0x0151000a04007388 */ /* 0x000fe20000000400 */
[----:B------:R-:W-:Y:S02]  /*27700*/  STS.U16 [R4+0x15500], R11 ;  /* 0x0155000b04007388 */ /* 0x000fe40000000400 */
[----:B------:R-:W-:Y:S02]  /*27710*/  STS.U16 [R4+0x15900], R12 ;  /* 0x0159000c04007388 */ /* 0x000fe40000000400 */
[----:B------:R-:W-:Y:S01]  /*27720*/  STS.U16 [R4+0x15d00], R13 ;  /* 0x015d000d04007388 */ /* 0x000fe20000000400 */
[----:B------:R0:W-:Y:S01]  /*27730*/  STS.U16 [R4+0x16100], R23 ;  /* 0x0161001704007388 */ /* 0x0001e20000000400 */
[----:B------:R1:W-:Y:S03]  /*27740*/  STS.U16 [R4+0x16500], R25 ;  /* 0x0165001904007388 */ /* 0x0003e60000000400 */
[----:B------:R1:W-:Y:S01]  /*27750*/  STS.U16 [R4+0x16900], R26 ;  /* 0x0169001a04007388 */ /* 0x0003e20000000400 */
[----:B------:R1:W-:Y:S03]  /*27760*/  STS.U16 [R4+0x16d00], R27 ;  /* 0x016d001b04007388 */ /* 0x0003e60000000400 */
[----:B0-----:R-:W4:Y:S01]  /*27770*/  LDL.LU R23, [R1+0x80] ;  /* 0x0000800001177983 */ /* 0x001f220000300800 */
[----:B-1----:R-:W4:Y:S03]  /*27780*/  LDL.LU R25, [R1+0x7c] ;  /* 0x00007c0001197983 */ /* 0x002f260000300800 */
[----:B------:R-:W4:Y:S01]  /*27790*/  LDL.LU R26, [R1+0x78] ;  /* 0x00007800011a7983 */ /* 0x000f220000300800 */
        /* <DEDUP_REMOVED lines=8> */
[----:B------:R-:W2:Y:S01]  /*27820*/  LDL.LU R11, [R1+0x5c] ;  /* 0x00005c00010b7983 */ /* 0x000ea20000300800 */
[----:B------:R-:W2:Y:S03]  /*27830*/  LDL.LU R12, [R1+0x58] ;  /* 0x00005800010c7983 */ /* 0x000ea60000300800 */
[----:B------:R0:W-:Y:S01]  /*27840*/  STS.U16 [R4+0x17900], R14 ;  /* 0x0179000e04007388 */ /* 0x0001e20000000400 */
[----:B------:R-:W2:Y:S02]  /*27850*/  LDL.LU R13, [R1+0x54] ;  /* 0x00005400010d7983 */ /* 0x000ea40000300800 */
[----:B------:R1:W-:Y:S01]  /*27860*/  STS.U16 [R4+0x17d00], R15 ;  /* 0x017d000f04007388 */ /* 0x0003e20000000400 */
[----:B0-----:R-:W2:Y:S01]  /*27870*/  LDL.LU R14, [R1+0x50] ;  /* 0x00005000010e7983 */ /* 0x001ea20000300800 */
[----:B-1----:R-:W2:Y:S03]  /*27880*/  LDL.LU R15, [R1+0x4c] ;  /* 0x00004c00010f7983 */ /* 0x002ea60000300800 */
[----:B----4-:R0:W-:Y:S01]  /*27890*/  STS.U16 [R24+0x10200], R16 ;  /* 0x0102001018007388 */ /* 0x0101e20000000400 */
[----:B------:R1:W-:Y:S02]  /*278a0*/  STS.U16 [R24+0x10600], R17 ;  /* 0x0106001118007388 */ /* 0x0003e40000000400 */
[----:B------:R4:W-:Y:S01]  /*278b0*/  STS.U16 [R24+0x10a00], R18 ;  /* 0x010a001218007388 */ /* 0x0009e20000000400 */
[----:B0-----:R-:W2:Y:S01]  /*278c0*/  LDL.LU R16, [R1+0x48] ;  /* 0x0000480001107983 */ /* 0x001ea20000300800 */
[----:B-1----:R-:W2:Y:S02]  /*278d0*/  LDL.LU R17, [R1+0x44] ;  /* 0x0000440001117983 */ /* 0x002ea40000300800 */
[----:B----4-:R-:W4:Y:S02]  /*278e0*/  LDL.LU R18, [R1+0x40] ;  /* 0x0000400001127983 */ /* 0x010f240000300800 */
[----:B------:R-:W4:Y:S01]  /*278f0*/  LDL.LU R4, [R1+0x3c] ;  /* 0x00003c0001047983 */ /* 0x000f220000300800 */
[----:B------:R0:W-:Y:S01]  /*27900*/  STS.U16 [R24+0x10e00], R19 ;  /* 0x010e001318007388 */ /* 0x0001e20000000400 */
[----:B------:R1:W-:Y:S03]  /*27910*/  STS.U16 [R24+0x11200], R20 ;  /* 0x0112001418007388 */ /* 0x0003e60000000400 */
[----:B0-----:R-:W4:Y:S01]  /*27920*/  LDL.LU R19, [R1+0x38] ;  /* 0x0000380001137983 */ /* 0x001f220000300800 */
[----:B-1----:R-:W4:Y:S02]  /*27930*/  LDL.LU R20, [R1+0x34] ;  /* 0x0000340001147983 */ /* 0x002f240000300800 */
[----:B------:R-:W4:Y:S02]  /*27940*/  LDL.LU R2, [R1+0x30] ;  /* 0x0000300001027983 */ /* 0x000f240000300800 */
[----:B------:R0:W-:Y:S01]  /*27950*/  STS.U16 [R24+0x11600], R21 ;  /* 0x0116001518007388 */ /* 0x0001e20000000400 */
[----:B------:R1:W-:Y:S01]  /*27960*/  STS.U16 [R24+0x11a00], R22 ;  /* 0x011a001618007388 */ /* 0x0003e20000000400 */
[----:B------:R1:W-:Y:S02]  /*27970*/  STS.U16 [R24+0x11e00], R23 ;  /* 0x011e001718007388 */ /* 0x0003e40000000400 */
[----:B------:R1:W-:Y:S02]  /*27980*/  STS.U16 [R24+0x12200], R25 ;  /* 0x0122001918007388 */ /* 0x0003e40000000400 */
[----:B------:R1:W-:Y:S01]  /*27990*/  STS.U16 [R24+0x12600], R26 ;  /* 0x0126001a18007388 */ /* 0x0003e20000000400 */
[----:B0-----:R-:W4:Y:S01]  /*279a0*/  LDL.LU R21, [R1+0x2c] ;  /* 0x00002c0001157983 */ /* 0x001f220000300800 */
[----:B-1----:R-:W4:Y:S02]  /*279b0*/  LDL.LU R22, [R1+0x28] ;  /* 0x0000280001167983 */ /* 0x002f240000300800 */
[----:B------:R-:W4:Y:S02]  /*279c0*/  LDL.LU R23, [R1+0x24] ;  /* 0x0000240001177983 */ /* 0x000f240000300800 */
[----:B------:R-:W4:Y:S01]  /*279d0*/  LDL.LU R25, [R1+0x20] ;  /* 0x0000200001197983 */ /* 0x000f220000300800 */
[----:B------:R0:W-:Y:S04]  /*279e0*/  STS.U16 [R24+0x12a00], R27 ;  /* 0x012a001b18007388 */ /* 0x0001e80000000400 */
[----:B------:R-:W4:Y:S01]  /*279f0*/  LDL.LU R26, [R1+0xa98] ;  /* 0x000a9800011a7983 */ /* 0x000f220000300800 */
[----:B---3--:R1:W-:Y:S03]  /*27a00*/  STS.U16 [R24+0x12e00], R0 ;  /* 0x012e000018007388 */ /* 0x0083e60000000400 */
[----:B0-----:R-:W3:Y:S01]  /*27a10*/  LDL.LU R27, [R1+0x1c] ;  /* 0x00001c00011b7983 */ /* 0x001ee20000300800 */
[----:B-1----:R-:W3:Y:S03]  /*27a20*/  LDL.LU R0, [R1+0x18] ;  /* 0x0000180001007983 */ /* 0x002ee60000300800 */
[----:B--2---:R0:W-:Y:S04]  /*27a30*/  STS.U16 [R24+0x13200], R29 ;  /* 0x0132001d18007388 */ /* 0x0041e80000000400 */
[----:B0-----:R-:W2:Y:S01]  /*27a40*/  LDL.LU R29, [R1+0x14] ;  /* 0x00001400011d7983 */ /* 0x001ea20000300800 */
[----:B------:R0:W-:Y:S02]  /*27a50*/  STS.U16 [R24+0x13600], R8 ;  /* 0x0136000818007388 */ /* 0x0001e40000000400 */
[----:B------:R1:W-:Y:S02]  /*27a60*/  STS.U16 [R24+0x13a00], R9 ;  /* 0x013a000918007388 */ /* 0x0003e40000000400 */
[----:B------:R1:W-:Y:S01]  /*27a70*/  STS.U16 [R24+0x13e00], R10 ;  /* 0x013e000a18007388 */ /* 0x0003e20000000400 */
[----:B------:R1:W-:Y:S01]  /*27a80*/  STS.U16 [R24+0x14200], R11 ;  /* 0x0142000b18007388 */ /* 0x0003e20000000400 */
[----:B------:R1:W-:Y:S02]  /*27a90*/  STS.U16 [R24+0x14600], R12 ;  /* 0x0146000c18007388 */ /* 0x0003e40000000400 */
[----:B------:R1:W-:Y:S02]  /*27aa0*/  STS.U16 [R24+0x14a00], R13 ;  /* 0x014a000d18007388 */ /* 0x0003e40000000400 */
[----:B------:R1:W-:Y:S01]  /*27ab0*/  STS.U16 [R24+0x14e00], R14 ;  /* 0x014e000e18007388 */ /* 0x0003e20000000400 */
[----:B------:R1:W-:Y:S04]  /*27ac0*/  STS.U16 [R24+0x15200], R15 ;  /* 0x0152000f18007388 */ /* 0x0003e80000000400 */
[----:B------:R-:W2:Y:S01]  /*27ad0*/  LDL.LU R5, [R1+0xc] ;  /* 0x00000c0001057983 */ /* 0x000ea20000300800 */
[----:B------:R-:W2:Y:S02]  /*27ae0*/  LDL.LU R28, [R1+0x8] ;  /* 0x00000800011c7983 */ /* 0x000ea40000300800 */
[----:B0-----:R-:W2:Y:S02]  /*27af0*/  LDL.LU R8, [R1+0x6af8] ;  /* 0x006af80001087983 */ /* 0x001ea40000300800 */
[----:B-1----:R-:W2:Y:S01]  /*27b00*/  LDL.LU R9, [R1+0x6af4] ;  /* 0x006af40001097983 */ /* 0x002ea20000300800 */
[----:B------:R-:W2:Y:S01]  /*27b10*/  LDL.LU R10, [R1+0x6af0] ;  /* 0x006af000010a7983 */ /* 0x000ea20000300800 */
[----:B------:R-:W2:Y:S02]  /*27b20*/  LDL.LU R11, [R1+0x6aec] ;  /* 0x006aec00010b7983 */ /* 0x000ea40000300800 */
[----:B------:R-:W2:Y:S02]  /*27b30*/  LDL.LU R12, [R1+0x6ae8] ;  /* 0x006ae800010c7983 */ /* 0x000ea40000300800 */
[----:B------:R-:W2:Y:S01]  /*27b40*/  LDL.LU R13, [R1+0x6ae4] ;  /* 0x006ae400010d7983 */ /* 0x000ea20000300800 */
[----:B------:R-:W2:Y:S01]  /*27b50*/  LDL.LU R14, [R1+0x6ae0] ;  /* 0x006ae000010e7983 */ /* 0x000ea20000300800 */
[----:B------:R-:W2:Y:S03]  /*27b60*/  LDL.LU R15, [R1+0x6adc] ;  /* 0x006adc00010f7983 */ /* 0x000ea60000300800 */
[----:B------:R0:W-:Y:S01]  /*27b70*/  STS.U16 [R24+0x15600], R16 ;  /* 0x0156001018007388 */ /* 0x0001e20000000400 */
[----:B------:R-:W-:Y:S02]  /*27b80*/  STS.U16 [R24+0x15a00], R17 ;  /* 0x015a001118007388 */ /* 0x000fe40000000400 */
[----:B----4-:R-:W-:Y:S02]  /*27b90*/  STS.U16 [R24+0x15e00], R18 ;  /* 0x015e001218007388 */ /* 0x010fe40000000400 */
[----:B------:R1:W-:Y:S01]  /*27ba0*/  STS.U16 [R24+0x16200], R4 ;  /* 0x0162000418007388 */ /* 0x0003e20000000400 */
[----:B0-----:R-:W4:Y:S04]  /*27bb0*/  LDL.LU R16, [R1+0x6ad8] ;  /* 0x006ad80001107983 */ /* 0x001f280000300800 */
[----:B-1----:R-:W0:Y:S04]  /*27bc0*/  S2R R4, SR_TID.X ;  /* 0x0000000000047919 */ /* 0x002e280000002100 */
[----:B------:R1:W-:Y:S01]  /*27bd0*/  STS.U16 [R24+0x16600], R19 ;  /* 0x0166001318007388 */ /* 0x0003e20000000400 */
[----:B------:R1:W-:Y:S02]  /*27be0*/  STS.U16 [R24+0x16a00], R20 ;  /* 0x016a001418007388 */ /* 0x0003e40000000400 */
[----:B------:R-:W4:Y:S02]  /*27bf0*/  LDL.LU R17, [R1+0x6ad4] ;  /* 0x006ad40001117983 */ /* 0x000f240000300800 */
[----:B------:R-:W4:Y:S01]  /*27c00*/  LDL.LU R18, [R1+0x6ad0] ;  /* 0x006ad00001127983 */ /* 0x000f220000300800 */
[----:B------:R0:W-:Y:S04]  /*27c10*/  STS.U16 [R24+0x16e00], R2 ;  /* 0x016e000218007388 */ /* 0x0001e80000000400 */
[----:B-1----:R-:W4:Y:S01]  /*27c20*/  LDL.LU R19, [R1+0x6acc] ;  /* 0x006acc0001137983 */ /* 0x002f220000300800 */
[----:B------:R-:W4:Y:S01]  /*27c30*/  LDL.LU R20, [R1+0x6ac8] ;  /* 0x006ac80001147983 */ /* 0x000f220000300800 */
[----:B0-----:R-:W-:Y:S01]  /*27c40*/  LOP3.LUT R2, R4, 0x3f, RZ, 0xc0, !PT ;  /* 0x0000003f04027812 */ /* 0x001fe200078ec0ff */
[----:B------:R-:W-:-:S04]  /*27c50*/  SHF.R.S32.HI R4, RZ, 0x6, R4 ;  /* 0x00000006ff047819 */ /* 0x000fc80000011404 */
[----:B------:R-:W-:Y:S01]  /*27c60*/  IMAD.SHL.U32 R2, R2, 0x2, RZ ;  /* 0x0000000202027824 */ /* 0x000fe200078e00ff */
[----:B------:R-:W-:Y:S01]  /*27c70*/  SGXT R4, R4, 0x1 ;  /* 0x000000010404781a */ /* 0x000fe20000000200 */
[----:B------:R0:W-:Y:S03]  /*27c80*/  STS.U16 [R24+0x17200], R21 ;  /* 0x0172001518007388 */ /* 0x0001e60000000400 */
[----:B------:R-:W-:Y:S01]  /*27c90*/  LOP3.LUT R2, R2, 0x90, R4, 0x78, !PT ;  /* 0x0000009002027812 */ /* 0x000fe200078e7804 */
[----:B------:R1:W-:Y:S01]  /*27ca0*/  STS.U16 [R24+0x17600], R22 ;  /* 0x0176001618007388 */ /* 0x0003e20000000400 */
[----:B------:R1:W-:Y:S02]  /*27cb0*/  STS.U16 [R24+0x17a00], R23 ;  /* 0x017a001718007388 */ /* 0x0003e40000000400 */
[----:B------:R-:W-:Y:S01]  /*27cc0*/  LOP3.LUT R2, R2, 0x60, RZ, 0x3c, !PT ;  /* 0x0000006002027812 */ /* 0x000fe200078e3cff */
[----:B0-----:R-:W4:Y:S01]  /*27cd0*/  LDL.LU R21, [R1+0x6ac4] ;  /* 0x006ac40001157983 */ /* 0x001f220000300800 */
[----:B------:R-:W4:Y:S03]  /*27ce0*/  LDL.LU R4, [R1+0x10] ;  /* 0x0000100001047983 */ /* 0x000f260000300800 */
[----:B------:R0:W-:Y:S04]  /*27cf0*/  STS.U16 [R24+0x17e00], R25 ;  /* 0x017e001918007388 */ /* 0x0001e80000000400 */
[----:B-1----:R-:W4:Y:S01]  /*27d00*/  LDL.LU R22, [R1+0x6ac0] ;  /* 0x006ac00001167983 */ /* 0x002f220000300800 */
[----:B------:R-:W4:Y:S02]  /*27d10*/  LDL.LU R23, [R1+0x6abc] ;  /* 0x006abc0001177983 */ /* 0x000f240000300800 */
[----:B------:R1:W-:Y:S02]  /*27d20*/  STS.U16 [R2+0x17f00], R26 ;  /* 0x017f001a02007388 */ /* 0x0003e40000000400 */
[----:B---3--:R3:W-:Y:S01]  /*27d30*/  STS.U16 [R2+0x10300], R27 ;  /* 0x0103001b02007388 */ /* 0x0087e20000000400 */
[----:B------:R3:W-:Y:S04]  /*27d40*/  STS.U16 [R2+0x10700], R0 ;  /* 0x0107000002007388 */ /* 0x0007e80000000400 */
[----:B0-----:R-:W4:Y:S01]  /*27d50*/  LDL.LU R24, [R1+0x6ab8] ;  /* 0x006ab80001187983 */ /* 0x001f220000300800 */
[----:B------:R-:W4:Y:S03]  /*27d60*/  LDL.LU R25, [R1+0x6ab4] ;  /* 0x006ab40001197983 */ /* 0x000f260000300800 */
[----:B-1----:R-:W4:Y:S04]  /*27d70*/  LDL.LU R26, [R1+0x6ab0] ;  /* 0x006ab000011a7983 */ /* 0x002f280000300800 */
[----:B---3--:R-:W3:Y:S01]  /*27d80*/  LDL.LU R27, [R1+0x6aac] ;  /* 0x006aac00011b7983 */ /* 0x008ee20000300800 */
[----:B------:R-:W3:Y:S03]  /*27d90*/  LDL.LU R0, [R1+0x6aa8] ;  /* 0x006aa80001007983 */ /* 0x000ee60000300800 */
[----:B--2---:R0:W-:Y:S04]  /*27da0*/  STS.U16 [R2+0x10b00], R29 ;  /* 0x010b001d02007388 */ /* 0x0041e80000000400 */
[----:B0-----:R-:W2:Y:S04]  /*27db0*/  LDL.LU R29, [R1+0x6aa4] ;  /* 0x006aa400011d7983 */ /* 0x001ea80000300800 */
[----:B----4-:R-:W-:Y:S01]  /*27dc0*/  STS.U16 [R2+0x10f00], R4 ;  /* 0x010f000402007388 */ /* 0x010fe20000000400 */
[----:B------:R-:W-:Y:S02]  /*27dd0*/  STS.U16 [R2+0x11300], R5 ;  /* 0x0113000502007388 */ /* 0x000fe40000000400 */
[----:B------:R-:W-:Y:S01]  /*27de0*/  STS.U16 [R2+0x11700], R28 ;  /* 0x0117001c02007388 */ /* 0x000fe20000000400 */
[----:B--2---:R0:W-:Y:S01]  /*27df0*/  STS.U16 [R2+0x11b00], R29 ;  /* 0x011b001d02007388 */ /* 0x0041e20000000400 */
[----:B---3--:R1:W-:Y:S03]  /*27e00*/  STS.U16 [R2+0x11f00], R0 ;  /* 0x011f000002007388 */ /* 0x0083e60000000400 */
[----:B0-----:R-:W2:Y:S01]  /*27e10*/  LDL.LU R29, [R1+0x6aa0] ;  /* 0x006aa000011d7983 */ /* 0x001ea20000300800 */
[----:B-1----:R-:W3:Y:S02]  /*27e20*/  LDL R0, [R1+0x1744] ;  /* 0x0017440001007983 */ /* 0x002ee40000100800 */
        /* <DEDUP_REMOVED lines=23> */
[----:B------:R-:W-:Y:S06]  /*27fa0*/  BAR.SYNC.DEFER_BLOCKING 0x0 ;  /* 0x0000000000007b1d */ /* 0x000fec0000010000 */
[----:B--2---:R-:W-:Y:S04]  /*27fb0*/  LDSM.16.MT88.4 R16, [R29] ;  /* 0x000000001d10783b */ /* 0x004fe80000004200 */
[----:B---3--:R-:W0:Y:S04]  /*27fc0*/  LDSM.16.M88.4 R4, [R0+0x10000] ;  /* 0x010000000004783b */ /* 0x008e280000000200 */
[----:B------:R-:W-:Y:S04]  /*27fd0*/  LDSM.16.M88.4 R12, [R0+0x11800] ;  /* 0x01180000000c783b */ /* 0x000fe80000000200 */
[----:B------:R-:W-:Y:S04]  /*27fe0*/  LDSM.16.M88.4 R24, [R0+0x10800] ;  /* 0x010800000018783b */ /* 0x000fe80000000200 */
[----:B------:R-:W-:Y:S04]  /*27ff0*/  LDSM.16.M88.4 R8, [R0+0x12000] ;  /* 0x012000000008783b */ /* 0x000fe80000000200 */
[----:B0-----:R-:W-:Y:S01]  /*28000*/  STL.64 [R1+0x20], R4 ;  /* 0x0000200401007387 */ /* 0x001fe20000100a00 */
[----:B------:R-:W-:-:S02]  /*28010*/  IMAD.MOV.U32 R21, RZ, RZ, R4 ;  /* 0x000000ffff157224 */ /* 0x000fc400078e0004 */
[----:B------:R-:W-:Y:S02]  /*28020*/  STL.64 [R1+0x28], R6 ;  /* 0x0000280601007387 */ /* 0x000fe40000100a00 */
[----:B------:R-:W-:Y:S02]  /*28030*/  IMAD.MOV.U32 R20, RZ, RZ, R5 ;  /* 0x000000ffff147224 */ /* 0x000fe400078e0005 */
[----:B------:R-:W0:Y:S04]  /*28040*/  LDSM.16.M88.4 R4, [R0+0x11000] ;  /* 0x011000000004783b */ /* 0x000e280000000200 */
[----:B0-----:R-:W-:Y:S01]  /*28050*/  STL.64 [R1], R4 ;  /* 0x0000000401007387 */ /* 0x001fe20000100a00 */
[----:B------:R-:W-:Y:S02]  /*28060*/  STL.64 [R1+0x8], R6 ;  /* 0x0000080601007387 */ /* 0x000fe40000100a00 */
[----:B------:R-:W-:Y:S02]  /*28070*/  STL [R1+0x5ae4], R14 ;  /* 0x005ae40e01007387 */ /* 0x000fe40000100800 */
[----:B------:R-:W-:-:S02]  /*28080*/  IMAD.MOV.U32 R3, RZ, RZ, R4 ;  /* 0x000000ffff037224 */ /* 0x000fc400078e0004 */
[----:B------:R-:W-:Y:S01]  /*28090*/  IMAD.MOV.U32 R2, RZ, RZ, R5 ;  /* 0x000000ffff027224 */ /* 0x000fe200078e0005 */
[----:B------:R-:W-:Y:S01]  /*280a0*/  STL.64 [R1+0x10], R24 ;  /* 0x0000101801007387 */ /* 0x000fe20000100a00 */
[----:B------:R-:W-:Y:S03]  /*280b0*/  STL.64 [R1+0x18], R26 ;  /* 0x0000181a01007387 */ /* 0x000fe60000100a00 */
[----:B------:R-:W0:Y:S01]  /*280c0*/  LDSM.16.M88.4 R4, [R0+0x12800] ;  /* 0x012800000004783b */ /* 0x000e220000000200 */
[----:B------:R-:W-:Y:S02]  /*280d0*/  STL.64 [R1+0x6a90], R24 ;  /* 0x006a901801007387 */ /* 0x000fe40000100a00 */
[----:B------:R-:W1:Y:S04]  /*280e0*/  LDSM.16.M88.4 R24, [R0+0x13000] ;  /* 0x013000000018783b */ /* 0x000e680000000200 */
[----:B------:R-:W-:Y:S01]  /*280f0*/  STL [R1+0x5ae0], R15 ;  /* 0x005ae00f01007387 */ /* 0x000fe20000100800 */
[----:B------:R-:W-:Y:S01]  /*28100*/  STL [R1+0x5ad4], R10 ;  /* 0x005ad40a01007387 */ /* 0x000fe20000100800 */
[----:B------:R-:W-:Y:S03]  /*28110*/  STL [R1+0x5ad0], R11 ;  /* 0x005ad00b01007387 */ /* 0x000fe60000100800 */
[----:B0-----:R0:W-:Y:S01]  /*28120*/  STL [R1+0x5dcc], R6 ;  /* 0x005dcc0601007387 */ /* 0x0011e20000100800 */
[----:B------:R2:W-:Y:S02]  /*28130*/  STL [R1+0x5dc8], R7 ;  /* 0x005dc80701007387 */ /* 0x0005e40000100800 */
[----:B-1----:R1:W-:Y:S02]  /*28140*/  STL.64 [R1+0x30], R24 ;  /* 0x0000301801007387 */ /* 0x0023e40000100a00 */
[----:B------:R-:W-:Y:S02]  /*28150*/  STL.64 [R1+0x38], R26 ;  /* 0x0000381a01007387 */ /* 0x000fe40000100a00 */
[----:B0-----:R-:W-:-:S02]  /*28160*/  IMAD.MOV.U32 R6, RZ, RZ, R25 ;  /* 0x000000ffff067224 */ /* 0x001fc400078e0019 */
[----:B--2---:R-:W-:-:S05]  /*28170*/  IMAD.MOV.U32 R7, RZ, RZ, R24 ;  /* 0x000000ffff077224 */ /* 0x004fca00078e0018 */
[----:B------:R-:W-:Y:S01]  /*28180*/  STL.64 [R1+0x6a68], R6 ;  /* 0x006a680601007387 */ /* 0x000fe20000100a00 */
[----:B------:R-:W-:Y:S02]  /*28190*/  STL.64 [R1+0x6a60], R4 ;  /* 0x006a600401007387 */ /* 0x000fe40000100a00 */
[----:B------:R-:W0:Y:S04]  /*281a0*/  LDSM.16.M88.4 R4, [R0+0x13800] ;  /* 0x013800000004783b */ /* 0x000e280000000200 */
[----:B-1----:R-:W-:Y:S02]  /*281b0*/  IMAD.MOV.U32 R24, RZ, RZ, R21 ;  /* 0x000000ffff187224 */ /* 0x002fe400078e0015 */
[----:B------:R-:W-:Y:S02]  /*281c0*/  IMAD.MOV.U32 R25, RZ, RZ, R20 ;  /* 0x000000ffff197224 */ /* 0x000fe400078e0014 */
[----:B------:R-:W1:Y:S04]  /*281d0*/  LDSM.16.M88.4 R20, [R0+0x14000] ;  /* 0x014000000014783b */ /* 0x000e680000000200 */
[----:B0-----:R-:W-:Y:S01]  /*281e0*/  STL.64 [R1+0x150], R4 ;  /* 0x0001500401007387 */ /* 0x001fe20000100a00 */
[----:B------:R-:W-:Y:S02]  /*281f0*/  STL.64 [R1+0x158], R6 ;  /* 0x0001580601007387 */ /* 0x000fe40000100a00 */
[----:B------:R-:W0:Y:S01]  /*28200*/  LDSM.16.M88.4 R4, [R0+0x14800] ;  /* 0x014800000004783b */ /* 0x000e220000000200 */
[----:B-1----:R-:W-:Y:S03]  /*28210*/  STL.64 [R1+0x140], R20 ;  /* 0x0001401401007387 */ /* 0x002fe60000100a00 */
[----:B------:R-:W-:Y:S02]  /*28220*/  STL.64 [R1+0x148], R22 ;  /* 0x0001481601007387 */ /* 0x000fe40000100a00 */
[----:B------:R-:W1:Y:S01]  /*28230*/  LDSM.16.M88.4 R20, [R0+0x15000] ;  /* 0x015000000014783b */ /* 0x000e620000000200 */
[----:B0-----:R-:W-:Y:S03]  /*28240*/  STL.64 [R1+0x130], R4 ;  /* 0x0001300401007387 */ /* 0x001fe60000100a00 */
[----:B------:R-:W-:Y:S02]  /*28250*/  STL.64 [R1+0x138], R6 ;  /* 0x0001380601007387 */ /* 0x000fe40000100a00 */
[----:B------:R-:W0:Y:S01]  /*28260*/  LDSM.16.M88.4 R4, [R0+0x15800] ;  /* 0x015800000004783b */ /* 0x000e220000000200 */
[----:B-1----:R-:W-:Y:S03]  /*28270*/  STL.64 [R1+0x120], R20 ;  /* 0x0001201401007387 */ /* 0x002fe60000100a00 */
[----:B------:R-:W-:Y:S02]  /*28280*/  STL.64 [R1+0x128], R22 ;  /* 0x0001281601007387 */ /* 0x000fe40000100a00 */
[----:B------:R-:W-:Y:S01]  /*28290*/  LDSM.16.M88.4 R20, [R0+0x16800] ;  /* 0x016800000014783b */ /* 0x000fe20000000200 */
[----:B0-----:R-:W-:Y:S03]  /*282a0*/  STL.64 [R1+0x110], R4 ;  /* 0x0001100401007387 */ /* 0x001fe60000100a00 */
[----:B------:R-:W-:-:S02]  /*282b0*/  IMAD.MOV.U32 R11, RZ, RZ, R4 ;  /* 0x000000ffff0b7224 */ /* 0x000fc400078e0004 */
[----:B------:R-:W-:Y:S02]  /*282c0*/  STL.64 [R1+0x118], R6 ;  /* 0x0001180601007387 */ /* 0x000fe40000100a00 */
[----:B------:R-:W-:Y:S02]  /*282d0*/  IMAD.MOV.U32 R10, RZ, RZ, R5 ;  /* 0x000000ffff0a7224 */ /* 0x000fe400078e0005 */
[----:B------:R-:W0:Y:S04]  /*282e0*/  LDSM.16.M88.4 R4, [R0+0x16000] ;  /* 0x016000000004783b */ /* 0x000e280000000200 */
[----:B------:R-:W-:Y:S01]  /*282f0*/  STL.64 [R1+0x6a78], R10 ;  /* 0x006a780a01007387 */ /* 0x000fe20000100a00 */
[----:B------:R1:W-:Y:S02]  /*28300*/  STL.64 [R1+0x6a70], R8 ;  /* 0x006a700801007387 */ /* 0x0003e40000100a00 */
[----:B-1----:R-:W-:-:S02]  /*28310*/  IMAD.MOV.U32 R8, RZ, RZ, R3 ;  /* 0x000000ffff087224 */ /* 0x002fc400078e0003 */
[----:B------:R-:W-:-:S05]  /*28320*/  IMAD.MOV.U32 R9, RZ, RZ, R2 ;  /* 0x000000ffff097224 */ /* 0x000fca00078e0002 */
[----:B------:R1:W-:Y:S04]  /*28330*/  STL.64 [R1+0x6a98], R8 ;  /* 0x006a980801007387 */ /* 0x0003e80000100a00 */
[----:B0-----:R-:W-:Y:S01]  /*28340*/  STL.64 [R1+0x100], R4 ;  /* 0x0001000401007387 */ /* 0x001fe20000100a00 */
[----:B------:R-:W-:Y:S02]  /*28350*/  IMAD.MOV.U32 R14, RZ, RZ, R6 ;  /* 0x000000ffff0e7224 */ /* 0x000fe400078e0006 */
[----:B------:R-:W-:Y:S02]  /*28360*/  STL.64 [R1+0x108], R6 ;  /* 0x0001080601007387 */ /* 0x000fe40000100a00 */
[----:B------:R-:W-:Y:S01]  /*28370*/  IMAD.MOV.U32 R15, RZ, RZ, R7 ;  /* 0x000000ffff0f7224 */ /* 0x000fe200078e0007 */
[----:B-1----:R-:W2:Y:S04]  /*28380*/  LDL.LU.64 R8, [R1+0x1640] ;  /* 0x0016400001087983 */ /* 0x002ea80000300a00 */
[----:B------:R-:W0:Y:S01]  /*28390*/  LDSM.16.M88.4 R4, [R0+0x17000] ;  /* 0x017000000004783b */ /* 0x000e220000000200 */
[----:B------:R-:W2:Y:S02]  /*283a0*/  LDL.LU.64 R10, [R1+0x1648] ;  /* 0x00164800010a7983 */ /* 0x000ea40000300a00 */
[----:B------:R-:W-:Y:S02]  /*283b0*/  STL [R1+0x5b20], R14 ;  /* 0x005b200e01007387 */ /* 0x000fe40000100800 */
[----:B------:R-:W-:Y:S01]  /*283c0*/  STL [R1+0x5af0], R15 ;  /* 0x005af00f01007387 */ /* 0x000fe20000100800 */
[----:B------:R-:W-:Y:S01]  /*283d0*/  STL.64 [R1+0xf0], R20 ;  /* 0x0000f01401007387 */ /* 0x000fe20000100a00 */
[----:B------:R-:W-:Y:S02]  /*283e0*/  STL.64 [R1+0xf8], R22 ;  /* 0x0000f81601007387 */ /* 0x000fe40000100a00 */
[----:B------:R-:W1:Y:S01]  /*283f0*/  LDSM.16.M88.4 R20, [R0+0x17800] ;  /* 0x017800000014783b */ /* 0x000e620000000200 */
[----:B0-----:R0:W-:Y:S03]  /*28400*/  STL.64 [R1+0xe0], R4 ;  /* 0x0000e00401007387 */ /* 0x0011e60000100a00 */
[----:B------:R3:W-:Y:S01]  /*28410*/  STL.64 [R1+0xe8], R6 ;  /* 0x0000e80601007387 */ /* 0x0007e20000100a00 */
[----:B0-----:R-:W4:Y:S01]  /*28420*/  LDL.LU.64 R4, [R1+0x15d0] ;  /* 0x0015d00001047983 */ /* 0x001f220000300a00 */
[----:B---3--:R-:W3:Y:S02]  /*28430*/  LDL.LU.64 R6, [R1+0x15d8] ;  /* 0x0015d80001067983 */ /* 0x008ee40000300a00 */
[----:B-1----:R-:W-:Y:S02]  /*28440*/  STL.64 [R1+0xd0], R20 ;  /* 0x0000d01401007387 */ /* 0x002fe40000100a00 */
[----:B------:R-:W-:Y:S02]  /*28450*/  STL.64 [R1+0xd8], R22 ;  /* 0x0000d81601007387 */ /* 0x000fe40000100a00 */
[----:B------:R-:W0:Y:S01]  /*28460*/  LDSM.16.MT88.4 R20, [R29+0x80] ;  /* 0x000080001d14783b */ /* 0x000e220000004200 */
[C---:B--2---:R-:W-:Y:S03]  /*28470*/  HMMA.16816.F32.BF16 R24, R16.reuse, R24, R8 ;  /* 0x000000181018723c */ /* 0x044fe60000041808 */
[----:B---3--:R-:W-:Y:S01]  /*28480*/  STL.64 [R1+0x6a88], R6 ;  /* 0x006a880601007387 */ /* 0x008fe20000100a00 */
[----:B----4-:R1:W-:Y:S03]  /*28490*/  STL.64 [R1+0x6a80], R4 ;  /* 0x006a800401007387 */ /* 0x0103e60000100a00 */
[----:B-1----:R-:W2:Y:S01]  /*284a0*/  LDL.LU.64 R4, [R1+0x15f0] ;  /* 0x0015f00001047983 */ /* 0x002ea20000300a00 */
[----:B------:R-:W2:Y:S02]  /*284b0*/  LDL.LU.64 R6, [R1+0x15f8] ;  /* 0x0015f80001067983 */ /* 0x000ea40000300a00 */
[----:B0-----:R-:W-:Y:S02]  /*284c0*/  STL.64 [R1+0x69e8], R22 ;  /* 0x0069e81601007387 */ /* 0x001fe40000100a00 */
[----:B------:R0:W-:Y:S02]  /*284d0*/  STL.64 [R1+0x69e0], R20 ;  /* 0x0069e01401007387 */ /* 0x0001e40000100a00 */
[----:B0-----:R-:W3:Y:S01]  /*284e0*/  LDL.LU.64 R20, [R1+0x1620] ;  /* 0x0016200001147983 */ /* 0x001ee20000300a00 */
[----:B------:R-:W3:Y:S02]  /*284f0*/  LDL.LU.64 R22, [R1+0x1628] ;  /* 0x0016280001167983 */ /* 0x000ee40000300a00 */
[----:B------:R-:W2:Y:S06]  /*28500*/  LDL.LU.64 R8, [R1+0x6a98] ;  /* 0x006a980001087983 */ /* 0x000eac0000300a00 */
[----:B------:R0:W-:Y:S01]  /*28510*/  STL.64 [R1+0x1580], R24 ;  /* 0x0015801801007387 */ /* 0x0001e20000100a00 */
[----:B------:R1:W-:Y:S04]  /*28520*/  STL.64 [R1+0x1588], R26 ;  /* 0x0015881a01007387 */ /* 0x0003e80000100a00 */
[----:B0-----:R-:W3:Y:S02]  /*28530*/  LDL.LU.64 R24, [R1+0x6a90] ;  /* 0x006a900001187983 */ /* 0x001ee40000300a00 */
[C---:B---3--:R-:W-:Y:S02]  /*28540*/  HMMA.16816.F32.BF16 R20, R16.reuse, R24, R20 ;  /* 0x000000181014723c */ /* 0x048fe40000041814 */
[----:B------:R-:W3:Y:S01]  /*28550*/  LDL.LU.64 R24, [R1+0xa50] ;  /* 0x000a500001187983 */ /* 0x000ee20000300a00 */
[----:B-1----:R-:W3:Y:S05]  /*28560*/  LDL.LU.64 R26, [R1+0xa58] ;  /* 0x000a5800011a7983 */ /* 0x002eea0000300a00 */
[C---:B--2---:R-:W-:Y:S11]  /*28570*/  HMMA.16816.F32.BF16 R8, R16.reuse, R8, R4 ;  /* 0x000000081008723c */ /* 0x044ff60000041804 */
[----:B------:R-:W-:Y:S05]  /*28580*/  @!UPT UIADD3 URZ, URZ, URZ, URZ ;  /* 0x0000003f3f3ff290 */ /* 0x000fea000fffe03f */
[----:B------:R-:W-:Y:S02]  /*28590*/  IMAD.MOV.U32 R0, RZ, RZ, R23 ;  /* 0x000000ffff007224 */ /* 0x000fe400078e0017 */
[----:B------:R-:W-:Y:S02]  /*285a0*/  IMAD.MOV.U32 R3, RZ, RZ, R21 ;  /* 0x000000ffff037224 */ /* 0x000fe400078e0015 */
[----:B------:R-:W-:Y:S02]  /*285b0*/  IMAD.MOV.U32 R14, RZ, RZ, R20 ;  /* 0x000000ffff0e7224 */ /* 0x000fe400078e0014 */
[----:B------:R-:W-:Y:S01]  /*285c0*/  IMAD.MOV.U32 R2, RZ, RZ, R22 ;  /* 0x000000ffff027224 */ /* 0x000fe200078e0016 */
[----:B------:R-:W2:Y:S01]  /*285d0*/  LDL.LU.64 R20, [R1+0xa40] ;  /* 0x000a400001147983 */ /* 0x000ea20000300a00 */
[----:B------:R-:W2:Y:S02]  /*285e0*/  LDL.LU.64 R22, [R1+0xa48] ;  /* 0x000a480001167983 */ /* 0x000ea40000300a00 */
[----:B------:R-:W-:Y:S02]  /*285f0*/  STL [R1+0x5b48], R0 ;  /* 0x005b480001007387 */ /* 0x000fe40000100800 */
[----:B------:R-:W-:Y:S01]  /*28600*/  STL [R1+0x5b44], R3 ;  /* 0x005b440301007387 */ /* 0x000fe20000100800 */
[----:B------:R-:W-:Y:S01]  /*28610*/  STL [R1+0x5b40], R2 ;  /* 0x005b400201007387 */ /* 0x000fe20000100800 */
[----:B------:R-:W4:Y:S02]  /*28620*/  LDL.LU.64 R6, [R1+0x6a88] ;  /* 0x006a880001067983 */ /* 0x000f240000300a00 */
[----:B------:R-:W4:Y:S02]  /*28630*/  LDL.LU.64 R4, [R1+0x6a80] ;  /* 0x006a800001047983 */ /* 0x000f240000300a00 */
[----:B------:R-:W-:Y:S01]  /*28640*/  STL.64 [R1+0x15f0], R8 ;  /* 0x0015f00801007387 */ /* 0x000fe20000100a00 */
[----:B------:R0:W-:Y:S04]  /*28650*/  STL.64 [R1+0x15f8], R10 ;  /* 0x0015f80a01007387 */ /* 0x0001e80000100a00 */
[----:B0-----:R-:W2:Y:S01]  /*28660*/  LDL.LU.64 R10, [R1+0x6a78] ;  /* 0x006a7800010a7983 */ /* 0x001ea20000300a00 */
[----:B------:R-:W3:Y:S01]  /*28670*/  LDL.LU.64 R8, [R1+0x6a70] ;  /* 0x006a700001087983 */ /* 0x000ee20000300a00 */
[C---:B----4-:R-:W-:Y:S11]  /*28680*/  HMMA.16816.F32.BF16 R4, R16.reuse, R12, R4 ;  /* 0x0000000c1004723c */ /* 0x050ff60000041804 */
[----:B------:R-:W-:Y:S11]  /*28690*/  @!UPT UIADD3 URZ, URZ, URZ, URZ ;  /* 0x0000003f3f3ff290 */ /* 0x000ff6000fffe03f */
[----:B------:R-:W-:Y:S01]  /*286a0*/  @!UPT UIADD3 URZ, URZ, URZ, URZ ;  /* 0x0000003f3f3ff290 */ /* 0x000fe2000fffe03f */
[----:B------:R0:W-:Y:S01]  /*286b0*/  STL [R1+0x1680], R4 ;  /* 0x0016800401007387 */ /* 0x0001e20000100800 */
[----:B------:R-:W-:Y:S02]  /*286c0*/  IMAD.MOV.U32 R3, RZ, RZ, R6 ;  /* 0x000000ffff037224 */ /* 0x000fe400078e0006 */
[----:B------:R-:W-:Y:S02]  /*286d0*/  IMAD.MOV.U32 R2, RZ, RZ, R7 ;  /* 0x000000ffff027224 */ /* 0x000fe400078e0007 */
[----:B------:R-:W-:Y:S01]  /*286e0*/  IMAD.MOV.U32 R0, RZ, RZ, R5 ;  /* 0x000000ffff007224 */ /* 0x000fe200078e0005 */
[----:B------:R-:W4:Y:S04]  /*286f0*/  LDL.LU.64 R6, [R1+0x6a68] ;  /* 0x006a680001067983 */ /* 0x000f280000300a00 */
[----:B0-----:R-:W2:Y:S01]  /*28700*/  LDL.LU.64 R4, [R1+0x6a60] ;  /* 0x006a600001047983 */ /* 0x001ea20000300a00 */
[----:B------:R-:W-:Y:S02]  /*28710*/  STL [R1+0x6a00], R14 ;  /* 0x006a000e01007387 */ /* 0x000fe40000100800 */
[----:B------:R2:W-:Y:S02]  /*28720*/  STL.64 [R1+0x69f8], R12 ;  /* 0x0069f80c01007387 */ /* 0x0005e40000100a00 */
[----:B------:R-:W-:Y:S01]  /*28730*/  STL [R1+0x5be4], R2 ;  /* 0x005be40201007387 */ /* 0x000fe20000100800 */
[----:B------:R-:W-:Y:S01]  /*28740*/  STL [R1+0x5be0], R3 ;  /* 0x005be00301007387 */ /* 0x000fe20000100800 */
[----:B------:R-:W-:Y:S01]  /*28750*/  STL [R1+0x5ba0], R0 ;  /* 0x005ba00001007387 */ /* 0x000fe20000100800 */
[C---:B---3--:R-:W-:Y:S08]  /*28760*/  HMMA.16816.F32.BF16 R24, R16.reuse, R8, R24 ;  /* 0x000000081018723c */ /* 0x048ff00000041818 */
[----:B--2---:R-:W-:Y:S01]  /*28770*/  HMMA.16816.F32.BF16 R12, R16, R4, R20 ;  /* 0x00000004100c723c */ /* 0x004fe20000041814 */
[----:B------:R-:W2:Y:S11]  /*28780*/  LDL.64 R20, [R1+0x100] ;  /* 0x0001000001147983 */ /* 0x000eb60000100a00 */
[----:B------:R-:W-:Y:S03]  /*28790*/  @!UPT UIADD3 URZ, URZ, URZ, URZ ;  /* 0x0000003f3f3ff290 */ /* 0x000fe6000fffe03f */
[----:B------:R-:W-:Y:S02]  /*287a0*/  STL.64 [R1+0x1660], R24 ;  /* 0x0016601801007387 */ /* 0x000fe40000100a00 */
[----:B------:R-:W-:Y:S02]  /*287b0*/  STL.64 [R1+0x1668], R26 ;  /* 0x0016681a01007387 */ /* 0x000fe40000100a00 */
[----:B------:R-:W0:Y:S04]  /*287c0*/  LDSM.16.MT88.4 R24, [R29+0x100] ;  /* 0x000100001d18783b */ /* 0x000e280000004200 */
[----:B--2---:R1:W-:Y:S01]  /*287d0*/  STL.64 [R1+0x6a10], R20 ;  /* 0x006a101401007387 */ /* 0x0043e20000100a00 */
[----:B------:R-:W-:Y:S02]  /*287e0*/  STL.64 [R1+0x1640], R12 ;  /* 0x0016400c01007387 */ /* 0x000fe40000100a00 */
[----:B------:R-:W-:Y:S02]  /*287f0*/  STL.64 [R1+0x1648], R14 ;  /* 0x0016480e01007387 */ /* 0x000fe40000100a00 */
[----:B-1----:R-:W-:-:S02]  /*28800*/  IMAD.MOV.U32 R20, RZ, RZ, R11 ;  /* 0x000000ffff147224 */ /* 0x002fc400078e000b */
[----:B------:R-:W-:-:S05]  /*28810*/  IMAD.MOV.U32 R21, RZ, RZ, R10 ;  /* 0x000000ffff157224 */ /* 0x000fca00078e000a */
[----:B------:R1:W-:Y:S04]  /*28820*/  STL.64 [R1+0x6a20], R20 ;  /* 0x006a201401007387 */ /* 0x0003e80000100a00 */
[----:B-1----:R-:W2:Y:S04]  /*28830*/  LDL.64 R20, [R1+0x120] ;  /* 0x0001200001147983 */ /* 0x002ea80000100a00 */
[----:B--2---:R1:W-:Y:S01]  /*28840*/  STL.64 [R1+0x6a38], R20 ;  /* 0x006a381401007387 */ /* 0x0043e20000100a00 */
[----:B------:R-:W2:Y:S03]  /*28850*/  LDL.64 R12, [R1+0xf0] ;  /* 0x0000f000010c7983 */ /* 0x000ea60000100a00 */
[----:B-1----:R-:W3:Y:S04]  /*28860*/  LDL.64 R20, [R1+0x150] ;  /* 0x0001500001147983 */ /* 0x002ee80000100a00 */
[----:B--2---:R1:W-:Y:S04]  /*28870*/  STL.64 [R1+0x6a08], R12 ;  /* 0x006a080c01007387 */ /* 0x0043e80000100a00 */
[----:B-1----:R-:W2:Y:S01]  /*28880*/  LDL.LU.64 R12, [R1+0xa20] ;  /* 0x000a2000010c7983 */ /* 0x002ea20000300a00 */
[----:B------:R-:W2:Y:S02]  /*28890*/  LDL.LU.64 R14, [R1+0xa28] ;  /* 0x000a2800010e7983 */ /* 0x000ea40000300a00 */
[----:B------:R-:W-:Y:S02]  /*288a0*/  STL [R1+0x697c], R4 ;  /* 0x00697c0401007387 */ /* 0x000fe40000100800 */
[----:B------:R-:W-:Y:S01]  /*288b0*/  STL [R1+0x6978], R5 ;  /* 0x0069780501007387 */ /* 0x000fe20000100800 */
[----:B------:R-:W-:Y:S01]  /*288c0*/  STL [R1+0x6974], R29 ;  /* 0x0069741d01007387 */ /* 0x000fe20000100800 */
[----:B0-----:R-:W-:Y:S02]  /*288d0*/  STL.64 [R1+0x68d0], R26 ;  /* 0x0068d01a01007387 */ /* 0x001fe40000100a00 */
[----:B------:R0:W-:Y:S02]  /*288e0*/  STL.64 [R1+0x68c8], R24 ;  /* 0x0068c81801007387 */ /* 0x0001e40000100a00 */
[----:B0-----:R-:W2:Y:S01]  /*288f0*/  LDL.64 R24, [R1+0xe0] ;  /* 0x0000e00001187983 */ /* 0x001ea20000100a00 */
[----:B----4-:R-:W-:-:S02]  /*28900*/  IMAD.MOV.U32 R4, RZ, RZ, R7 ;  /* 0x000000ffff047224 */ /* 0x010fc400078e0007 */
[----:B------:R-:W-:Y:S01]  /*28910*/  IMAD.MOV.U32 R5, RZ, RZ, R6 ;  /* 0x000000ffff057224 */ /* 0x000fe200078e0006 */
[----:B--2---:R0:W-:Y:S04]  /*28920*/  STL.64 [R1+0x6a18], R24 ;  /* 0x006a181801007387 */ /* 0x0041e80000100a00 */
[----:B0-----:R-:W2:Y:S01]  /*28930*/  LDL.LU.64 R24, [R1+0xa30] ;  /* 0x000a300001187983 */ /* 0x001ea20000300a00 */
[----:B------:R-:W2:Y:S02]  /*28940*/  LDL.LU.64 R26, [R1+0xa38] ;  /* 0x000a3800011a7983 */ /* 0x000ea40000300a00 */
[----:B---3--:R-:W-:Y:S02]  /*28950*/  IMAD.MOV.U32 R2, RZ, RZ, R20 ;  /* 0x000000ffff027224 */ /* 0x008fe400078e0014 */
[----:B------:R-:W-:Y:S01]  /*28960*/  IMAD.MOV.U32 R0, RZ, RZ, R21 ;  /* 0x000000ffff007224 */ /* 0x000fe200078e0015 */
[C---:B--2---:R-:W-:Y:S08]  /*28970*/  HMMA.16816.F32.BF16 R24, R16.reuse, R4, R24 ;  /* 0x000000041018723c */ /* 0x044ff00000041818 */
[----:B------:R-:W-:Y:S11]  /*28980*/  HMMA.16816.F32.BF16 R4, R16, R20, R12 ;  /* 0x000000141004723c */ /* 0x000ff6000004180c */
[----:B------:R-:W-:Y:S04]  /*28990*/  @!UPT UIADD3 URZ, URZ, URZ, URZ ;  /* 0x0000003f3f3ff290 */ /* 0x000fe8000fffe03f */
[----:B------:R-:W-:Y:S01]  /*289a0*/  STL.64 [R1+0x1690], R24 ;  /* 0x0016901801007387 */ /* 0x000fe20000100a00 */
[----:B------:R-:W-:Y:S07]  /*289b0*/  STL.64 [R1+0x1698], R26 ;  /* 0x0016981a01007387 */ /* 0x000fee0000100a00 */
[----:B------:R0:W-:Y:S02]  /*289c0*/  STL.64 [R1+0x1620], R4 ;  /* 0x0016200401007387 */ /* 0x0001e40000100a00 */
[----:B------:R-:W-:-:S02]  /*289d0*/  IMAD.MOV.U32 R10, RZ, RZ, R6 ;  /* 0x000000ffff0a7224 */ /* 0x000fc400078e0006 */
[----:B------:R-:W-:Y:S01]  /*289e0*/  IMAD.MOV.U32 R11, RZ, RZ, R7 ;  /* 0x000000ffff0b7224 */ /* 0x000fe200078e0007 */
[----:B0-----:R-:W2:Y:S01]  /*289f0*/  LDL.LU.64 R4, [R1+0xa10] ;  /* 0x000a100001047983 */ /* 0x001ea20000300a00 */
[----:B------:R-:W2:Y:S02]  /*28a00*/  LDL.LU.64 R6, [R1+0xa18] ;  /* 0x000a180001067983 */ /* 0x000ea40000300a00 */
[----:B------:R-:W3:Y:S02]  /*28a10*/  LDL.LU.64 R20, [R1+0xa00] ;  /* 0x000a000001147983 */ /* 0x000ee40000300a00 */
[----:B------:R-:W4:Y:S02]  /*28a20*/  LDL.LU.64 R22, [R1+0xa08] ;  /* 0x000a080001167983 */ /* 0x000f240000300a00 */
[----:B----4-:R-:W-:Y:S01]  /*28a30*/  STL.64 [R1+0x6a58], R22 ;  /* 0x006a581601007387 */ /* 0x010fe20000100a00 */
[----:B---3--:R0:W-:Y:S03]  /*28a40*/  STL.64 [R1+0x6a50], R20 ;  /* 0x006a501401007387 */ /* 0x0081e60000100a00 */
[----:B0-----:R-:W2:Y:S01]  /*28a50*/  LDL.64 R20, [R1+0x140] ;  /* 0x0001400001147983 */ /* 0x001ea20000100a00 */
[----:B------:R-:W3:Y:S02]  /*28a60*/  LDL.LU.64 R24, [R1+0x9e0] ;  /* 0x0009e00001187983 */ /* 0x000ee40000300a00 */
[----:B------:R-:W4:Y:S02]  /*28a70*/  LDL.LU.64 R26, [R1+0x9e8] ;  /* 0x0009e800011a7983 */ /* 0x000f240000300a00 */
[----:B----4-:R-:W-:Y:S01]  /*28a80*/  STL.64 [R1+0x6a30], R26 ;  /* 0x006a301a01007387 */ /* 0x010fe20000100a00 */
[----:B---3--:R0:W-:Y:S03]  /*28a90*/  STL.64 [R1+0x6a28], R24 ;  /* 0x006a281801007387 */ /* 0x0081e60000100a00 */
[----:B0-----:R-:W3:Y:S01]  /*28aa0*/  LDL.LU.64 R24, [R1+0x9f0] ;  /* 0x0009f00001187983 */ /* 0x001ee20000300a00 */
[----:B------:R-:W4:Y:S01]  /*28ab0*/  LDL.LU.64 R26, [R1+0x9f8] ;  /* 0x0009f800011a7983 */ /* 0x000f220000300a00 */
[----:B--2---:R-:W-:Y:S01]  /*28ac0*/  HMMA.16816.F32.BF16 R4, R16, R20, R4 ;  /* 0x000000141004723c */ /* 0x004fe20000041804 */
[----:B------:R-:W-:Y:S01]  /*28ad0*/  IMAD.MOV.U32 R3, RZ, RZ, R21 ;  /* 0x000000ffff037224 */ /* 0x000fe200078e0015 */
[----:B----4-:R-:W-:Y:S01]  /*28ae0*/  STL.64 [R1+0x6a48], R26 ;  /* 0x006a481a01007387 */ /* 0x010fe20000100a00 */
[----:B---3--:R0:W-:Y:S03]  /*28af0*/  STL.64 [R1+0x6a40], R24 ;  /* 0x006a401801007387 */ /* 0x0081e60000100a00 */
[----:B0-----:R-:W2:Y:S01]  /*28b00*/  LDL.64 R24, [R1+0x130] ;  /* 0x0001300001187983 */ /* 0x001ea20000100a00 */
[----:B------:R-:W3:Y:S02]  /*28b10*/  LDL.LU.64 R12, [R1+0x9b0] ;  /* 0x0009b000010c7983 */ /* 0x000ee40000300a00 */
[----:B------:R-:W3:Y:S02]  /*28b20*/  LDL.LU.64 R14, [R1+0x9b8] ;  /* 0x0009b800010e7983 */ /* 0x000ee40000300a00 */
[----:B------:R-:W-:Y:S01]  /*28b30*/  STL [R1+0x6980], R2 ;  /* 0x0069800201007387 */ /* 0x000fe20000100800 */
[----:B------:R-:W-:Y:S01]  /*28b40*/  STL [R1+0x6970], R0 ;  /* 0x0069700001007387 */ /* 0x000fe20000100800 */
[----:B------:R-:W-:Y:S02]  /*28b50*/  STL [R1+0x5adc], R11 ;  /* 0x005adc0b01007387 */ /* 0x000fe40000100800 */
[----:B------:R-:W-:Y:S08]  /*28b60*/  STL [R1+0x5ad8], R10 ;  /* 0x005ad80a01007387 */ /* 0x000ff00000100800 */
[----:B------:R-:W-:Y:S01]  /*28b70*/  STL.64 [R1+0x15d0], R4 ;  /* 0x0015d00401007387 */ /* 0x000fe20000100a00 */
[----:B------:R0:W-:Y:S01]  /*28b80*/  STL.64 [R1+0x15d8], R6 ;  /* 0x0015d80601007387 */ /* 0x0001e20000100a00 */
[----:B------:R-:W4:Y:S02]  /*28b90*/  LDL.LU.64 R22, [R1+0x6a58] ;  /* 0x006a580001167983 */ /* 0x000f240000300a00 */
[----:B0-----:R-:W-:-:S02]  /*28ba0*/  IMAD.MOV.U32 R6, RZ, RZ, R20 ;  /* 0x000000ffff067224 */ /* 0x001fc400078e0014 */
[----:B------:R-:W4:Y:S01]  /*28bb0*/  LDL.LU.64 R20, [R1+0x6a50] ;  /* 0x006a500001147983 */ /* 0x000f220000300a00 */
[----:B------:R-:W3:Y:S02]  /*28bc0*/  LDL.LU.64 R26, [R1+0x6a48] ;  /* 0x006a4800011a7983 */ /* 0x000ee40000300a00 */
[----:B--2---:R-:W-:Y:S02]  /*28bd0*/  IMAD.MOV.U32 R28, RZ, RZ, R24 ;  /* 0x000000ffff1c7224 */ /* 0x004fe400078e0018 */
[----:B------:R-:W-:Y:S01]  /*28be0*/  IMAD.MOV.U32 R7, RZ, RZ, R25 ;  /* 0x000000ffff077224 */ /* 0x000fe200078e0019 */
[----:B----4-:R-:W-:Y:S01]  /*28bf0*/  HMMA.16816.F32.BF16 R20, R16, R24, R20 ;  /* 0x000000181014723c */ /* 0x010fe20000041814 */
[----:B------:R-:W3:Y:S11]  /*28c00*/  LDL.LU.64 R24, [R1+0x6a40] ;  /* 0x006a400001187983 */ /* 0x000ef60000300a00 */
[----:B------:R-:W-:Y:S11]  /*28c10*/  @!UPT UIADD3 URZ, URZ, URZ, URZ ;  /* 0x0000003f3f3ff290 */ /* 0x000ff6000fffe03f */
[----:B------:R0:W-:Y:S04]  /*28c20*/  STL.64 [R1+0x15a0], R20 ;  /* 0x0015a01401007387 */ /* 0x0001e80000100a00 */
[----:B0-----:R-:W3:Y:S01]  /*28c30*/  LDL.LU.64 R20, [R1+0x6a38] ;  /* 0x006a380001147983 */ /* 0x001ee20000300a00 */
[----:B------:R-:W-:Y:S02]  /*28c40*/  IMAD.MOV.U32 R10, RZ, RZ, R23 ;  /* 0x000000ffff0a7224 */ /* 0x000fe400078e0017 */
[----:B------:R-:W-:-:S03]  /*28c50*/  IMAD.MOV.U32 R11, RZ, RZ, R22 ;  /* 0x000000ffff0b7224 */ /* 0x000fc600078e0016 */
[----:B------:R-:W-:Y:S02]  /*28c60*/  STL [R1+0x5aec], R10 ;  /* 0x005aec0a01007387 */ /* 0x000fe40000100800 */
[----:B------:R-:W-:Y:S01]  /*28c70*/  STL [R1+0x5ae8], R11 ;  /* 0x005ae80b01007387 */ /* 0x000fe20000100800 */
[C---:B---3--:R-:W-:Y:S01]  /*28c80*/  HMMA.16816.F32.BF16 R24, R16.reuse, R20, R24 ;  /* 0x000000141018723c */ /* 0x048fe20000041818 */
[----:B------:R-:W-:Y:S11]  /*28c90*/  IMAD.MOV.U32 R0, RZ, RZ, R20 ;  /* 0x000000ffff007224 */ /* 0x000ff600078e0014 */
[----:B------:R-:W-:Y:S11]  /*28ca0*/  @!UPT UIADD3 URZ, URZ, URZ, URZ ;  /* 0x0000003f3f3ff290 */ /* 0x000ff6000fffe03f */
[----:B------:R-:W-:Y:S01]  /*28cb0*/  STL.64 [R1+0x1570], R24 ;  /* 0x0015701801007387 */ /* 0x000fe20000100a00 */
[----:B------:R0:W-:Y:S03]  /*28cc0*/  STL.64 [R1+0x1578], R26 ;  /* 0x0015781a01007387 */ /* 0x0001e60000100a00 */
[----:B0-----:R-:W2:Y:S01]  /*28cd0*/  LDL.LU.64 R26, [R1+0x6a30] ;  /* 0x006a3000011a7983 */ /* 0x001ea20000300a00 */
[----:B------:R-:W2:Y:S02]  /*28ce0*/  LDL.LU.64 R24, [R1+0x6a28] ;  /* 0x006a280001187983 */ /* 0x000ea40000300a00 */
[----:B------:R-:W2:Y:S02]  /*28cf0*/  LDL.LU.64 R20, [R1+0x6a20] ;  /* 0x006a200001147983 */ /* 0x000ea40000300a00 */
[C---:B--2---:R-:W-:Y:S01]  /*28d00*/  HMMA.16816.F32.BF16 R20, R16.reuse, R20, R24 ;  /* 0x000000141014723c */ /* 0x044fe20000041818 */
[----:B------:R-:W2:Y:S11]  /*28d10*/  LDL.LU.64 R24, [R1+0x6a18] ;  /* 0x006a180001187983 */ /* 0x000eb60000300a00 */
[----:B------:R-:W-:Y:S11]  /*28d20*/  @!UPT UIADD3 URZ, URZ, URZ, URZ ;  /* 0x0000003f3f3ff290 */ /* 0x000ff6000fffe03f */
[----:B------:R0:W-:Y:S01]  /*28d30*/  STL.64 [R1+0x1530], R20 ;  /* 0x0015301401007387 */ /* 0x0001e20000100a00 */
[----:B------:R-:W-:Y:S03]  /*28d40*/  STL.64 [R1+0x1538], R22 ;  /* 0x0015381601007387 */ /* 0x000fe60000100a00 */
[----:B0-----:R-:W3:Y:S02]  /*28d50*/  LDL.LU.64 R20, [R1+0x6a10] ;  /* 0x006a100001147983 */ /* 0x001ee40000300a00 */
[----:B---3--:R-:W-:Y:S01]  /*28d60*/  HMMA.16816.F32.BF16 R12, R16, R20, R12 ;  /* 0x00000014100c723c */ /* 0x008fe2000004180c */
[----:B------:R-:W-:Y:S02]  /*28d70*/  IMAD.MOV.U32 R5, RZ, RZ, R20 ;  /* 0x000000ffff057224 */ /* 0x000fe400078e0014 */
[----:B------:R-:W-:Y:S11]  /*28d80*/  IMAD.MOV.U32 R29, RZ, RZ, R21 ;  /* 0x000000ffff1d7224 */ /* 0x000ff600078e0015 */
[----:B------:R-:W-:Y:S09]  /*28d90*/  @!UPT UIADD3 URZ, URZ, URZ, URZ ;  /* 0x0000003f3f3ff290 */ /* 0x000ff2000fffe03f */
[----:B------:R0:W-:Y:S01]  /*28da0*/  STL.64 [R1+0x1520], R12 ;  /* 0x0015200c01007387 */ /* 0x0001e20000100a00 */
[----:B------:R-:W-:Y:S03]  /*28db0*/  STL.64 [R1+0x1528], R14 ;  /* 0x0015280e01007387 */ /* 0x000fe60000100a00 */
[----:B0-----:R-:W3:Y:S01]  /*28dc0*/  LDL.LU.64 R12, [R1+0x6a08] ;  /* 0x006a0800010c7983 */ /* 0x001ee20000300a00 */
[----:B------:R-:W4:Y:S03]  /*28dd0*/  LDL.64 R20, [R1+0xd0] ;  /* 0x0000d00001147983 */ /* 0x000f260000100a00 */
[----:B----4-:R0:W-:Y:S04]  /*28de0*/  STL.64 [R1+0x69f0], R20 ;  /* 0x0069f01401007387 */ /* 0x0101e80000100a00 */
[----:B0-----:R-:W4:Y:S01]  /*28df0*/  LDL.LU.64 R20, [R1+0x9a0] ;  /* 0x0009a00001147983 */ /* 0x001f220000300a00 */
[----:B------:R-:W4:Y:S02]  /*28e00*/  LDL.LU.64 R22, [R1+0x9a8] ;  /* 0x0009a80001167983 */ /* 0x000f240000300a00 */
[----:B---3--:R-:W-:-:S02]  /*28e10*/  IMAD.MOV.U32 R2, RZ, RZ, R12 ;  /* 0x000000ffff027224 */ /* 0x008fc400078e000c */
[----:B------:R-:W-:Y:S01]  /*28e20*/  IMAD.MOV.U32 R4, RZ, RZ, R13 ;  /* 0x000000ffff047224 */ /* 0x000fe200078e000d */
[----:B------:R-:W3:Y:S01]  /*28e30*/  LDL.LU R14, [R1+0x6a00] ;  /* 0x006a0000010e7983 */ /* 0x000ee20000300800 */
[C---:B----4-:R-:W-:Y:S03]  /*28e40*/  HMMA.16816.F32.BF16 R20, R16.reuse, R12, R20 ;  /* 0x0000000c1014723c */ /* 0x050fe60000041814 */
[----:B------:R-:W4:Y:S11]  /*28e50*/  LDL.LU.64 R12, [R1+0x69f8] ;  /* 0x0069f800010c7983 */ /* 0x000f360000300a00 */
[----:B------:R-:W-:Y:S10]  /*28e60*/  @!UPT UIADD3 URZ, URZ, URZ, URZ ;  /* 0x0000003f3f3ff290 */ /* 0x000ff4000fffe03f */
[----:B------:R-:W-:Y:S02]  /*28e70*/  IMAD.MOV.U32 R10, RZ, RZ, R22 ;  /* 0x000000ffff0a7224 */ /* 0x000fe400078e0016 */
[----:B------:R-:W-:Y:S02]  /*28e80*/  IMAD.MOV.U32 R11, RZ, RZ, R23 ;  /* 0x000000ffff0b7224 */ /* 0x000fe400078e0017 */
[----:B------:R-:W-:Y:S01]  /*28e90*/  IMAD.MOV.U32 R15, RZ, RZ, R20 ;  /* 0x000000ffff0f7224 */ /* 0x000fe200078e0014 */
[----:B------:R0:W-:Y:S04]  /*28ea0*/  STL [R1+0x1504], R21 ;  /* 0x0015041501007387 */ /* 0x0001e80000100800 */
[----:B0-----:R-:W2:Y:S01]  /*28eb0*/  LDL.LU.64 R20, [R1+0x990] ;  /* 0x0009900001147983 */ /* 0x001ea20000300a00 */
[----:B------:R-:W2:Y:S02]  /*28ec0*/  LDL.LU.64 R22, [R1+0x998] ;  /* 0x0009980001167983 */ /* 0x000ea40000300a00 */
[----:B------:R-:W-:Y:S02]  /*28ed0*/  STL.64 [R1+0x69b0], R10 ;  /* 0x0069b00a01007387 */ /* 0x000fe40000100a00 */
[----:B------:R0:W-:Y:S02]  /*28ee0*/  STL.64 [R1+0x69a8], R8 ;  /* 0x0069a80801007387 */ /* 0x0001e40000100a00 */
[----:B0-----:R-:W2:Y:S04]  /*28ef0*/  LDL R8, [R1+0x10] ;  /* 0x0000100001087983 */ /* 0x001ea80000100800 */
[----:B------:R-:W2:Y:S04]  /*28f00*/  LDL R9, [R1+0x14] ;  /* 0x0000140001097983 */ /* 0x000ea80000100800 */
[----:B--2---:R0:W-:Y:S04]  /*28f10*/  STL.64 [R1+0x69c8], R8 ;  /* 0x0069c80801007387 */ /* 0x0041e80000100a00 */
[----:B0-----:R-:W2:Y:S04]  /*28f20*/  LDL R8, [R1+0x20] ;  /* 0x0000200001087983 */ /* 0x001ea80000100800 */
[----:B------:R-:W2:Y:S01]  /*28f30*/  LDL R9, [R1+0x24] ;  /* 0x0000240001097983 */ /* 0x000ea20000100800 */
[----:B---3--:R-:W-:Y:S02]  /*28f40*/  STL.64 [R1+0x69a0], R14 ;  /* 0x0069a00e01007387 */ /* 0x008fe40000100a00 */
[----:B----4-:R0:W-:Y:S02]  /*28f50*/  STL.64 [R1+0x6998], R12 ;  /* 0x0069980c01007387 */ /* 0x0101e40000100a00 */
[----:B0-----:R-:W3:Y:S01]  /*28f60*/  LDL.LU.64 R12, [R1+0x16c0] ;  /* 0x0016c000010c7983 */ /* 0x001ee20000300a00 */
[----:B------:R-:W4:Y:S01]  /*28f70*/  LDL.LU.64 R14, [R1+0x16c8] ;  /* 0x0016c800010e7983 */ /* 0x000f220000300a00 */
[C---:B------:R-:W-:Y:S02]  /*28f80*/  HMMA.16816.F32.BF16 R20, R16.reuse, R24, R20 ;  /* 0x000000181014723c */ /* 0x040fe40000041814 */
[----:B----4-:R-:W-:Y:S01]  /*28f90*/  STL.64 [R1+0x69c0], R14 ;  /* 0x0069c00e01007387 */ /* 0x010fe20000100a00 */
[----:B---3--:R0:W-:Y:S03]  /*28fa0*/  STL.64 [R1+0x69b8], R12 ;  /* 0x0069b80c01007387 */ /* 0x0081e60000100a00 */
[----:B0-----:R-:W3:Y:S01]  /*28fb0*/  LDL.LU.64 R12, [R1+0x16d0] ;  /* 0x0016d000010c7983 */ /* 0x001ee20000300a00 */
[----:B------:R-:W4:Y:S03]  /*28fc0*/  LDL.LU.64 R14, [R1+0x16d8] ;  /* 0x0016d800010e7983 */ /* 0x000f260000300a00 */
[----:B----4-:R-:W-:Y:S01]  /*28fd0*/  STL.64 [R1+0x69d8], R14 ;  /* 0x0069d80e01007387 */ /* 0x010fe20000100a00 */
[----:B---3--:R0:W-:Y:S03]  /*28fe0*/  STL.64 [R1+0x69d0], R12 ;  /* 0x0069d00c01007387 */ /* 0x0081e60000100a00 */
[----:B0-----:R-:W2:Y:S01]  /*28ff0*/  LDL.LU.64 R12, [R1+0x16e0] ;  /* 0x0016e000010c7983 */ /* 0x001ea20000300a00 */
[----:B------:R-:W2:Y:S02]  /*29000*/  LDL.LU.64 R14, [R1+0x16e8] ;  /* 0x0016e800010e7983 */ /* 0x000ea40000300a00 */
[----:B------:R-:W-:Y:S02]  /*29010*/  STL.64 [R1+0x6990], R6 ;  /* 0x0069900601007387 */ /* 0x000fe40000100a00 */
[----:B------:R0:W-:Y:S02]  /*29020*/  STL.64 [R1+0x6988], R4 ;  /* 0x0069880401007387 */ /* 0x0001e40000100a00 */
[----:B0-----:R-:W3:Y:S01]  /*29030*/  LDL.LU.64 R4, [R1+0x16b0] ;  /* 0x0016b00001047983 */ /* 0x001ee20000300a00 */
[----:B------:R-:W3:Y:S02]  /*29040*/  LDL.LU.64 R6, [R1+0x16b8] ;  /* 0x0016b80001067983 */ /* 0x000ee40000300a00 */
[----:B------:R0:W-:Y:S02]  /*29050*/  STL.64 [R1+0x14f0], R20 ;  /* 0x0014f01401007387 */ /* 0x0001e40000100a00 */
[----:B------:R-:W-:Y:S01]  /*29060*/  STL.64 [R1+0x14f8], R22 ;  /* 0x0014f81601007387 */ /* 0x000fe20000100a00 */
[----:B0-----:R-:W4:Y:S01]  /*29070*/  LDL.LU.64 R20, [R1+0x69f0] ;  /* 0x0069f00001147983 */ /* 0x001f220000300a00 */
[----:B------:R0:W-:Y:S03]  /*29080*/  STL.64 [R1+0x68d8], R24 ;  /* 0x0068d81801007387 */ /* 0x0001e60000100a00 */
[----:B0-----:R-:W4:Y:S01]  /*29090*/  LDL.LU.64 R24, [R1+0x980] ;  /* 0x0009800001187983 */ /* 0x001f220000300a00 */
[----:B------:R-:W4:Y:S02]  /*290a0*/  LDL.LU.64 R26, [R1+0x988] ;  /* 0x00098800011a7983 */ /* 0x000f240000300a00 */
[----:B----4-:R-:W-:Y:S07]  /*290b0*/  HMMA.16816.F32.BF16 R16, R16, R20, R24 ;  /* 0x000000141010723c */ /* 0x010fee0000041818 */
[----:B------:R-:W-:-:S02]  /*290c0*/  IMAD.MOV.U32 R27, RZ, RZ, R20 ;  /* 0x000000ffff1b7224 */ /* 0x000fc400078e0014 */
[----:B------:R-:W-:Y:S11]  /*290d0*/  IMAD.MOV.U32 R26, RZ, RZ, R21 ;  /* 0x000000ffff1a7224 */ /* 0x000ff600078e0015 */
[----:B------:R-:W-:Y:S03]  /*290e0*/  @!UPT UIADD3 URZ, URZ, URZ, URZ ;  /* 0x0000003f3f3ff290 */ /* 0x000fe6000fffe03f */
[----:B------:R0:W-:Y:S01]  /*290f0*/  STL.64 [R1+0x14b0], R16 ;  /* 0x0014b01001007387 */ /* 0x0001e20000100a00 */
[----:B------:R-:W-:Y:S02]  /*29100*/  STL.64 [R1+0x14b8], R18 ;  /* 0x0014b81201007387 */ /* 0x000fe40000100a00 */
[----:B------:R-:W2:Y:S02]  /*29110*/  LDL.LU.64 R22, [R1+0x69e8] ;  /* 0x0069e80001167983 */ /* 0x000ea40000300a00 */
[----:B------:R-:W2:Y:S01]  /*29120*/  LDL.LU.64 R20, [R1+0x69e0] ;  /* 0x0069e00001147983 */ /* 0x000ea20000300a00 */
[----:B0-----:R-:W4:Y:S04]  /*29130*/  LDL R16, [R1] ;  /* 0x0000000001107983 */ /* 0x001f280000100800 */
[----:B------:R-:W4:Y:S01]  /*29140*/  LDL R17, [R1+0x4] ;  /* 0x0000040001117983 */ /* 0x000f220000100800 */
[C---:B--2---:R-:W-:Y:S03]  /*29150*/  HMMA.16816.F32.BF16 R8, R20.reuse, R8, R12 ;  /* 0x000000081408723c */ /* 0x044fe6000004180c */
[----:B------:R-:W2:Y:S01]  /*29160*/  LDL.LU.64 R14, [R1+0x69d8] ;  /* 0x0069d800010e7983 */ /* 0x000ea20000300a00 */
[----:B------:R-:W2:Y:S11]  /*29170*/  LDL.LU.64 R12, [R1+0x69d0] ;  /* 0x0069d000010c7983 */ /* 0x000eb60000300a00 */
[----:B------:R-:W-:Y:S08]  /*29180*/  @!UPT UIADD3 URZ, URZ, URZ, URZ ;  /* 0x0000003f3f3ff290 */ /* 0x000ff0000fffe03f */
[----:B------:R0:W-:Y:S01]  /*29190*/  STL.64 [R1+0x1490], R8 ;  /* 0x0014900801007387 */ /* 0x0001e20000100a00 */
[----:B------:R2:W-:Y:S03]  /*291a0*/  STL.64 [R1+0x1498], R10 ;  /* 0x0014980a01007387 */ /* 0x0005e60000100a00 */
[----:B0-----:R-:W2:Y:S02]  /*291b0*/  LDL.LU.64 R8, [R1+0x69c8] ;  /* 0x0069c80001087983 */ /* 0x001ea40000300a00 */
[C---:B--2---:R-:W-:Y:S02]  /*291c0*/  HMMA.16816.F32.BF16 R8, R20.reuse, R8, R12 ;  /* 0x000000081408723c */ /* 0x044fe4000004180c */
[----:B------:R-:W4:Y:S01]  /*291d0*/  LDL.LU.64 R14, [R1+0x69c0] ;  /* 0x0069c000010e7983 */ /* 0x000f220000300a00 */
[----:B------:R-:W4:Y:S11]  /*291e0*/  LDL.LU.64 R12, [R1+0x69b8] ;  /* 0x0069b800010c7983 */ /* 0x000f360000300a00 */
[----:B------:R-:W-:Y:S09]  /*291f0*/  @!UPT UIADD3 URZ, URZ, URZ, URZ ;  /* 0x0000003f3f3ff290 */ /* 0x000ff2000fffe03f */
[----:B------:R-:W-:Y:S01]  /*29200*/  STL.64 [R1+0x1470], R8 ;  /* 0x0014700801007387 */ /* 0x000fe20000100a00 */
[----:B------:R0:W-:Y:S03]  /*29210*/  STL.64 [R1+0x1478], R10 ;  /* 0x0014780a01007387 */ /* 0x0001e60000100a00 */
[----:B0-----:R-:W2:Y:S01]  /*29220*/  LDL.LU.64 R10, [R1+0x69b0] ;  /* 0x0069b000010a7983 */ /* 0x001ea20000300a00 */
[----:B------:R-:W2:Y:S01]  /*29230*/  LDL.LU.64 R8, [R1+0x69a8] ;  /* 0x0069a80001087983 */ /* 0x000ea20000300a00 */
[C---:B----4-:R-:W-:Y:S02]  /*29240*/  HMMA.16816.F32.BF16 R16, R20.reuse, R16, R12 ;  /* 0x000000101410723c */ /* 0x050fe4000004180c */
[----:B------:R-:W4:Y:S01]  /*29250*/  LDL.LU.64 R14, [R1+0x69a0] ;  /* 0x0069a000010e7983 */ /* 0x000f220000300a00 */
[----:B------:R-:W3:Y:S11]  /*29260*/  LDL.LU.64 R12, [R1+0x6998] ;  /* 0x00699800010c7983 */ /* 0x000ef60000300a00 */
[----:B------:R-:W-:Y:S09]  /*29270*/  @!UPT UIADD3 URZ, URZ, URZ, URZ ;  /* 0x0000003f3f3ff290 */ /* 0x000ff2000fffe03f */
[----:B------:R0:W-:Y:S01]  /*29280*/  STL.64 [R1+0x1450], R16 ;  /* 0x0014501001007387 */ /* 0x0001e20000100a00 */
[----:B------:R1:W-:Y:S03]  /*29290*/  STL.64 [R1+0x1458], R18 ;  /* 0x0014581201007387 */ /* 0x0003e60000100a00 */
[----:B0-----:R-:W2:Y:S01]  /*292a0*/  LDL.LU.64 R16, [R1+0x960] ;  /* 0x0009600001107983 */ /* 0x001ea20000300a00 */
[----:B-1----:R-:W2:Y:S01]  /*292b0*/  LDL.LU.64 R18, [R1+0x968] ;  /* 0x0009680001127983 */ /* 0x002ea20000300a00 */
[----:B---3--:R-:W-:Y:S11]  /*292c0*/  HMMA.16816.F32.BF16 R4, R20, R12, R4 ;  /* 0x0000000c1404723c */ /* 0x008ff60000041804 */
[----:B------:R-:W-:Y:S11]  /*292d0*/  @!UPT UIADD3 URZ, URZ, URZ, URZ ;  /* 0x0000003f3f3ff290 */ /* 0x000ff6000fffe03f */
[----:B------:R-:W-:Y:S01]  /*292e0*/  @!UPT UIADD3 URZ, URZ, URZ, URZ ;  /* 0x0000003f3f3ff290 */ /* 0x000fe2000fffe03f */
[----:B------:R-:W-:Y:S01]  /*292f0*/  STL.64 [R1+0xf90], R4 ;  /* 0x000f900401007387 */ /* 0x000fe20000100a00 */
[----:B------:R0:W-:Y:S03]  /*29300*/  STL.64 [R1+0xf98], R6 ;  /* 0x000f980601007387 */ /* 0x0001e60000100a00 */
[----:B0-----:R-:W3:Y:S01]  /*29310*/  LDL.LU.64 R6, [R1+0x6990] ;  /* 0x0069900001067983 */ /* 0x001ee20000300a00 */
[----:B------:R-:W2:Y:S02]  /*29320*/  LDL.LU.64 R4, [R1+0x6988] ;  /* 0x0069880001047983 */ /* 0x000ea40000300a00 */
[----:B------:R-:W-:Y:S02]  /*29330*/  IMAD.MOV.U32 R24, RZ, RZ, R2 ;  /* 0x000000ffff187224 */ /* 0x000fe400078e0002 */
[----:B------:R-:W3:Y:S01]  /*29340*/  LDL.LU R2, [R1+0x6980] ;  /* 0x0069800001027983 */ /* 0x000ee20000300800 */
[----:B--2---:R-:W-:-:S03]  /*29350*/  IMAD.MOV.U32 R25, RZ, RZ, R4 ;  /* 0x000000ffff197224 */ /* 0x004fc600078e0004 */
[----:B------:R-:W2:Y:S02]  /*29360*/  LDL.LU R4, [R1+0x697c] ;  /* 0x00697c0001047983 */ /* 0x000ea40000300800 */
[----:B------:R-:W-:Y:S02]  /*29370*/  STL.64 [R1+0x68e8], R24 ;  /* 0x0068e81801007387 */ /* 0x000fe40000100a00 */
[----:B----4-:R-:W-:Y:S02]  /*29380*/  STL.64 [R1+0x6898], R14 ;  /* 0x0068980e01007387 */ /* 0x010fe40000100a00 */
[----:B------:R0:W-:Y:S02]  /*29390*/  STL.64 [R1+0x6890], R12 ;  /* 0x0068900c01007387 */ /* 0x0001e40000100a00 */
[----:B0-----:R-:W4:Y:S01]  /*293a0*/  LDL.LU.64 R12, [R1+0x970] ;  /* 0x00097000010c7983 */ /* 0x001f220000300a00 */
[----:B------:R-:W4:Y:S02]  /*293b0*/  LDL.LU.64 R14, [R1+0x978] ;  /* 0x00097800010e7983 */ /* 0x000f240000300a00 */
[----:B------:R-:W-:-:S02]  /*293c0*/  IMAD.MOV.U32 R24, RZ, RZ, R5 ;  /* 0x000000ffff187224 */ /* 0x000fc400078e0005 */
[----:B------:R-:W2:Y:S01]  /*293d0*/  LDL.LU R5, [R1+0x6978] ;  /* 0x0069780001057983 */ /* 0x000ea20000300800 */
[----:B------:R-:W-:Y:S01]  /*293e0*/  IMAD.MOV.U32 R25, RZ, RZ, R29 ;  /* 0x000000ffff197224 */ /* 0x000fe200078e001d */
[C---:B----4-:R-:W-:Y:S11]  /*293f0*/  HMMA.16816.F32.BF16 R12, R20.reuse, R8, R12 ;  /* 0x00000008140c723c */ /* 0x050ff6000004180c */
[----:B------:R-:W-:Y:S11]  /*29400*/  @!UPT UIADD3 URZ, URZ, URZ, URZ ;  /* 0x0000003f3f3ff290 */ /* 0x000ff6000fffe03f */
[----:B------:R-:W-:Y:S01]  /*29410*/  @!UPT UIADD3 URZ, URZ, URZ, URZ ;  /* 0x0000003f3f3ff290 */ /* 0x000fe2000fffe03f */
[----:B------:R-:W-:Y:S01]  /*29420*/  STL.64 [R1+0xf80], R12 ;  /* 0x000f800c01007387 */ /* 0x000fe20000100a00 */
[----:B------:R2:W-:Y:S02]  /*29430*/  STL.64 [R1+0xf88], R14 ;  /* 0x000f880e01007387 */ /* 0x0005e40000100a00 */
[----:B------:R-:W4:Y:S01]  /*29440*/  LDL.LU R29, [R1+0x6974] ;  /* 0x00697400011d7983 */ /* 0x000f220000300800 */
[----:B--2---:R-:W-:Y:S01]  /*29450*/  HMMA.16816.F32.BF16 R12, R20, R4, R16 ;  /* 0x00000004140c723c */ /* 0x004fe20000041810 */
[----:B------:R0:W-:Y:S04]  /*29460*/  STL.64 [R1+0x6900], R24 ;  /* 0x0069001801007387 */ /* 0x0001e80000100a00 */
[----:B0-----:R-:W2:Y:S04]  /*29470*/  LDL R24, [R1+0x30] ;  /* 0x0000300001187983 */ /* 0x001ea80000100800 */
[----:B------:R-:W2:Y:S01]  /*29480*/  LDL R25, [R1+0x34] ;  /* 0x0000340001197983 */ /* 0x000ea20000100800 */
[----:B------:R-:W-:Y:S02]  /*29490*/  STL.64 [R1+0x6888], R10 ;  /* 0x0068880a01007387 */ /* 0x000fe40000100a00 */
[----:B------:R0:W-:Y:S02]  /*294a0*/  STL.64 [R1+0x6880], R8 ;  /* 0x0068800801007387 */ /* 0x0001e40000100a00 */
[----:B0-----:R-:W2:Y:S01]  /*294b0*/  LDL.LU.64 R8, [R1+0x950] ;  /* 0x0009500001087983 */ /* 0x001ea20000300a00 */
[----:B------:R-:W2:Y:S02]  /*294c0*/  LDL.LU.64 R10, [R1+0x958] ;  /* 0x00095800010a7983 */ /* 0x000ea40000300a00 */
[----:B------:R-:W-:Y:S06]  /*294d0*/  STL.64 [R1+0x68b0], R4 ;  /* 0x0068b00401007387 */ /* 0x000fec0000100a00 */
[----:B------:R-:W-:Y:S01]  /*294e0*/  STL.64 [R1+0xf60], R12 ;  /* 0x000f600c01007387 */ /* 0x000fe20000100a00 */
[----:B------:R-:W-:Y:S04]  /*294f0*/  STL.64 [R1+0xf68], R14 ;  /* 0x000f680e01007387 */ /* 0x000fe80000100a00 */
[----:B----4-:R-:W0:Y:S04]  /*29500*/  LDSM.16.MT88.4 R16, [R29+0x180] ;  /* 0x000180001d10783b */ /* 0x010e280000004200 */
[----:B0-----:R-:W-:Y:S01]  /*29510*/  STL.64 [R1+0x67d8], R18 ;  /* 0x0067d81201007387 */ /* 0x001fe20000100a00 */
[----:B------:R0:W-:Y:S02]  /*29520*/  STL.64 [R1+0x67d0], R16 ;  /* 0x0067d01001007387 */ /* 0x0001e40000100a00 */
[----:B0-----:R-:W-:-:S02]  /*29530*/  IMAD.MOV.U32 R16, RZ, RZ, R27 ;  /* 0x000000ffff107224 */ /* 0x001fc400078e001b */
[----:B------:R-:W-:-:S05]  /*29540*/  IMAD.MOV.U32 R17, RZ, RZ, R26 ;  /* 0x000000ffff117224 */ /* 0x000fca00078e001a */
[----:B------:R-:W-:Y:S01]  /*29550*/  STL.64 [R1+0x68e0], R16 ;  /* 0x0068e01001007387 */ /* 0x000fe20000100a00 */
[----:B------:R-:W4:Y:S01]  /*29560*/  LDL.64 R12, [R1] ;  /* 0x00000000010c7983 */ /* 0x000f220000100a00 */
[----:B--2---:R-:W-:Y:S02]  /*29570*/  HMMA.16816.F32.BF16 R8, R20, R24, R8 ;  /* 0x000000181408723c */ /* 0x004fe40000041808 */
[----:B----4-:R-:W-:Y:S01]  /*29580*/  STL.64 [R1+0x68b8], R12 ;  /* 0x0068b80c01007387 */ /* 0x010fe20000100a00 */
[----:B------:R-:W2:Y:S02]  /*29590*/  LDL.LU.64 R24, [R1+0x8f0] ;  /* 0x0008f00001187983 */ /* 0x000ea40000300a00 */
[----:B------:R-:W4:Y:S11]  /*295a0*/  LDL.LU.64 R26, [R1+0x8f8] ;  /* 0x0008f800011a7983 */ /* 0x000f360000300a00 */
[----:B------:R-:W-:Y:S07]  /*295b0*/  @!UPT UIADD3 URZ, URZ, URZ, URZ ;  /* 0x0000003f3f3ff290 */ /* 0x000fee000fffe03f */
[----:B------:R-:W-:Y:S01]  /*295c0*/  STL.64 [R1+0xf50], R8 ;  /* 0x000f500801007387 */ /* 0x000fe20000100a00 */
[----:B------:R-:W-:Y:S04]  /*295d0*/  STL.64 [R1+0xf58], R10 ;  /* 0x000f580a01007387 */ /* 0x000fe80000100a00 */
[----:B----4-:R-:W-:Y:S01]  /*295e0*/  STL.64 [R1+0x6910], R26 ;  /* 0x0069101a01007387 */ /* 0x010fe20000100a00 */
[----:B--2---:R0:W-:Y:S02]  /*295f0*/  STL.64 [R1+0x6908], R24 ;  /* 0x0069081801007387 */ /* 0x0041e40000100a00 */
[----:B0-----:R-:W-:Y:S02]  /*29600*/  IMAD.MOV.U32 R24, RZ, RZ, R0 ;  /* 0x000000ffff187224 */ /* 0x001fe400078e0000 */
[----:B------:R-:W2:Y:S01]  /*29610*/  LDL.LU R0, [R1+0x6970] ;  /* 0x0069700001007983 */ /* 0x000ea20000300800 */
[----:B------:R-:W4:Y:S03]  /*29620*/  LDL R25, [R1+0x124] ;  /* 0x0001240001197983 */ /* 0x000f260000100800 */
[----:B----4-:R0:W-:Y:S02]  /*29630*/  STL.64 [R1+0x6928], R24 ;  /* 0x0069281801007387 */ /* 0x0101e40000100a00 */
[----:B0-----:R-:W-:-:S02]  /*29640*/  IMAD.MOV.U32 R24, RZ, RZ, R28 ;  /* 0x000000ffff187224 */ /* 0x001fc400078e001c */
[----:B---3--:R-:W-:-:S05]  /*29650*/  IMAD.MOV.U32 R25, RZ, RZ, R7 ;  /* 0x000000ffff197224 */ /* 0x008fca00078e0007 */
[----:B------:R0:W-:Y:S02]  /*29660*/  STL.64 [R1+0x6940], R24 ;  /* 0x0069401801007387 */ /* 0x0001e40000100a00 */
[----:B0-----:R-:W-:Y:S02]  /*29670*/  IMAD.MOV.U32 R24, RZ, RZ, R6 ;  /* 0x000000ffff187224 */ /* 0x001fe400078e0006 */
[----:B------:R-:W-:-:S05]  /*29680*/  IMAD.MOV.U32 R25, RZ, RZ, R3 ;  /* 0x000000ffff197224 */ /* 0x000fca00078e0003 */
[----:B------:R-:W-:Y:S01]  /*29690*/  STL.64 [R1+0x6958], R24 ;  /* 0x0069581801007387 */ /* 0x000fe20000100a00 */
[----:B------:R-:W3:Y:S02]  /*296a0*/  LDL.LU.64 R16, [R1+0x890] ;  /* 0x0008900001107983 */ /* 0x000ee40000300a00 */
[----:B------:R-:W4:Y:S02]  /*296b0*/  LDL.LU.64 R18, [R1+0x898] ;  /* 0x0008980001127983 */ /* 0x000f240000300a00 */
[----:B----4-:R-:W-:Y:S01]  /*296c0*/  STL.64 [R1+0x68f8], R18 ;  /* 0x0068f81201007387 */ /* 0x010fe20000100a00 */
[----:B---3--:R0:W-:Y:S03]  /*296d0*/  STL.64 [R1+0x68f0], R16 ;  /* 0x0068f01001007387 */ /* 0x0081e60000100a00 */
[----:B0-----:R-:W3:Y:S01]  /*296e0*/  LDL.LU.64 R16, [R1+0x8d0] ;  /* 0x0008d00001107983 */ /* 0x001ee20000300a00 */
[----:B------:R-:W4:Y:S03]  /*296f0*/  LDL.LU.64 R18, [R1+0x8d8] ;  /* 0x0008d80001127983 */ /* 0x000f260000300a00 */
        /* <DEDUP_REMOVED lines=11> */
[----:B------:R-:W4:Y:S02]  /*297b0*/  LDL.LU.64 R18, [R1+0x938] ;  /* 0x0009380001127983 */ /* 0x000f240000300a00 */
[----:B------:R-:W-:-:S02]  /*297c0*/  IMAD.MOV.U32 R24, RZ, RZ, R2 ;  /* 0x000000ffff187224 */ /* 0x000fc400078e0002 */
[----:B--2---:R-:W-:Y:S01]  /*297d0*/  IMAD.MOV.U32 R25, RZ, RZ, R0 ;  /* 0x000000ffff197224 */ /* 0x004fe200078e0000 */
[----:B----4-:R-:W-:Y:S01]  /*297e0*/  STL.64 [R1+0x6968], R18 ;  /* 0x0069681201007387 */ /* 0x010fe20000100a00 */
[----:B---3--:R0:W-:Y:S03]  /*297f0*/  STL.64 [R1+0x6960], R16 ;  /* 0x0069601001007387 */ /* 0x0081e60000100a00 */
[----:B0-----:R-:W2:Y:S01]  /*29800*/  LDL.LU.64 R16, [R1+0x940] ;  /* 0x0009400001107983 */ /* 0x001ea20000300a00 */
[----:B------:R-:W2:Y:S02]  /*29810*/  LDL.LU.64 R18, [R1+0x948] ;  /* 0x0009480001127983 */ /* 0x000ea40000300a00 */
[----:B------:R-:W3:Y:S02]  /*29820*/  LDL.LU.64 R12, [R1+0x870] ;  /* 0x00087000010c7983 */ /* 0x000ee40000300a00 */
[----:B------:R-:W3:Y:S01]  /*29830*/  LDL.LU.64 R14, [R1+0x878] ;  /* 0x00087800010e7983 */ /* 0x000ee20000300a00 */
[----:B------:R-:W4:Y:S01]  /*29840*/  LDL.LU.64 R8, [R1+0x860] ;  /* 0x0008600001087983 */ /* 0x000f220000300a00 */
[----:B------:R-:W4:Y:S02]  /*29850*/  LDL.LU.64 R10, [R1+0x868] ;  /* 0x00086800010a7983 */ /* 0x000f240000300a00 */
[----:B------:R-:W3:Y:S01]  /*29860*/  LDL.64 R4, [R1+0x10] ;  /* 0x0000100001047983 */ /* 0x000ee20000100a00 */
[C---:B--2---:R-:W-:Y:S01]  /*29870*/  HMMA.16816.F32.BF16 R24, R20.reuse, R24, R16 ;  /* 0x000000181418723c */ /* 0x044fe20000041810 */
[----:B---3--:R0:W-:Y:S04]  /*29880*/  STL.64 [R1+0x68c0], R4 ;  /* 0x0068c00401007387 */ /* 0x0081e80000100a00 */
[----:B0-----:R-:W2:Y:S01]  /*29890*/  LDL.64 R4, [R1+0x110] ;  /* 0x0001100001047983 */ /* 0x001ea20000100a00 */
[----:B------:R-:W3:Y:S02]  /*298a0*/  LDL.LU.64 R18, [R1+0x6968] ;  /* 0x0069680001127983 */ /* 0x000ee40000300a00 */
[----:B------:R-:W3:Y:S11]  /*298b0*/  LDL.LU.64 R16, [R1+0x6960] ;  /* 0x0069600001107983 */ /* 0x000ef60000300a00 */
[----:B------:R-:W-:Y:S04]  /*298c0*/  @!UPT UIADD3 URZ, URZ, URZ, URZ ;  /* 0x0000003f3f3ff290 */ /* 0x000fe8000fffe03f */
[----:B------:R0:W-:Y:S01]  /*298d0*/  STL.64 [R1+0xf40], R24 ;  /* 0x000f401801007387 */ /* 0x0001e20000100a00 */
[----:B------:R3:W-:Y:S03]  /*298e0*/  STL.64 [R1+0xf48], R26 ;  /* 0x000f481a01007387 */ /* 0x0007e60000100a00 */
[----:B0-----:R-:W3:Y:S02]  /*298f0*/  LDL.LU.64 R24, [R1+0x6958] ;  /* 0x0069580001187983 */ /* 0x001ee40000300a00 */
[C---:B---3--:R-:W-:Y:S02]  /*29900*/  HMMA.16816.F32.BF16 R24, R20.reuse, R24, R16 ;  /* 0x000000181418723c */ /* 0x048fe40000041810 */
[----:B------:R-:W3:Y:S01]  /*29910*/  LDL.LU.64 R18, [R1+0x6950] ;  /* 0x0069500001127983 */ /* 0x000ee20000300a00 */
[----:B------:R-:W3:Y:S11]  /*29920*/  LDL.LU.64 R16, [R1+0x6948] ;  /* 0x0069480001107983 */ /* 0x000ef60000300a00 */
[----:B------:R-:W-:Y:S09]  /*29930*/  @!UPT UIADD3 URZ, URZ, URZ, URZ ;  /* 0x0000003f3f3ff290 */ /* 0x000ff2000fffe03f */
        /* <DEDUP_REMOVED lines=14> */
[----:B------:R-:W-:Y:S01]  /*29a20*/  STL.64 [R1+0xef0], R24 ;  /* 0x000ef01801007387 */ /* 0x000fe20000100a00 */
[----:B------:R0:W-:Y:S03]  /*29a30*/  STL.64 [R1+0xef8], R26 ;  /* 0x000ef81a01007387 */ /* 0x0001e60000100a00 */
[----:B0-----:R-:W2:Y:S01]  /*29a40*/  LDL.LU.64 R26, [R1+0x6910] ;  /* 0x00691000011a7983 */ /* 0x001ea20000300a00 */
[----:B------:R-:W2:Y:S02]  /*29a50*/  LDL.LU.64 R24, [R1+0x6908] ;  /* 0x0069080001187983 */ /* 0x000ea40000300a00 */
[C---:B--2---:R-:W-:Y:S11]  /*29a60*/  HMMA.16816.F32.BF16 R24, R20.reuse, R4, R24 ;  /* 0x000000041418723c */ /* 0x044ff60000041818 */
[----:B------:R-:W-:Y:S11]  /*29a70*/  @!UPT UIADD3 URZ, URZ, URZ, URZ ;  /* 0x0000003f3f3ff290 */ /* 0x000ff6000fffe03f */
[----:B------:R-:W-:Y:S01]  /*29a80*/  @!UPT UIADD3 URZ, URZ, URZ, URZ ;  /* 0x0000003f3f3ff290 */ /* 0x000fe2000fffe03f */
[----:B------:R0:W-:Y:S01]  /*29a90*/  STL.64 [R1+0xed0], R24 ;  /* 0x000ed01801007387 */ /* 0x0001e20000100a00 */
[----:B------:R3:W-:Y:S03]  /*29aa0*/  STL.64 [R1+0xed8], R26 ;  /* 0x000ed81a01007387 */ /* 0x0007e60000100a00 */
[----:B0-----:R-:W3:Y:S01]  /*29ab0*/  LDL.LU.64 R24, [R1+0x6900] ;  /* 0x0069000001187983 */ /* 0x001ee20000300a00 */
[----:B------:R-:W-:Y:S02]  /*29ac0*/  IMAD.MOV.U32 R2, RZ, RZ, R4 ;  /* 0x000000ffff027224 */ /* 0x000fe400078e0004 */
[----:B------:R-:W-:Y:S02]  /*29ad0*/  IMAD.MOV.U32 R0, RZ, RZ, R5 ;  /* 0x000000ffff007224 */ /* 0x000fe400078e0005 */
[----:B------:R-:W2:Y:S01]  /*29ae0*/  LDL.LU.64 R4, [R1+0x910] ;  /* 0x0009100001047983 */ /* 0x000ea20000300a00 */
[----:B------:R-:W2:Y:S02]  /*29af0*/  LDL.LU.64 R6, [R1+0x918] ;  /* 0x0009180001067983 */ /* 0x000ea40000300a00 */
[----:B------:R-:W-:Y:S01]  /*29b00*/  STL [R1+0x687c], R2 ;  /* 0x00687c0201007387 */ /* 0x000fe20000100800 */
[C---:B---3--:R-:W-:Y:S01]  /*29b10*/  HMMA.16816.F32.BF16 R24, R20.reuse, R24, R16 ;  /* 0x000000181418723c */ /* 0x048fe20000041810 */
[----:B------:R-:W3:Y:S01]  /*29b20*/  LDL.LU.64 R18, [R1+0x68f8] ;  /* 0x0068f80001127983 */ /* 0x000ee20000300a00 */
[----:B------:R-:W3:Y:S11]  /*29b30*/  LDL.LU.64 R16, [R1+0x68f0] ;  /* 0x0068f00001107983 */ /* 0x000ef60000300a00 */
[----:B------:R-:W-:Y:S10]  /*29b40*/  @!UPT UIADD3 URZ, URZ, URZ, URZ ;  /* 0x0000003f3f3ff290 */ /* 0x000ff4000fffe03f */
[----:B------:R0:W-:Y:S01]  /*29b50*/  STL.64 [R1+0xeb0], R24 ;  /* 0x000eb01801007387 */ /* 0x0001e20000100a00 */
[----:B------:R3:W-:Y:S03]  /*29b60*/  STL.64 [R1+0xeb8], R26 ;  /* 0x000eb81a01007387 */ /* 0x0007e60000100a00 */
[----:B0-----:R-:W3:Y:S02]  /*29b70*/  LDL.LU.64 R24, [R1+0x68e8] ;  /* 0x0068e80001187983 */ /* 0x001ee40000300a00 */
[C---:B---3--:R-:W-:Y:S02]  /*29b80*/  HMMA.16816.F32.BF16 R24, R20.reuse, R24, R16 ;  /* 0x000000181418723c */ /* 0x048fe40000041810 */
[----:B------:R-:W4:Y:S11]  /*29b90*/  LDL.LU.64 R16, [R1+0x68e0] ;  /* 0x0068e00001107983 */ /* 0x000f360000300a00 */
[----:B------:R-:W-:Y:S10]  /*29ba0*/  @!UPT UIADD3 URZ, URZ, URZ, URZ ;  /* 0x0000003f3f3ff290 */ /* 0x000ff4000fffe03f */
[----:B------:R0:W-:Y:S01]  /*29bb0*/  STL.64 [R1+0xea0], R24 ;  /* 0x000ea01801007387 */ /* 0x0001e20000100a00 */
[----:B------:R1:W-:Y:S03]  /*29bc0*/  STL.64 [R1+0xea8], R26 ;  /* 0x000ea81a01007387 */ /* 0x0003e60000100a00 */
[----:B0-----:R-:W3:Y:S01]  /*29bd0*/  LDL.LU.64 R24, [R1+0x68d8] ;  /* 0x0068d80001187983 */ /* 0x001ee20000300a00 */
[C---:B----4-:R-:W-:Y:S08]  /*29be0*/  HMMA.16816.F32.BF16 R8, R20.reuse, R16, R8 ;  /* 0x000000101408723c */ /* 0x050ff00000041808 */
[----:B---3--:R-:W-:Y:S01]  /*29bf0*/  HMMA.16816.F32.BF16 R12, R20, R24, R12 ;  /* 0x00000018140c723c */ /* 0x008fe2000004180c */
[----:B------:R-:W-:-:S02]  /*29c00*/  IMAD.MOV.U32 R19, RZ, RZ, R24 ;  /* 0x000000ffff137224 */ /* 0x000fc400078e0018 */
[----:B------:R-:W-:Y:S11]  /*29c10*/  IMAD.MOV.U32 R18, RZ, RZ, R25 ;  /* 0x000000ffff127224 */ /* 0x000ff600078e0019 */
[----:B------:R-:W-:Y:S09]  /*29c20*/  @!UPT UIADD3 URZ, URZ, URZ, URZ ;  /* 0x0000003f3f3ff290 */ /* 0x000ff2000fffe03f */
[----:B------:R0:W-:Y:S01]  /*29c30*/  STL.64 [R1+0xe90], R12 ;  /* 0x000e900c01007387 */ /* 0x0001e20000100a00 */
[----:B------:R3:W-:Y:S02]  /*29c40*/  STL.64 [R1+0xe98], R14 ;  /* 0x000e980e01007387 */ /* 0x0007e40000100a00 */
[----:B-1----:R-:W2:Y:S02]  /*29c50*/  LDL.LU.64 R26, [R1+0x68d0] ;  /* 0x0068d000011a7983 */ /* 0x002ea40000300a00 */
[----:B------:R-:W2:Y:S01]  /*29c60*/  LDL.LU.64 R24, [R1+0x68c8] ;  /* 0x0068c80001187983 */ /* 0x000ea20000300a00 */
[----:B------:R-:W2:Y:S04]  /*29c70*/  LDL.64 R20, [R1+0x20] ;  /* 0x0000200001147983 */ /* 0x000ea80000100a00 */
[----:B0-----:R-:W4:Y:S01]  /*29c80*/  LDL.LU.64 R12, [R1+0x8e0] ;  /* 0x0008e000010c7983 */ /* 0x001f220000300a00 */
[----:B------:R0:W-:Y:S02]  /*29c90*/  STL.64 [R1+0xe70], R8 ;  /* 0x000e700801007387 */ /* 0x0001e40000100a00 */
[----:B------:R1:W-:Y:S02]  /*29ca0*/  STL.64 [R1+0xe78], R10 ;  /* 0x000e780a01007387 */ /* 0x0003e40000100a00 */
[----:B---3--:R-:W4:Y:S01]  /*29cb0*/  LDL.LU.64 R14, [R1+0x8e8] ;  /* 0x0008e800010e7983 */ /* 0x008f220000300a00 */
[----:B0-----:R-:W3:Y:S01]  /*29cc0*/  LDL.LU.64 R8, [R1+0x880] ;  /* 0x0008800001087983 */ /* 0x001ee20000300a00 */
[----:B-1----:R-:W3:Y:S01]  /*29cd0*/  LDL.LU.64 R10, [R1+0x888] ;  /* 0x00088800010a7983 */ /* 0x002ee20000300a00 */
[C---:B--2---:R-:W-:Y:S02]  /*29ce0*/  HMMA.16816.F32.BF16 R4, R24.reuse, R20, R4 ;  /* 0x000000141804723c */ /* 0x044fe40000041804 */
[----:B---3--:R-:W-:Y:S01]  /*29cf0*/  STL.64 [R1+0x68a8], R10 ;  /* 0x0068a80a01007387 */ /* 0x008fe20000100a00 */
[----:B------:R0:W-:Y:S03]  /*29d00*/  STL.64 [R1+0x68a0], R8 ;  /* 0x0068a00801007387 */ /* 0x0001e60000100a00 */
[----:B0-----:R-:W2:Y:S01]  /*29d10*/  LDL.LU.64 R8, [R1+0x8a0] ;  /* 0x0008a00001087983 */ /* 0x001ea20000300a00 */
[----:B------:R-:W2:Y:S02]  /*29d20*/  LDL.LU.64 R10, [R1+0x8a8] ;  /* 0x0008a800010a7983 */ /* 0x000ea40000300a00 */
[----:B------:R-:W-:Y:S11]  /*29d30*/  STL.64 [R1+0x67e8], R16 ;  /* 0x0067e81001007387 */ /* 0x000ff60000100a00 */
[----:B------:R-:W-:Y:S03]  /*29d40*/  @!UPT UIADD3 URZ, URZ, URZ, URZ ;  /* 0x0000003f3f3ff290 */ /* 0x000fe6000fffe03f */
[----:B------:R0:W-:Y:S01]  /*29d50*/  STL.64 [R1+0xe60], R4 ;  /* 0x000e600401007387 */ /* 0x0001e20000100a00 */
[----:B------:R-:W-:Y:S04]  /*29d60*/  STL.64 [R1+0xe68], R6 ;  /* 0x000e680601007387 */ /* 0x000fe80000100a00 */
[----:B0-----:R-:W4:Y:S01]  /*29d70*/  LDL.LU.64 R4, [R1+0x68c0] ;  /* 0x0068c00001047983 */ /* 0x001f220000300a00 */
[----:B------:R-:W-:Y:S02]  /*29d80*/  IMAD.MOV.U32 R17, RZ, RZ, R20 ;  /* 0x000000ffff117224 */ /* 0x000fe400078e0014 */
[----:B------:R-:W-:Y:S02]  /*29d90*/  IMAD.MOV.U32 R16, RZ, RZ, R21 ;  /* 0x000000ffff107224 */ /* 0x000fe400078e0015 */
[----:B------:R-:W3:Y:S01]  /*29da0*/  LDL.LU.64 R20, [R1+0x840] ;  /* 0x0008400001147983 */ /* 0x000ee20000300a00 */
[----:B------:R-:W3:Y:S02]  /*29db0*/  LDL.LU.64 R22, [R1+0x848] ;  /* 0x0008480001167983 */ /* 0x000ee40000300a00 */
[----:B------:R-:W-:Y:S02]  /*29dc0*/  STL.64 [R1+0x6868], R18 ;  /* 0x0068681201007387 */ /* 0x000fe40000100a00 */
[----:B------:R0:W-:Y:S02]  /*29dd0*/  STL.64 [R1+0x6860], R16 ;  /* 0x0068601001007387 */ /* 0x0001e40000100a00 */
[----:B0-----:R-:W2:Y:S01]  /*29de0*/  LDL.LU.64 R16, [R1+0x850] ;  /* 0x0008500001107983 */ /* 0x001ea20000300a00 */
[----:B------:R-:W2:Y:S01]  /*29df0*/  LDL.LU.64 R18, [R1+0x858] ;  /* 0x0008580001127983 */ /* 0x000ea20000300a00 */
[C---:B----4-:R-:W-:Y:S11]  /*29e00*/  HMMA.16816.F32.BF16 R12, R24.reuse, R4, R12 ;  /* 0x00000004180c723c */ /* 0x050ff6000004180c */
[----:B------:R-:W-:Y:S11]  /*29e10*/  @!UPT UIADD3 URZ, URZ, URZ, URZ ;  /* 0x0000003f3f3ff290 */ /* 0x000ff6000fffe03f */
[----:B------:R-:W-:Y:S01]  /*29e20*/  @!UPT UIADD3 URZ, URZ, URZ, URZ ;  /* 0x0000003f3f3ff290 */ /* 0x000fe2000fffe03f */
[----:B------:R0:W-:Y:S01]  /*29e30*/  STL.64 [R1+0xe50], R12 ;  /* 0x000e500c01007387 */ /* 0x0001e20000100a00 */
[----:B------:R-:W-:Y:S03]  /*29e40*/  STL.64 [R1+0xe58], R14 ;  /* 0x000e580e01007387 */ /* 0x000fe60000100a00 */
[----:B0-----:R-:W2:Y:S01]  /*29e50*/  LDL.LU.64 R12, [R1+0x68b8] ;  /* 0x0068b800010c7983 */ /* 0x001ea20000300a00 */
[----:B------:R-:W-:Y:S02]  /*29e60*/  IMAD.MOV.U32 R28, RZ, RZ, R4 ;  /* 0x000000ffff1c7224 */ /* 0x000fe400078e0004 */
[----:B------:R-:W-:Y:S02]  /*29e70*/  IMAD.MOV.U32 R7, RZ, RZ, R5 ;  /* 0x000000ffff077224 */ /* 0x000fe400078e0005 */
[----:B------:R-:W3:Y:S01]  /*29e80*/  LDL.LU.64 R4, [R1+0x68b0] ;  /* 0x0068b00001047983 */ /* 0x000ee20000300a00 */
[----:B--2---:R-:W-:Y:S01]  /*29e90*/  HMMA.16816.F32.BF16 R8, R24, R12, R8 ;  /* 0x0000000c1808723c */ /* 0x004fe20000041808 */
[----:B------:R-:W-:-:S02]  /*29ea0*/  IMAD.MOV.U32 R2, RZ, RZ, R12 ;  /* 0x000000ffff027224 */ /* 0x000fc400078e000c */
[----:B------:R-:W-:Y:S11]  /*29eb0*/  IMAD.MOV.U32 R3, RZ, RZ, R13 ;  /* 0x000000ffff037224 */ /* 0x000ff600078e000d */
[----:B------:R-:W-:Y:S09]  /*29ec0*/  @!UPT UIADD3 URZ, URZ, URZ, URZ ;  /* 0x0000003f3f3ff290 */ /* 0x000ff2000fffe03f */
[----:B------:R-:W-:Y:S01]  /*29ed0*/  STL.64 [R1+0xe40], R8 ;  /* 0x000e400801007387 */ /* 0x000fe20000100a00 */
[----:B------:R0:W-:Y:S03]  /*29ee0*/  STL.64 [R1+0xe48], R10 ;  /* 0x000e480a01007387 */ /* 0x0001e60000100a00 */
[----:B0-----:R-:W2:Y:S01]  /*29ef0*/  LDL.LU.64 R10, [R1+0x68a8] ;  /* 0x0068a800010a7983 */ /* 0x001ea20000300a00 */
[----:B------:R-:W2:Y:S02]  /*29f00*/  LDL.LU.64 R8, [R1+0x68a0] ;  /* 0x0068a00001087983 */ /* 0x000ea40000300a00 */
[----:B------:R-:W4:Y:S02]  /*29f10*/  LDL.LU.64 R14, [R1+0x6898] ;  /* 0x00689800010e7983 */ /* 0x000f240000300a00 */
[----:B------:R-:W2:Y:S02]  /*29f20*/  LDL.LU.64 R12, [R1+0x6890] ;  /* 0x00689000010c7983 */ /* 0x000ea40000300a00 */
[C---:B--2---:R-:W-:Y:S11]  /*29f30*/  HMMA.16816.F32.BF16 R8, R24.reuse, R12, R8 ;  /* 0x0000000c1808723c */ /* 0x044ff60000041808 */
[----:B------:R-:W-:Y:S11]  /*29f40*/  @!UPT UIADD3 URZ, URZ, URZ, URZ ;  /* 0x0000003f3f3ff290 */ /* 0x000ff6000fffe03f */
[----:B------:R-:W-:Y:S01]  /*29f50*/  @!UPT UIADD3 URZ, URZ, URZ, URZ ;  /* 0x0000003f3f3ff290 */ /* 0x000fe2000fffe03f */
[----:B------:R-:W-:Y:S01]  /*29f60*/  STL.64 [R1+0xe30], R8 ;  /* 0x000e300801007387 */ /* 0x000fe20000100a00 */
[----:B------:R0:W-:Y:S03]  /*29f70*/  STL.64 [R1+0xe38], R10 ;  /* 0x000e380a01007387 */ /* 0x0001e60000100a00 */
[----:B0-----:R-:W2:Y:S01]  /*29f80*/  LDL.LU.64 R10, [R1+0x6888] ;  /* 0x00688800010a7983 */ /* 0x001ea20000300a00 */
[----:B------:R-:W3:Y:S02]  /*29f90*/  LDL.LU.64 R8, [R1+0x6880] ;  /* 0x0068800001087983 */ /* 0x000ee40000300a00 */
[----:B----4-:R-:W-:Y:S02]  /*29fa0*/  STL.64 [R1+0x6788], R14 ;  /* 0x0067880e01007387 */ /* 0x010fe40000100a00 */
[----:B------:R3:W-:Y:S01]  /*29fb0*/  STL.64 [R1+0x6780], R12 ;  /* 0x0067800c01007387 */ /* 0x0007e20000100a00 */
[----:B--2---:R-:W-:Y:S01]  /*29fc0*/  STL.64 [R1+0x6778], R10 ;  /* 0x0067780a01007387 */ /* 0x004fe20000100a00 */
[C---:B---3--:R-:W-:Y:S01]  /*29fd0*/  HMMA.16816.F32.BF16 R12, R24.reuse, R8, R16 ;  /* 0x00000008180c723c */ /* 0x048fe20000041810 */
[----:B------:R0:W-:Y:S07]  /*29fe0*/  STL.64 [R1+0x6770], R8 ;  /* 0x0067700801007387 */ /* 0x0001ee0000100a00 */
[----:B0-----:R-:W-:Y:S01]  /*29ff0*/  HMMA.16816.F32.BF16 R8, R24, R4, R20 ;  /* 0x000000041808723c */ /* 0x001fe20000041814 */
[----:B------:R-:W0:Y:S11]  /*2a000*/  LDSM.16.MT88.4 R20, [R29+0x200] ;  /* 0x000200001d14783b */ /* 0x000e360000004200 */
[----:B------:R-:W-:Y:S03]  /*2a010*/  @!UPT UIADD3 URZ, URZ, URZ, URZ ;  /* 0x0000003f3f3ff290 */ /* 0x000fe6000fffe03f */
[----:B------:R-:W-:Y:S01]  /*2a020*/  STL.64 [R1+0xe20], R12 ;  /* 0x000e200c01007387 */ /* 0x000fe20000100a00 */
[----:B------:R-:W-:Y:S02]  /*2a030*/  STL.64 [R1+0xe28], R14 ;  /* 0x000e280e01007387 */ /* 0x000fe40000100a00 */
[----:B------:R-:W-:Y:S02]  /*2a040*/  STL [R1+0x6878], R7 ;  /* 0x0068780701007387 */ /* 0x000fe40000100800 */
[----:B------:R1:W-:Y:S03]  /*2a050*/  STL.64 [R1+0x6870], R4 ;  /* 0x0068700401007387 */ /* 0x0003e60000100a00 */
[----:B------:R2:W-:Y:S01]  /*2a060*/  STL.64 [R1+0xe10], R8 ;  /* 0x000e100801007387 */ /* 0x0005e20000100a00 */
[----:B------:R-:W-:Y:S02]  /*2a070*/  STL.64 [R1+0xe18], R10 ;  /* 0x000e180a01007387 */ /* 0x000fe40000100a00 */
[----:B-1----:R-:W3:Y:S02]  /*2a080*/  LDL.LU.64 R4, [R1+0x830] ;  /* 0x0008300001047983 */ /* 0x002ee40000300a00 */
[----:B------:R-:W3:Y:S01]  /*2a090*/  LDL.LU.64 R6, [R1+0x838] ;  /* 0x0008380001067983 */ /* 0x000ee20000300a00 */
[----:B------:R-:W4:Y:S01]  /*2a0a0*/  LDL.LU.64 R16, [R1+0x820] ;  /* 0x0008200001107983 */ /* 0x000f220000300a00 */
[----:B------:R-:W4:Y:S02]  /*2a0b0*/  LDL.LU.64 R18, [R1+0x828] ;  /* 0x0008280001127983 */ /* 0x000f240000300a00 */
[----:B------:R-:W-:Y:S02]  /*2a0c0*/  STL [R1+0x6760], R29 ;  /* 0x0067601d01007387 */ /* 0x000fe40000100800 */
[----:B------:R-:W-:-:S02]  /*2a0d0*/  IMAD.MOV.U32 R12, RZ, RZ, R2 ;  /* 0x000000ffff0c7224 */ /* 0x000fc400078e0002 */
[----:B------:R-:W-:Y:S01]  /*2a0e0*/  IMAD.MOV.U32 R13, RZ, RZ, R3 ;  /* 0x000000ffff0d7224 */ /* 0x000fe200078e0003 */
[----:B0-----:R-:W-:Y:S01]  /*2a0f0*/  STL.64 [R1+0x66c0], R22 ;  /* 0x0066c01601007387 */ /* 0x001fe20000100a00 */
[----:B------:R0:W-:Y:S02]  /*2a100*/  STL.64 [R1+0x66b8], R20 ;  /* 0x0066b81401007387 */ /* 0x0001e40000100a00 */
[----:B--2---:R-:W2:Y:S01]  /*2a110*/  LDL.64 R8, [R1+0x130] ;  /* 0x0001300001087983 */ /* 0x004ea20000100a00 */
[----:B0-----:R-:W2:Y:S04]  /*2a120*/  LDL R20, [R1+0x100] ;  /* 0x0001000001147983 */ /* 0x001ea80000100800 */
[----:B------:R-:W2:Y:S01]  /*2a130*/  LDL R21, [R1+0x104] ;  /* 0x0001040001157983 */ /* 0x000ea20000100800 */
[----:B------:R-:W2:Y:S02]  /*2a140*/  LDL.LU R2, [R1+0x687c] ;  /* 0x00687c0001027983 */ /* 0x000ea40000300800 */
[----:B------:R0:W-:Y:S02]  /*2a150*/  STL.64 [R1+0x67a0], R12 ;  /* 0x0067a00c01007387 */ /* 0x0001e40000100a00 */
[----:B0-----:R-:W3:Y:S02]  /*2a160*/  LDL.64 R12, [R1+0x30] ;  /* 0x00003000010c7983 */ /* 0x001ee40000100a00 */
[----:B---3--:R-:W-:Y:S11]  /*2a170*/  HMMA.16816.F32.BF16 R4, R24, R12, R4 ;  /* 0x0000000c1804723c */ /* 0x008ff60000041804 */
[----:B------:R-:W-:Y:S11]  /*2a180*/  @!UPT UIADD3 URZ, URZ, URZ, URZ ;  /* 0x0000003f3f3ff290 */ /* 0x000ff6000fffe03f */
[----:B------:R-:W-:Y:S01]  /*2a190*/  @!UPT UIADD3 URZ, URZ, URZ, URZ ;  /* 0x0000003f3f3ff290 */ /* 0x000fe2000fffe03f */
[----:B------:R-:W-:Y:S01]  /*2a1a0*/  STL.64 [R1+0xe00], R4 ;  /* 0x000e000401007387 */ /* 0x000fe20000100a00 */
[----:B------:R0:W-:Y:S03]  /*2a1b0*/  STL.64 [R1+0xe08], R6 ;  /* 0x000e080601007387 */ /* 0x0001e60000100a00 */
[----:B0-----:R-:W3:Y:S01]  /*2a1c0*/  LDL.LU R7, [R1+0x6878] ;  /* 0x0068780001077983 */ /* 0x001ee20000300800 */
[----:B------:R-:W-:Y:S02]  /*2a1d0*/  IMAD.MOV.U32 R6, RZ, RZ, R12 ;  /* 0x000000ffff067224 */ /* 0x000fe400078e000c */
[----:B------:R-:W-:Y:S02]  /*2a1e0*/  IMAD.MOV.U32 R3, RZ, RZ, R13 ;  /* 0x000000ffff037224 */ /* 0x000fe400078e000d */
[----:B------:R-:W-:Y:S01]  /*2a1f0*/  IMAD.MOV.U32 R12, RZ, RZ, R28 ;  /* 0x000000ffff0c7224 */ /* 0x000fe200078e001c */
[----:B------:R-:W2:Y:S01]  /*2a200*/  LDL.LU.64 R4, [R1+0x6870] ;  /* 0x0068700001047983 */ /* 0x000ea20000300a00 */
[----:B---3--:R-:W-:-:S05]  /*2a210*/  IMAD.MOV.U32 R13, RZ, RZ, R7 ;  /* 0x000000ffff0d7224 */ /* 0x008fca00078e0007 */
[----:B------:R0:W-:Y:S04]  /*2a220*/  STL.64 [R1+0x67b8], R12 ;  /* 0x0067b80c01007387 */ /* 0x0001e80000100a00 */
[----:B0-----:R-:W4:Y:S01]  /*2a230*/  LDL.64 R12, [R1+0x150] ;  /* 0x00015000010c7983 */ /* 0x001f220000100a00 */
[----:B------:R-:W-:Y:S02]  /*2a240*/  STL [R1+0x6768], R6 ;  /* 0x0067680601007387 */ /* 0x000fe40000100800 */
[----:B------:R-:W-:Y:S01]  /*2a250*/  STL [R1+0x6764], R3 ;  /* 0x0067640301007387 */ /* 0x000fe20000100800 */
[----:B----4-:R-:W-:Y:S11]  /*2a260*/  HMMA.16816.F32.BF16 R16, R24, R12, R16 ;  /* 0x0000000c1810723c */ /* 0x010ff60000041810 */
[----:B------:R-:W-:Y:S11]  /*2a270*/  @!UPT UIADD3 URZ, URZ, URZ, URZ ;  /* 0x0000003f3f3ff290 */ /* 0x000ff6000fffe03f */
[----:B------:R-:W-:Y:S01]  /*2a280*/  @!UPT UIADD3 URZ, URZ, URZ, URZ ;  /* 0x0000003f3f3ff290 */ /* 0x000fe2000fffe03f */
[----:B------:R-:W-:Y:S01]  /*2a290*/  STL.64 [R1+0xdf0], R16 ;  /* 0x000df01001007387 */ /* 0x000fe20000100a00 */
[----:B------:R0:W-:Y:S03]  /*2a2a0*/  STL.64 [R1+0xdf8], R18 ;  /* 0x000df81201007387 */ /* 0x0001e60000100a00 */
[----:B0-----:R-:W3:Y:S01]  /*2a2b0*/  LDL.LU.64 R18, [R1+0x6868] ;  /* 0x0068680001127983 */ /* 0x001ee20000300a00 */
[----:B------:R-:W4:Y:S02]  /*2a2c0*/  LDL.LU.64 R16, [R1+0x6860] ;  /* 0x0068600001107983 */ /* 0x000f240000300a00 */
[----:B------:R-:W-:Y:S02]  /*2a2d0*/  IMAD.MOV.U32 R7, RZ, RZ, R13 ;  /* 0x000000ffff077224 */ /* 0x000fe400078e000d */
[----:B------:R-:W-:-:S03]  /*2a2e0*/  IMAD.MOV.U32 R22, RZ, RZ, R12 ;  /* 0x000000ffff167224 */ /* 0x000fc600078e000c */
[----:B------:R-:W-:Y:S01]  /*2a2f0*/  STL [R1+0x6848], R7 ;  /* 0x0068480701007387 */ /* 0x000fe20000100800 */
[----:B--2---:R0:W-:Y:S03]  /*2a300*/  STL.64 [R1+0x6840], R4 ;  /* 0x0068400401007387 */ /* 0x0041e60000100a00 */
[----:B0-----:R-:W2:Y:S01]  /*2a310*/  LDL.LU.64 R4, [R1+0x800] ;  /* 0x0008000001047983 */ /* 0x001ea20000300a00 */
[----:B------:R-:W2:Y:S02]  /*2a320*/  LDL.LU.64 R6, [R1+0x808] ;  /* 0x0008080001067983 */ /* 0x000ea40000300a00 */
[----:B----4-:R-:W-:Y:S02]  /*2a330*/  IMAD.MOV.U32 R12, RZ, RZ, R17 ;  /* 0x000000ffff0c7224 */ /* 0x010fe400078e0011 */
[----:B------:R-:W-:Y:S02]  /*2a340*/  IMAD.MOV.U32 R13, RZ, RZ, R16 ;  /* 0x000000ffff0d7224 */ /* 0x000fe400078e0010 */
[----:B---3--:R-:W-:-:S02]  /*2a350*/  IMAD.MOV.U32 R16, RZ, RZ, R19 ;  /* 0x000000ffff107224 */ /* 0x008fc400078e0013 */
[----:B------:R-:W-:-:S05]  /*2a360*/  IMAD.MOV.U32 R17, RZ, RZ, R18 ;  /* 0x000000ffff117224 */ /* 0x000fca00078e0012 */
[----:B------:R0:W-:Y:S04]  /*2a370*/  STL.64 [R1+0x6800], R16 ;  /* 0x0068001001007387 */ /* 0x0001e80000100a00 */
[----:B0-----:R-:W3:Y:S04]  /*2a380*/  LDL.64 R16, [R1+0xf0] ;  /* 0x0000f00001107983 */ /* 0x001ee80000100a00 */
[----:B---3--:R0:W-:Y:S04]  /*2a390*/  STL.64 [R1+0x6818], R16 ;  /* 0x0068181001007387 */ /* 0x0081e80000100a00 */
[----:B0-----:R-:W3:Y:S01]  /*2a3a0*/  LDL.64 R16, [R1+0x140] ;  /* 0x0001400001107983 */ /* 0x001ee20000100a00 */
[----:B------:R0:W-:Y:S03]  /*2a3b0*/  STL.64 [R1+0x67e0], R12 ;  /* 0x0067e00c01007387 */ /* 0x0001e60000100a00 */
[----:B0-----:R-:W3:Y:S01]  /*2a3c0*/  LDL.LU.64 R12, [R1+0x810] ;  /* 0x00081000010c7983 */ /* 0x001ee20000300a00 */
[----:B------:R-:W3:Y:S01]  /*2a3d0*/  LDL.LU.64 R14, [R1+0x818] ;  /* 0x00081800010e7983 */ /* 0x000ee20000300a00 */
[C---:B--2---:R-:W-:Y:S01]  /*2a3e0*/  HMMA.16816.F32.BF16 R4, R24.reuse, R8, R4 ;  /* 0x000000081804723c */ /* 0x044fe20000041804 */
[----:B------:R-:W-:Y:S07]  /*2a3f0*/  STL [R1+0x676c], R22 ;  /* 0x00676c1601007387 */ /* 0x000fee0000100800 */
[----:B---3--:R-:W-:Y:S01]  /*2a400*/  HMMA.16816.F32.BF16 R12, R24, R16, R12 ;  /* 0x00000010180c723c */ /* 0x008fe2000004180c */
[----:B------:R-:W-:-:S02]  /*2a410*/  IMAD.MOV.U32 R23, RZ, RZ, R17 ;  /* 0x000000ffff177224 */ /* 0x000fc400078e0011 */
[----:B------:R-:W-:Y:S11]  /*2a420*/  IMAD.MOV.U32 R28, RZ, RZ, R16 ;  /* 0x000000ffff1c7224 */ /* 0x000ff600078e0010 */
[----:B------:R-:W-:Y:S09]  /*2a430*/  @!UPT UIADD3 URZ, URZ, URZ, URZ ;  /* 0x0000003f3f3ff290 */ /* 0x000ff2000fffe03f */
[----:B------:R-:W-:Y:S01]  /*2a440*/  STL.64 [R1+0xde0], R12 ;  /* 0x000de00c01007387 */ /* 0x000fe20000100a00 */
[----:B------:R-:W-:Y:S02]  /*2a450*/  STL.64 [R1+0xde8], R14 ;  /* 0x000de80e01007387 */ /* 0x000fe40000100a00 */
[----:B------:R-:W-:Y:S02]  /*2a460*/  STL [R1+0x6858], R23 ;  /* 0x0068581701007387 */ /* 0x000fe40000100800 */
[----:B------:R0:W-:Y:S01]  /*2a470*/  STL.64 [R1+0x6850], R20 ;  /* 0x0068501401007387 */ /* 0x0001e20000100a00 */
[----:B------:R1:W-:Y:S01]  /*2a480*/  STL.64 [R1+0xdd0], R4 ;  /* 0x000dd00401007387 */ /* 0x0003e20000100a00 */
[----:B------:R-:W-:Y:S03]  /*2a490*/  STL.64 [R1+0xdd8], R6 ;  /* 0x000dd80601007387 */ /* 0x000fe60000100a00 */
[----:B0-----:R-:W2:Y:S01]  /*2a4a0*/  LDL.LU.64 R20, [R1+0x7f0] ;  /* 0x0007f00001147983 */ /* 0x001ea20000300a00 */
[----:B------:R-:W2:Y:S02]  /*2a4b0*/  LDL.LU.64 R22, [R1+0x7f8] ;  /* 0x0007f80001167983 */ /* 0x000ea40000300a00 */
[----:B-1----:R-:W2:Y:S02]  /*2a4c0*/  LDL.64 R4, [R1+0x120] ;  /* 0x0001200001047983 */ /* 0x002ea40000100a00 */
[----:B------:R-:W3:Y:S01]  /*2a4d0*/  LDL.LU.64 R16, [R1+0x7d0] ;  /* 0x0007d00001107983 */ /* 0x000ee20000300a00 */
[----:B------:R-:W4:Y:S04]  /*2a4e0*/  LDL.LU.64 R18, [R1+0x7d8] ;  /* 0x0007d80001127983 */ /* 0x000f280000300a00 */
[----:B----4-:R-:W-:Y:S01]  /*2a4f0*/  STL.64 [R1+0x6828], R18 ;  /* 0x0068281201007387 */ /* 0x010fe20000100a00 */
[----:B---3--:R-:W-:Y:S02]  /*2a500*/  STL.64 [R1+0x6820], R16 ;  /* 0x0068201001007387 */ /* 0x008fe40000100a00 */
        /* <DEDUP_REMOVED lines=11> */
[----:B------:R-:W-:Y:S01]  /*2a5c0*/  IMAD.MOV.U32 R29, RZ, RZ, R9 ;  /* 0x000000ffff1d7224 */ /* 0x000fe200078e0009 */
[----:B----4-:R-:W-:Y:S01]  /*2a5d0*/  STL.64 [R1+0x6838], R14 ;  /* 0x0068380e01007387 */ /* 0x010fe20000100a00 */
[----:B---3--:R0:W-:Y:S03]  /*2a5e0*/  STL.64 [R1+0x6830], R12 ;  /* 0x0068300c01007387 */ /* 0x0081e60000100a00 */
[----:B0-----:R-:W3:Y:S01]  /*2a5f0*/  LDL.LU.64 R12, [R1+0x7e0] ;  /* 0x0007e000010c7983 */ /* 0x001ee20000300a00 */
[----:B------:R-:W3:Y:S02]  /*2a600*/  LDL.LU.64 R14, [R1+0x7e8] ;  /* 0x0007e800010e7983 */ /* 0x000ee40000300a00 */
[----:B------:R-:W4:Y:S02]  /*2a610*/  LDL.LU.64 R8, [R1+0x760] ;  /* 0x0007600001087983 */ /* 0x000f240000300a00 */
[----:B------:R-:W2:Y:S02]  /*2a620*/  LDL.LU.64 R10, [R1+0x768] ;  /* 0x00076800010a7983 */ /* 0x000ea40000300a00 */
[----:B--2---:R-:W-:Y:S01]  /*2a630*/  STL.64 [R1+0x6798], R10 ;  /* 0x0067980a01007387 */ /* 0x004fe20000100a00 */
[----:B----4-:R0:W-:Y:S03]  /*2a640*/  STL.64 [R1+0x6790], R8 ;  /* 0x0067900801007387 */ /* 0x0101e60000100a00 */
[----:B0-----:R-:W2:Y:S01]  /*2a650*/  LDL.LU.64 R8, [R1+0x770] ;  /* 0x0007700001087983 */ /* 0x001ea20000300a00 */
[----:B------:R-:W4:Y:S01]  /*2a660*/  LDL.LU.64 R10, [R1+0x778] ;  /* 0x00077800010a7983 */ /* 0x000f220000300a00 */
[----:B------:R-:W-:Y:S01]  /*2a670*/  HMMA.16816.F32.BF16 R20, R24, R4, R20 ;  /* 0x000000041814723c */ /* 0x000fe20000041814 */
[----:B------:R-:W-:-:S02]  /*2a680*/  IMAD.MOV.U32 R16, RZ, RZ, R2 ;  /* 0x000000ffff107224 */ /* 0x000fc400078e0002 */
[----:B------:R-:W-:Y:S01]  /*2a690*/  IMAD.MOV.U32 R17, RZ, RZ, R0 ;  /* 0x000000ffff117224 */ /* 0x000fe200078e0000 */
[----:B----4-:R-:W-:Y:S01]  /*2a6a0*/  STL.64 [R1+0x67b0], R10 ;  /* 0x0067b00a01007387 */ /* 0x010fe20000100a00 */
[----:B--2---:R0:W-:Y:S03]  /*2a6b0*/  STL.64 [R1+0x67a8], R8 ;  /* 0x0067a80801007387 */ /* 0x0041e60000100a00 */
[----:B0-----:R-:W2:Y:S01]  /*2a6c0*/  LDL.LU.64 R8, [R1+0x780] ;  /* 0x0007800001087983 */ /* 0x001ea20000300a00 */
[----:B------:R-:W4:Y:S01]  /*2a6d0*/  LDL.LU.64 R10, [R1+0x788] ;  /* 0x00078800010a7983 */ /* 0x000f220000300a00 */
[----:B---3--:R-:W-:Y:S01]  /*2a6e0*/  HMMA.16816.F32.BF16 R16, R24, R16, R12 ;  /* 0x000000101810723c */ /* 0x008fe2000004180c */
[----:B------:R-:W-:Y:S01]  /*2a6f0*/  IMAD.MOV.U32 R6, RZ, RZ, R5 ;  /* 0x000000ffff067224 */ /* 0x000fe200078e0005 */
[----:B----4-:R-:W-:Y:S01]  /*2a700*/  STL.64 [R1+0x67c8], R10 ;  /* 0x0067c80a01007387 */ /* 0x010fe20000100a00 */
[----:B--2---:R0:W-:Y:S03]  /*2a710*/  STL.64 [R1+0x67c0], R8 ;  /* 0x0067c00801007387 */ /* 0x0041e60000100a00 */
[----:B0-----:R-:W2:Y:S01]  /*2a720*/  LDL.LU.64 R8, [R1+0x7a0] ;  /* 0x0007a00001087983 */ /* 0x001ea20000300a00 */
[----:B------:R-:W2:Y:S06]  /*2a730*/  LDL.LU.64 R10, [R1+0x7a8] ;  /* 0x0007a800010a7983 */ /* 0x000eac0000300a00 */
[----:B------:R-:W-:Y:S02]  /*2a740*/  STL.64 [R1+0xdc0], R20 ;  /* 0x000dc01401007387 */ /* 0x000fe40000100a00 */
[----:B------:R0:W-:Y:S02]  /*2a750*/  STL.64 [R1+0xdc8], R22 ;  /* 0x000dc81601007387 */ /* 0x0001e40000100a00 */
[----:B0-----:R-:W3:Y:S01]  /*2a760*/  LDL.LU R23, [R1+0x6858] ;  /* 0x0068580001177983 */ /* 0x001ee20000300800 */
[----:B------:R-:W4:Y:S02]  /*2a770*/  LDL.LU.64 R20, [R1+0x6850] ;  /* 0x0068500001147983 */ /* 0x000f240000300a00 */
[----:B------:R-:W-:-:S02]  /*2a780*/  IMAD.MOV.U32 R22, RZ, RZ, R4 ;  /* 0x000000ffff167224 */ /* 0x000fc400078e0004 */
[----:B------:R-:W2:Y:S01]  /*2a790*/  LDL.LU R7, [R1+0x6848] ;  /* 0x0068480001077983 */ /* 0x000ea20000300800 */
[----:B------:R-:W2:Y:S01]  /*2a7a0*/  LDL.LU.64 R4, [R1+0x6840] ;  /* 0x0068400001047983 */ /* 0x000ea20000300a00 */
[----:B------:R-:W2:Y:S02]  /*2a7b0*/  LDL.LU.64 R14, [R1+0x6838] ;  /* 0x00683800010e7983 */ /* 0x000ea40000300a00 */
[----:B------:R-:W2:Y:S02]  /*2a7c0*/  LDL.LU.64 R12, [R1+0x6830] ;  /* 0x00683000010c7983 */ /* 0x000ea40000300a00 */
[----:B------:R-:W-:Y:S01]  /*2a7d0*/  STL.64 [R1+0xdb0], R16 ;  /* 0x000db01001007387 */ /* 0x000fe20000100a00 */
[----:B------:R0:W-:Y:S04]  /*2a7e0*/  STL.64 [R1+0xdb8], R18 ;  /* 0x000db81201007387 */ /* 0x0001e80000100a00 */
[----:B0-----:R-:W4:Y:S01]  /*2a7f0*/  LDL.LU.64 R18, [R1+0x6828] ;  /* 0x0068280001127983 */ /* 0x001f220000300a00 */
[----:B------:R-:W4:Y:S02]  /*2a800*/  LDL.LU.64 R16, [R1+0x6820] ;  /* 0x0068200001107983 */ /* 0x000f240000300a00 */
[C---:B----4-:R-:W-:Y:S11]  /*2a810*/  HMMA.16816.F32.BF16 R16, R24.reuse, R20, R16 ;  /* 0x000000141810723c */ /* 0x050ff60000041810 */
[----:B------:R-:W-:Y:S11]  /*2a820*/  @!UPT UIADD3 URZ, URZ, URZ, URZ ;  /* 0x0000003f3f3ff290 */ /* 0x000ff6000fffe03f */
[----:B------:R-:W-:Y:S01]  /*2a830*/  @!UPT UIADD3 URZ, URZ, URZ, URZ ;  /* 0x0000003f3f3ff290 */ /* 0x000fe2000fffe03f */
[----:B------:R0:W-:Y:S01]  /*2a840*/  STL.64 [R1+0xda0], R16 ;  /* 0x000da01001007387 */ /* 0x0001e20000100a00 */
[----:B------:R-:W-:Y:S03]  /*2a850*/  STL.64 [R1+0xda8], R18 ;  /* 0x000da81201007387 */ /* 0x000fe60000100a00 */
[----:B0-----:R-:W2:Y:S01]  /*2a860*/  LDL.LU.64 R16, [R1+0x6818] ;  /* 0x0068180001107983 */ /* 0x001ea20000300a00 */
[----:B------:R-:W-:Y:S01]  /*2a870*/  STL.64 [R1+0x66e8], R20 ;  /* 0x0066e81401007387 */ /* 0x000fe20000100a00 */
[C---:B--2---:R-:W-:Y:S01]  /*2a880*/  HMMA.16816.F32.BF16 R12, R24.reuse, R16, R12 ;  /* 0x00000010180c723c */ /* 0x044fe2000004180c */
[----:B------:R-:W-:Y:S02]  /*2a890*/  IMAD.MOV.U32 R2, RZ, RZ, R16 ;  /* 0x000000ffff027224 */ /* 0x000fe400078e0010 */
[----:B------:R-:W-:Y:S11]  /*2a8a0*/  IMAD.MOV.U32 R0, RZ, RZ, R17 ;  /* 0x000000ffff007224 */ /* 0x000ff600078e0011 */
[----:B------:R-:W-:Y:S09]  /*2a8b0*/  @!UPT UIADD3 URZ, URZ, URZ, URZ ;  /* 0x0000003f3f3ff290 */ /* 0x000ff2000fffe03f */
[----:B------:R-:W-:Y:S01]  /*2a8c0*/  STL.64 [R1+0xd90], R12 ;  /* 0x000d900c01007387 */ /* 0x000fe20000100a00 */
[----:B------:R0:W-:Y:S03]  /*2a8d0*/  STL.64 [R1+0xd98], R14 ;  /* 0x000d980e01007387 */ /* 0x0001e60000100a00 */
[----:B0-----:R-:W2:Y:S01]  /*2a8e0*/  LDL.LU.64 R14, [R1+0x6810] ;  /* 0x00681000010e7983 */ /* 0x001ea20000300a00 */
[----:B------:R-:W2:Y:S02]  /*2a8f0*/  LDL.LU.64 R12, [R1+0x6808] ;  /* 0x00680800010c7983 */ /* 0x000ea40000300a00 */
[----:B------:R-:W2:Y:S02]  /*2a900*/  LDL.LU.64 R16, [R1+0x6800] ;  /* 0x0068000001107983 */ /* 0x000ea40000300a00 */
[C---:B--2---:R-:W-:Y:S01]  /*2a910*/  HMMA.16816.F32.BF16 R16, R24.reuse, R16, R12 ;  /* 0x000000101810723c */ /* 0x044fe2000004180c */
[----:B------:R-:W2:Y:S01]  /*2a920*/  LDL.LU.64 R14, [R1+0x67f8] ;  /* 0x0067f800010e7983 */ /* 0x000ea20000300a00 */
[----:B------:R-:W2:Y:S11]  /*2a930*/  LDL.LU.64 R12, [R1+0x67f0] ;  /* 0x0067f000010c7983 */ /* 0x000eb60000300a00 */
[----:B------:R-:W-:Y:S10]  /*2a940*/  @!UPT UIADD3 URZ, URZ, URZ, URZ ;  /* 0x0000003f3f3ff290 */ /* 0x000ff4000fffe03f */
[----:B------:R0:W-:Y:S01]  /*2a950*/  STL.64 [R1+0xd80], R16 ;  /* 0x000d801001007387 */ /* 0x0001e20000100a00 */
[----:B------:R1:W-:Y:S03]  /*2a960*/  STL.64 [R1+0xd88], R18 ;  /* 0x000d881201007387 */ /* 0x0003e60000100a00 */
[----:B0-----:R-:W2:Y:S02]  /*2a970*/  LDL.LU.64 R16, [R1+0x67e8] ;  /* 0x0067e80001107983 */ /* 0x001ea40000300a00 */
[----:B--2---:R-:W-:Y:S02]  /*2a980*/  HMMA.16816.F32.BF16 R24, R24, R16, R12 ;  /* 0x000000101818723c */ /* 0x004fe4000004180c */
[----:B------:R-:W2:Y:S01]  /*2a990*/  LDL.LU.64 R12, [R1+0x67e0] ;  /* 0x0067e000010c7983 */ /* 0x000ea20000300a00 */
[----:B-1----:R-:W2:Y:S02]  /*2a9a0*/  LDL.LU.64 R18, [R1+0x67d8] ;  /* 0x0067d80001127983 */ /* 0x002ea40000300a00 */
[----:B------:R-:W2:Y:S11]  /*2a9b0*/  LDL.LU.64 R16, [R1+0x67d0] ;  /* 0x0067d00001107983 */ /* 0x000eb60000300a00 */
[----:B------:R-:W-:Y:S07]  /*2a9c0*/  @!UPT UIADD3 URZ, URZ, URZ, URZ ;  /* 0x0000003f3f3ff290 */ /* 0x000fee000fffe03f */
[----:B------:R0:W-:Y:S01]  /*2a9d0*/  STL.64 [R1+0xd70], R24 ;  /* 0x000d701801007387 */ /* 0x0001e20000100a00 */
[----:B------:R1:W-:Y:S03]  /*2a9e0*/  STL.64 [R1+0xd78], R26 ;  /* 0x000d781a01007387 */ /* 0x0003e60000100a00 */
[----:B0-----:R-:W4:Y:S01]  /*2a9f0*/  LDL.LU.64 R24, [R1+0x740] ;  /* 0x0007400001187983 */ /* 0x001f220000300a00 */
[----:B-1----:R-:W4:Y:S01]  /*2aa00*/  LDL.LU.64 R26, [R1+0x748] ;  /* 0x00074800011a7983 */ /* 0x002f220000300a00 */
[C---:B--2---:R-:W-:Y:S02]  /*2aa10*/  HMMA.16816.F32.BF16 R12, R16.reuse, R12, R8 ;  /* 0x0000000c100c723c */ /* 0x044fe40000041808 */
[----:B------:R-:W2:Y:S01]  /*2aa20*/  LDL.LU.64 R10, [R1+0x67c8] ;  /* 0x0067c800010a7983 */ /* 0x000ea20000300a00 */
[----:B------:R-:W2:Y:S11]  /*2aa30*/  LDL.LU.64 R8, [R1+0x67c0] ;  /* 0x0067c00001087983 */ /* 0x000eb60000300a00 */
[----:B------:R-:W-:Y:S09]  /*2aa40*/  @!UPT UIADD3 URZ, URZ, URZ, URZ ;  /* 0x0000003f3f3ff290 */ /* 0x000ff2000fffe03f */
[----:B------:R0:W-:Y:S01]  /*2aa50*/  STL.64 [R1+0xd60], R12 ;  /* 0x000d600c01007387 */ /* 0x0001e20000100a00 */
[----:B------:R2:W-:Y:S03]  /*2aa60*/  STL.64 [R1+0xd68], R14 ;  /* 0x000d680e01007387 */ /* 0x0005e60000100a00 */
[----:B0-----:R-:W2:Y:S02]  /*2aa70*/  LDL.LU.64 R12, [R1+0x67b8] ;  /* 0x0067b800010c7983 */ /* 0x001ea40000300a00 */
        /* <DEDUP_REMOVED lines=18> */
[----:B------:R-:W-:Y:S01]  /*2aba0*/  STL.64 [R1+0xd30], R8 ;  /* 0x000d300801007387 */ /* 0x000fe20000100a00 */
[----:B------:R0:W-:Y:S03]  /*2abb0*/  STL.64 [R1+0xd38], R10 ;  /* 0x000d380a01007387 */ /* 0x0001e60000100a00 */
[----:B0-----:R-:W2:Y:S01]  /*2abc0*/  LDL.LU.64 R10, [R1+0x6778] ;  /* 0x00677800010a7983 */ /* 0x001ea20000300a00 */
[----:B------:R-:W2:Y:S02]  /*2abd0*/  LDL.LU.64 R8, [R1+0x6770] ;  /* 0x0067700001087983 */ /* 0x000ea40000300a00 */
[----:B------:R-:W-:Y:S02]  /*2abe0*/  STL.64 [R1+0x6670], R14 ;  /* 0x0066700e01007387 */ /* 0x000fe40000100a00 */
[----:B------:R0:W-:Y:S02]  /*2abf0*/  STL.64 [R1+0x6668], R12 ;  /* 0x0066680c01007387 */ /* 0x0001e40000100a00 */
[----:B0-----:R-:W2:Y:S01]  /*2ac00*/  LDL.LU.64 R12, [R1+0x750] ;  /* 0x00075000010c7983 */ /* 0x001ea20000300a00 */
[----:B------:R-:W2:Y:S02]  /*2ac10*/  LDL.LU.64 R14, [R1+0x758] ;  /* 0x00075800010e7983 */ /* 0x000ea40000300a00 */
[C---:B--2---:R-:W-:Y:S11]  /*2ac20*/  HMMA.16816.F32.BF16 R12, R16.reuse, R8, R12 ;  /* 0x00000008100c723c */ /* 0x044ff6000004180c */
[----:B------:R-:W-:Y:S11]  /*2ac30*/  @!UPT UIADD3 URZ, URZ, URZ, URZ ;  /* 0x0000003f3f3ff290 */ /* 0x000ff6000fffe03f */
[----:B------:R-:W-:Y:S01]  /*2ac40*/  @!UPT UIADD3 URZ, URZ, URZ, URZ ;  /* 0x0000003f3f3ff290 */ /* 0x000fe2000fffe03f */
[----:B------:R0:W-:Y:S01]  /*2ac50*/  STL.64 [R1+0xd20], R12 ;  /* 0x000d200c01007387 */ /* 0x0001e20000100a00 */
[----:B------:R-:W-:Y:S03]  /*2ac60*/  STL.64 [R1+0xd28], R14 ;  /* 0x000d280e01007387 */ /* 0x000fe60000100a00 */
[----:B0-----:R-:W2:Y:S04]  /*2ac70*/  LDL.64 R12, [R1] ;  /* 0x00000000010c7983 */ /* 0x001ea80000100a00 */
[----:B--2---:R-:W-:Y:S01]  /*2ac80*/  STL.64 [R1+0x6688], R12 ;  /* 0x0066880c01007387 */ /* 0x004fe20000100a00 */
[----:B------:R-:W-:Y:S02]  /*2ac90*/  STL.64 [R1+0x6660], R10 ;  /* 0x0066600a01007387 */ /* 0x000fe40000100a00 */
[----:B------:R4:W-:Y:S02]  /*2aca0*/  STL.64 [R1+0x6658], R8 ;  /* 0x0066580801007387 */ /* 0x0009e40000100a00 */
[----:B----4-:R-:W-:Y:S01]  /*2acb0*/  HMMA.16816.F32.BF16 R8, R16, R4, R24 ;  /* 0x000000041008723c */ /* 0x010fe20000041818 */
[----:B------:R0:W-:Y:S06]  /*2acc0*/  STL.64 [R1+0x66f0], R4 ;  /* 0x0066f00401007387 */ /* 0x0001ec0000100a00 */
[----:B0-----:R-:W-:Y:S11]  /*2acd0*/  IMAD.MOV.U32 R4, RZ, RZ, R22 ;  /* 0x000000ffff047224 */ /* 0x001ff600078e0016 */
[----:B------:R-:W-:Y:S05]  /*2ace0*/  @!UPT UIADD3 URZ, URZ, URZ, URZ ;  /* 0x0000003f3f3ff290 */ /* 0x000fea000fffe03f */
[----:B------:R-:W-:Y:S01]  /*2acf0*/  STL.64 [R1+0xd10], R8 ;  /* 0x000d100801007387 */ /* 0x000fe20000100a00 */
[----:B------:R-:W-:Y:S02]  /*2ad00*/  STL.64 [R1+0xd18], R10 ;  /* 0x000d180a01007387 */ /* 0x000fe40000100a00 */
[----:B------:R-:W2:Y:S02]  /*2ad10*/  LDL.LU R22, [R1+0x676c] ;  /* 0x00676c0001167983 */ /* 0x000ea40000300800 */
[----:B------:R-:W-:Y:S02]  /*2ad20*/  IMAD.MOV.U32 R5, RZ, RZ, R6 ;  /* 0x000000ffff057224 */ /* 0x000fe400078e0006 */
[----:B------:R-:W4:Y:S03]  /*2ad30*/  LDL.LU R6, [R1+0x6768] ;  /* 0x0067680001067983 */ /* 0x000f260000300800 */
[----:B------:R0:W-:Y:S02]  /*2ad40*/  STL.64 [R1+0x6700], R4 ;  /* 0x0067000401007387 */ /* 0x0001e40000100a00 */
[----:B0-----:R-:W-:-:S02]  /*2ad50*/  IMAD.MOV.U32 R4, RZ, RZ, R3 ;  /* 0x000000ffff047224 */ /* 0x001fc400078e0003 */
[----:B------:R-:W-:Y:S01]  /*2ad60*/  IMAD.MOV.U32 R5, RZ, RZ, R29 ;  /* 0x000000ffff057224 */ /* 0x000fe200078e001d */
[----:B------:R-:W4:Y:S01]  /*2ad70*/  LDL.LU R3, [R1+0x6764] ;  /* 0x0067640001037983 */ /* 0x000f220000300800 */
[----:B------:R-:W4:Y:S03]  /*2ad80*/  LDL.LU R29, [R1+0x6760] ;  /* 0x00676000011d7983 */ /* 0x000f260000300800 */
[----:B------:R0:W-:Y:S01]  /*2ad90*/  STL.64 [R1+0x6718], R4 ;  /* 0x0067180401007387 */ /* 0x0001e20000100a00 */
[----:B------:R-:W-:Y:S02]  /*2ada0*/  IMAD.MOV.U32 R8, RZ, RZ, R2 ;  /* 0x000000ffff087224 */ /* 0x000fe400078e0002 */
[----:B------:R-:W-:Y:S02]  /*2adb0*/  IMAD.MOV.U32 R9, RZ, RZ, R0 ;  /* 0x000000ffff097224 */ /* 0x000fe400078e0000 */
[----:B0-----:R-:W-:-:S02]  /*2adc0*/  IMAD.MOV.U32 R4, RZ, RZ, R28 ;  /* 0x000000ffff047224 */ /* 0x001fc400078e001c */
[----:B---3--:R-:W-:-:S05]  /*2add0*/  IMAD.MOV.U32 R5, RZ, RZ, R23 ;  /* 0x000000ffff057224 */ /* 0x008fca00078e0017 */
[----:B------:R0:W-:Y:S02]  /*2ade0*/  STL.64 [R1+0x6730], R4 ;  /* 0x0067300401007387 */ /* 0x0001e40000100a00 */
[----:B0-----:R-:W-:Y:S02]  /*2adf0*/  IMAD.MOV.U32 R5, RZ, RZ, R7 ;  /* 0x000000ffff057224 */ /* 0x001fe400078e0007 */
[----:B--2---:R-:W-:-:S05]  /*2ae00*/  IMAD.MOV.U32 R4, RZ, RZ, R22 ;  /* 0x000000ffff047224 */ /* 0x004fca00078e0016 */
[----:B------:R-:W-:Y:S01]  /*2ae10*/  STL.64 [R1+0x6748], R4 ;  /* 0x0067480401007387 */ /* 0x000fe20000100a00 */
[----:B------:R0:W-:Y:S03]  /*2ae20*/  STL.64 [R1+0x66f8], R8 ;  /* 0x0066f80801007387 */ /* 0x0001e60000100a00 */
[----:B0-----:R-:W2:Y:S01]  /*2ae30*/  LDL.LU.64 R8, [R1+0x6f0] ;  /* 0x0006f00001087983 */ /* 0x001ea20000300a00 */
[----:B------:R-:W3:Y:S03]  /*2ae40*/  LDL.LU.64 R10, [R1+0x6f8] ;  /* 0x0006f800010a7983 */ /* 0x000ee60000300a00 */
[----:B----4-:R-:W0:Y:S04]  /*2ae50*/  LDSM.16.MT88.4 R24, [R29+0x280] ;  /* 0x000280001d18783b */ /* 0x010e280000004200 */
[----:B---3--:R-:W-:Y:S01]  /*2ae60*/  STL.64 [R1+0x6710], R10 ;  /* 0x0067100a01007387 */ /* 0x008fe20000100a00 */
[----:B--2---:R1:W-:Y:S03]  /*2ae70*/  STL.64 [R1+0x6708], R8 ;  /* 0x0067080801007387 */ /* 0x0043e60000100a00 */
[----:B-1----:R-:W2:Y:S01]  /*2ae80*/  LDL.LU.64 R8, [R1+0x700] ;  /* 0x0007000001087983 */ /* 0x002ea20000300a00 */
[----:B------:R-:W3:Y:S03]  /*2ae90*/  LDL.LU.64 R10, [R1+0x708] ;  /* 0x00070800010a7983 */ /* 0x000ee60000300a00 */
        /* <DEDUP_REMOVED lines=11> */
[----:B------:R-:W2:Y:S02]  /*2af50*/  LDL.LU.64 R10, [R1+0x738] ;  /* 0x00073800010a7983 */ /* 0x000ea40000300a00 */
[----:B------:R-:W3:Y:S02]  /*2af60*/  LDL.LU.64 R20, [R1+0x6e0] ;  /* 0x0006e00001147983 */ /* 0x000ee40000300a00 */
[----:B------:R-:W3:Y:S01]  /*2af70*/  LDL.LU.64 R22, [R1+0x6e8] ;  /* 0x0006e80001167983 */ /* 0x000ee20000300a00 */
[----:B------:R-:W4:Y:S04]  /*2af80*/  LDL.64 R12, [R1+0x10] ;  /* 0x00001000010c7983 */ /* 0x000f280000100a00 */
[----:B----4-:R1:W-:Y:S04]  /*2af90*/  STL.64 [R1+0x66a0], R12 ;  /* 0x0066a00c01007387 */ /* 0x0103e80000100a00 */
[----:B-1----:R-:W4:Y:S01]  /*2afa0*/  LDL.64 R12, [R1+0x20] ;  /* 0x00002000010c7983 */ /* 0x002f220000100a00 */
[----:B------:R-:W-:-:S02]  /*2afb0*/  IMAD.MOV.U32 R4, RZ, RZ, R6 ;  /* 0x000000ffff047224 */ /* 0x000fc400078e0006 */
[----:B------:R-:W-:-:S07]  /*2afc0*/  IMAD.MOV.U32 R5, RZ, RZ, R3 ;  /* 0x000000ffff057224 */ /* 0x000fce00078e0003 */
[C---:B--2---:R-:W-:Y:S01]  /*2afd0*/  HMMA.16816.F32.BF16 R4, R16.reuse, R4, R8 ;  /* 0x000000041004723c */ /* 0x044fe20000041808 */
[----:B----4-:R1:W-:Y:S04]  /*2afe0*/  STL.64 [R1+0x66c8], R12 ;  /* 0x0066c80c01007387 */ /* 0x0103e80000100a00 */
[----:B-1----:R-:W2:Y:S04]  /*2aff0*/  LDL.64 R12, [R1+0xe0] ;  /* 0x0000e000010c7983 */ /* 0x002ea80000100a00 */
[----:B--2---:R1:W-:Y:S04]  /*2b000*/  STL.64 [R1+0x66e0], R12 ;  /* 0x0066e00c01007387 */ /* 0x0043e80000100a00 */
[----:B-1----:R-:W3:Y:S01]  /*2b010*/  LDL.64 R12, [R1+0x110] ;  /* 0x00011000010c7983 */ /* 0x002ee20000100a00 */
[----:B0-----:R-:W-:Y:S02]  /*2b020*/  STL.64 [R1+0x65d0], R26 ;  /* 0x0065d01a01007387 */ /* 0x001fe40000100a00 */
[----:B------:R0:W-:Y:S02]  /*2b030*/  STL.64 [R1+0x65c8], R24 ;  /* 0x0065c81801007387 */ /* 0x0001e40000100a00 */
[----:B0-----:R-:W2:Y:S01]  /*2b040*/  LDL.64 R24, [R1+0xd0] ;  /* 0x0000d00001187983 */ /* 0x001ea20000100a00 */
[----:B------:R-:W4:Y:S02]  /*2b050*/  LDL.LU.64 R10, [R1+0x6758] ;  /* 0x00675800010a7983 */ /* 0x000f240000300a00 */
[----:B------:R-:W4:Y:S02]  /*2b060*/  LDL.LU.64 R8, [R1+0x6750] ;  /* 0x0067500001087983 */ /* 0x000f240000300a00 */
[----:B------:R0:W-:Y:S01]  /*2b070*/  STL.64 [R1+0xd00], R4 ;  /* 0x000d000401007387 */ /* 0x0001e20000100a00 */
[----:B------:R4:W-:Y:S04]  /*2b080*/  STL.64 [R1+0xd08], R6 ;  /* 0x000d080601007387 */ /* 0x0009e80000100a00 */
[----:B0-----:R-:W4:Y:S02]  /*2b090*/  LDL.LU.64 R4, [R1+0x6748] ;  /* 0x0067480001047983 */ /* 0x001f240000300a00 */
[C---:B----4-:R-:W-:Y:S02]  /*2b0a0*/  HMMA.16816.F32.BF16 R4, R16.reuse, R4, R8 ;  /* 0x000000041004723c */ /* 0x050fe40000041808 */
[----:B------:R-:W4:Y:S01]  /*2b0b0*/  LDL.LU.64 R10, [R1+0x6740] ;  /* 0x00674000010a7983 */ /* 0x000f220000300a00 */
[----:B------:R-:W4:Y:S11]  /*2b0c0*/  LDL.LU.64 R8, [R1+0x6738] ;  /* 0x0067380001087983 */ /* 0x000f360000300a00 */
[----:B------:R-:W-:Y:S09]  /*2b0d0*/  @!UPT UIADD3 URZ, URZ, URZ, URZ ;  /* 0x0000003f3f3ff290 */ /* 0x000ff2000fffe03f */
[----:B------:R0:W-:Y:S01]  /*2b0e0*/  STL.64 [R1+0xcf0], R4 ;  /* 0x000cf00401007387 */ /* 0x0001e20000100a00 */
[----:B------:R4:W-:Y:S03]  /*2b0f0*/  STL.64 [R1+0xcf8], R6 ;  /* 0x000cf80601007387 */ /* 0x0009e60000100a00 */
        /* <DEDUP_REMOVED lines=14> */
[----:B0-----:R-:W4:Y:S01]  /*2b1e0*/  LDL.LU.64 R4, [R1+0x6700] ;  /* 0x0067000001047983 */ /* 0x001f220000300a00 */
[C---:B---3--:R-:W-:Y:S08]  /*2b1f0*/  HMMA.16816.F32.BF16 R20, R16.reuse, R12, R20 ;  /* 0x0000000c1014723c */ /* 0x048ff00000041814 */
[C---:B----4-:R-:W-:Y:S01]  /*2b200*/  HMMA.16816.F32.BF16 R4, R16.reuse, R4, R8 ;  /* 0x000000041004723c */ /* 0x050fe20000041808 */
[----:B------:R-:W3:Y:S11]  /*2b210*/  LDL.LU.64 R8, [R1+0x66f8] ;  /* 0x0066f80001087983 */ /* 0x000ef60000300a00 */
[----:B------:R-:W-:Y:S11]  /*2b220*/  @!UPT UIADD3 URZ, URZ, URZ, URZ ;  /* 0x0000003f3f3ff290 */ /* 0x000ff6000fffe03f */
[----:B------:R0:W-:Y:S01]  /*2b230*/  STL.64 [R1+0xcc0], R4 ;  /* 0x000cc00401007387 */ /* 0x0001e20000100a00 */
[----:B------:R1:W-:Y:S03]  /*2b240*/  STL.64 [R1+0xcc8], R6 ;  /* 0x000cc80601007387 */ /* 0x0003e60000100a00 */
[----:B0-----:R-:W4:Y:S01]  /*2b250*/  LDL.LU.64 R4, [R1+0x66f0] ;  /* 0x0066f00001047983 */ /* 0x001f220000300a00 */
[----:B------:R0:W-:Y:S02]  /*2b260*/  STL.64 [R1+0xcb0], R20 ;  /* 0x000cb01401007387 */ /* 0x0001e40000100a00 */
[----:B------:R-:W-:Y:S02]  /*2b270*/  IMAD.MOV.U32 R26, RZ, RZ, R12 ;  /* 0x000000ffff1a7224 */ /* 0x000fe400078e000c */
[----:B------:R-:W-:Y:S02]  /*2b280*/  STL.64 [R1+0xcb8], R22 ;  /* 0x000cb81601007387 */ /* 0x000fe40000100a00 */
[----:B-1----:R-:W-:Y:S01]  /*2b290*/  IMAD.MOV.U32 R7, RZ, RZ, R13 ;  /* 0x000000ffff077224 */ /* 0x002fe200078e000d */
[----:B0-----:R-:W3:Y:S01]  /*2b2a0*/  LDL.LU.64 R20, [R1+0x66e8] ;  /* 0x0066e80001147983 */ /* 0x001ee20000300a00 */
[----:B------:R-:W3:Y:S02]  /*2b2b0*/  LDL.LU.64 R12, [R1+0x6c0] ;  /* 0x0006c000010c7983 */ /* 0x000ee40000300a00 */
[----:B------:R-:W3:Y:S02]  /*2b2c0*/  LDL.LU.64 R14, [R1+0x6c8] ;  /* 0x0006c800010e7983 */ /* 0x000ee40000300a00 */
[----:B------:R-:W-:Y:S01]  /*2b2d0*/  STL [R1+0x66d8], R26 ;  /* 0x0066d81a01007387 */ /* 0x000fe20000100800 */
[----:B--2---:R0:W-:Y:S04]  /*2b2e0*/  STL.64 [R1+0x66d0], R24 ;  /* 0x0066d01801007387 */ /* 0x0041e80000100a00 */
[----:B0-----:R-:W2:Y:S01]  /*2b2f0*/  LDL.LU.64 R24, [R1+0x6b0] ;  /* 0x0006b00001187983 */ /* 0x001ea20000300a00 */
[----:B------:R-:W2:Y:S02]  /*2b300*/  LDL.LU.64 R26, [R1+0x6b8] ;  /* 0x0006b800011a7983 */ /* 0x000ea40000300a00 */
[----:B------:R-:W-:Y:S01]  /*2b310*/  STL [R1+0x6680], R7 ;  /* 0x0066800701007387 */ /* 0x000fe20000100800 */
[----:B----4-:R0:W-:Y:S04]  /*2b320*/  STL.64 [R1+0x6678], R4 ;  /* 0x0066780401007387 */ /* 0x0101e80000100a00 */
[----:B0-----:R-:W3:Y:S01]  /*2b330*/  LDL.LU.64 R4, [R1+0x6d0] ;  /* 0x0006d00001047983 */ /* 0x001ee20000300a00 */
[----:B------:R-:W3:Y:S02]  /*2b340*/  LDL.LU.64 R6, [R1+0x6d8] ;  /* 0x0006d80001067983 */ /* 0x000ee40000300a00 */
[C---:B---3--:R-:W-:Y:S01]  /*2b350*/  HMMA.16816.F32.BF16 R4, R16.reuse, R20, R4 ;  /* 0x000000141004723c */ /* 0x048fe20000041804 */
[----:B------:R-:W3:Y:S01]  /*2b360*/  LDL.LU.64 R20, [R1+0x6a0] ;  /* 0x0006a00001147983 */ /* 0x000ee20000300a00 */
[----:B------:R-:W3:Y:S11]  /*2b370*/  LDL.LU.64 R22, [R1+0x6a8] ;  /* 0x0006a80001167983 */ /* 0x000ef60000300a00 */
[----:B------:R-:W-:Y:S10]  /*2b380*/  @!UPT UIADD3 URZ, URZ, URZ, URZ ;  /* 0x0000003f3f3ff290 */ /* 0x000ff4000fffe03f */
[----:B------:R0:W-:Y:S01]  /*2b390*/  STL.64 [R1+0xca0], R4 ;  /* 0x000ca00401007387 */ /* 0x0001e20000100a00 */
[----:B------:R1:W-:Y:S03]  /*2b3a0*/  STL.64 [R1+0xca8], R6 ;  /* 0x000ca80601007387 */ /* 0x0003e60000100a00 */
[----:B0-----:R-:W4:Y:S01]  /*2b3b0*/  LDL.LU.64 R4, [R1+0x670] ;  /* 0x0006700001047983 */ /* 0x001f220000300a00 */
[----:B-1----:R-:W2:Y:S03]  /*2b3c0*/  LDL.LU.64 R6, [R1+0x678] ;  /* 0x0006780001067983 */ /* 0x002ea60000300a00 */
[----:B--2---:R-:W-:Y:S01]  /*2b3d0*/  STL.64 [R1+0x6698], R6 ;  /* 0x0066980601007387 */ /* 0x004fe20000100a00 */
[----:B----4-:R0:W-:Y:S03]  /*2b3e0*/  STL.64 [R1+0x6690], R4 ;  /* 0x0066900401007387 */ /* 0x0101e60000100a00 */
[----:B0-----:R-:W2:Y:S01]  /*2b3f0*/  LDL.LU.64 R4, [R1+0x680] ;  /* 0x0006800001047983 */ /* 0x001ea20000300a00 */
[----:B------:R-:W4:Y:S01]  /*2b400*/  LDL.LU.64 R6, [R1+0x688] ;  /* 0x0006880001067983 */ /* 0x000f220000300a00 */
[C---:B------:R-:W-:Y:S02]  /*2b410*/  HMMA.16816.F32.BF16 R8, R16.reuse, R8, R12 ;  /* 0x000000081008723c */ /* 0x040fe4000004180c */
[----:B----4-:R-:W-:Y:S01]  /*2b420*/  STL.64 [R1+0x66b0], R6 ;  /* 0x0066b00601007387 */ /* 0x010fe20000100a00 */
[----:B--2---:R0:W-:Y:S03]  /*2b430*/  STL.64 [R1+0x66a8], R4 ;  /* 0x0066a80401007387 */ /* 0x0041e60000100a00 */
[----:B0-----:R-:W2:Y:S01]  /*2b440*/  LDL.LU.64 R4, [R1+0x690] ;  /* 0x0006900001047983 */ /* 0x001ea20000300a00 */
[----:B------:R-:W2:Y:S02]  /*2b450*/  LDL.LU.64 R6, [R1+0x698] ;  /* 0x0006980001067983 */ /* 0x000ea40000300a00 */
[----:B------:R-:W4:Y:S11]  /*2b460*/  LDL.LU.64 R12, [R1+0x66e0] ;  /* 0x0066e000010c7983 */ /* 0x000f360000300a00 */
[----:B------:R-:W-:Y:S03]  /*2b470*/  @!UPT UIADD3 URZ, URZ, URZ, URZ ;  /* 0x0000003f3f3ff290 */ /* 0x000fe6000fffe03f */
[----:B------:R0:W-:Y:S01]  /*2b480*/  STL.64 [R1+0xc90], R8 ;  /* 0x000c900801007387 */ /* 0x0001e20000100a00 */
[----:B------:R1:W-:Y:S04]  /*2b490*/  STL.64 [R1+0xc98], R10 ;  /* 0x000c980a01007387 */ /* 0x0003e80000100a00 */
[----:B0-----:R-:W2:Y:S01]  /*2b4a0*/  LDL.LU.64 R8, [R1+0x660] ;  /* 0x0006600001087983 */ /* 0x001ea20000300a00 */
[----:B-1----:R-:W2:Y:S01]  /*2b4b0*/  LDL.LU.64 R10, [R1+0x668] ;  /* 0x00066800010a7983 */ /* 0x002ea20000300a00 */
[C---:B----4-:R-:W-:Y:S11]  /*2b4c0*/  HMMA.16816.F32.BF16 R24, R16.reuse, R12, R24 ;  /* 0x0000000c1018723c */ /* 0x050ff60000041818 */
[----:B------:R-:W-:Y:S11]  /*2b4d0*/  @!UPT UIADD3 URZ, URZ, URZ, URZ ;  /* 0x0000003f3f3ff290 */ /* 0x000ff6000fffe03f */
[----:B------:R-:W-:Y:S01]  /*2b4e0*/  @!UPT UIADD3 URZ, URZ, URZ, URZ ;  /* 0x0000003f3f3ff290 */ /* 0x000fe2000fffe03f */
[----:B------:R-:W-:Y:S01]  /*2b4f0*/  STL.64 [R1+0xc80], R24 ;  /* 0x000c801801007387 */ /* 0x000fe20000100a00 */
[----:B------:R0:W-:Y:S03]  /*2b500*/  STL.64 [R1+0xc88], R26 ;  /* 0x000c881a01007387 */ /* 0x0001e60000100a00 */
[----:B0-----:R-:W4:Y:S01]  /*2b510*/  LDL.LU R26, [R1+0x66d8] ;  /* 0x0066d800011a7983 */ /* 0x001f220000300800 */
[----:B------:R-:W3:Y:S02]  /*2b520*/  LDL.LU.64 R24, [R1+0x66d0] ;  /* 0x0066d00001187983 */ /* 0x000ee40000300a00 */
[----:B------:R-:W-:Y:S02]  /*2b530*/  IMAD.MOV.U32 R27, RZ, RZ, R12 ;  /* 0x000000ffff1b7224 */ /* 0x000fe400078e000c */
[----:B------:R-:W-:Y:S02]  /*2b540*/  IMAD.MOV.U32 R3, RZ, RZ, R13 ;  /* 0x000000ffff037224 */ /* 0x000fe400078e000d */
[----:B------:R-:W2:Y:S01]  /*2b550*/  LDL.LU.64 R12, [R1+0x66c8] ;  /* 0x0066c800010c7983 */ /* 0x000ea20000300a00 */
[----:B---3--:R-:W-:Y:S03]  /*2b560*/  HMMA.16816.F32.BF16 R16, R16, R24, R20 ;  /* 0x000000181010723c */ /* 0x008fe60000041814 */
[----:B------:R-:W3:Y:S01]  /*2b570*/  LDL.LU.64 R22, [R1+0x66c0] ;  /* 0x0066c00001167983 */ /* 0x000ee20000300a00 */
[----:B------:R-:W3:Y:S11]  /*2b580*/  LDL.LU.64 R20, [R1+0x66b8] ;  /* 0x0066b80001147983 */ /* 0x000ef60000300a00 */
[----:B------:R-:W-:Y:S08]  /*2b590*/  @!UPT UIADD3 URZ, URZ, URZ, URZ ;  /* 0x0000003f3f3ff290 */ /* 0x000ff0000fffe03f */
[----:B------:R0:W-:Y:S01]  /*2b5a0*/  STL.64 [R1+0xc70], R16 ;  /* 0x000c701001007387 */ /* 0x0001e20000100a00 */
[----:B------:R1:W-:Y:S03]  /*2b5b0*/  STL.64 [R1+0xc78], R18 ;  /* 0x000c781201007387 */ /* 0x0003e60000100a00 */
[----:B0-----:R-:W4:Y:S01]  /*2b5c0*/  LDL.LU.64 R16, [R1+0x640] ;  /* 0x0006400001107983 */ /* 0x001f220000300a00 */
[----:B-1----:R-:W4:Y:S02]  /*2b5d0*/  LDL.LU.64 R18, [R1+0x648] ;  /* 0x0006480001127983 */ /* 0x002f240000300a00 */
[----:B------:R2:W-:Y:S02]  /*2b5e0*/  STL.64 [R1+0x65e0], R24 ;  /* 0x0065e01801007387 */ /* 0x0005e40000100a00 */
[----:B--2---:R-:W-:Y:S02]  /*2b5f0*/  IMAD.MOV.U32 R25, RZ, RZ, R12 ;  /* 0x000000ffff197224 */ /* 0x004fe400078e000c */
[----:B------:R-:W-:Y:S01]  /*2b600*/  IMAD.MOV.U32 R24, RZ, RZ, R13 ;  /* 0x000000ffff187224 */ /* 0x000fe200078e000d */
[C---:B---3--:R-:W-:Y:S11]  /*2b610*/  HMMA.16816.F32.BF16 R4, R20.reuse, R12, R4 ;  /* 0x0000000c1404723c */ /* 0x048ff60000041804 */
[----:B------:R-:W-:Y:S11]  /*2b620*/  @!UPT UIADD3 URZ, URZ, URZ, URZ ;  /* 0x0000003f3f3ff290 */ /* 0x000ff6000fffe03f */
[----:B------:R-:W-:Y:S01]  /*2b630*/  @!UPT UIADD3 URZ, URZ, URZ, URZ ;  /* 0x0000003f3f3ff290 */ /* 0x000fe2000fffe03f */
[----:B------:R-:W-:Y:S01]  /*2b640*/  STL.64 [R1+0xc60], R4 ;  /* 0x000c600401007387 */ /* 0x000fe20000100a00 */
[----:B------:R0:W-:Y:S03]  /*2b650*/  STL.64 [R1+0xc68], R6 ;  /* 0x000c680601007387 */ /* 0x0001e60000100a00 */
[----:B0-----:R-:W2:Y:S01]  /*2b660*/  LDL.LU.64 R6, [R1+0x66b0] ;  /* 0x0066b00001067983 */ /* 0x001ea20000300a00 */
[----:B------:R-:W2:Y:S02]  /*2b670*/  LDL.LU.64 R4, [R1+0x66a8] ;  /* 0x0066a80001047983 */ /* 0x000ea40000300a00 */
[----:B------:R-:W2:Y:S02]  /*2b680*/  LDL.LU.64 R12, [R1+0x66a0] ;  /* 0x0066a000010c7983 */ /* 0x000ea40000300a00 */
        /* <DEDUP_REMOVED lines=10> */
[----:B------:R-:W-:Y:S11]  /*2b730*/  IMAD.MOV.U32 R28, RZ, RZ, R12 ;  /* 0x000000ffff1c7224 */ /* 0x000ff600078e000c */
[----:B------:R-:W-:Y:S11]  /*2b740*/  @!UPT UIADD3 URZ, URZ, URZ, URZ ;  /* 0x0000003f3f3ff290 */ /* 0x000ff6000fffe03f */
[----:B------:R-:W-:Y:S01]  /*2b750*/  STL.64 [R1+0xc40], R4 ;  /* 0x000c400401007387 */ /* 0x000fe20000100a00 */
[----:B------:R0:W-:Y:S03]  /*2b760*/  STL.64 [R1+0xc48], R6 ;  /* 0x000c480601007387 */ /* 0x0001e60000100a00 */
[----:B0-----:R-:W2:Y:S01]  /*2b770*/  LDL.LU R7, [R1+0x6680] ;  /* 0x0066800001077983 */ /* 0x001ea20000300800 */
[----:B------:R-:W4:Y:S02]  /*2b780*/  LDL.LU.64 R4, [R1+0x6678] ;  /* 0x0066780001047983 */ /* 0x000f240000300a00 */
[----:B------:R-:W-:Y:S02]  /*2b790*/  IMAD.MOV.U32 R6, RZ, RZ, R13 ;  /* 0x000000ffff067224 */ /* 0x000fe400078e000d */
[----:B------:R-:W3:Y:S01]  /*2b7a0*/  LDL.LU.64 R14, [R1+0x6670] ;  /* 0x00667000010e7983 */ /* 0x000ee20000300a00 */
        /* <DEDUP_REMOVED lines=8> */
[----:B---3--:R-:W-:Y:S02]  /*2b830*/  STL.64 [R1+0x6580], R14 ;  /* 0x0065800e01007387 */ /* 0x008fe40000100a00 */
[----:B------:R0:W-:Y:S02]  /*2b840*/  STL.64 [R1+0x6578], R12 ;  /* 0x0065780c01007387 */ /* 0x0001e40000100a00 */
[----:B0-----:R-:W2:Y:S01]  /*2b850*/  LDL.LU.64 R12, [R1+0x650] ;  /* 0x00065000010c7983 */ /* 0x001ea20000300a00 */
[----:B------:R-:W2:Y:S02]  /*2b860*/  LDL.LU.64 R14, [R1+0x658] ;  /* 0x00065800010e7983 */ /* 0x000ea40000300a00 */
[C---:B--2---:R-:W-:Y:S01]  /*2b870*/  HMMA.16816.F32.BF16 R12, R20.reuse, R8, R12 ;  /* 0x00000008140c723c */ /* 0x044fe2000004180c */
[----:B------:R-:W-:Y:S01]  /*2b880*/  STL.64 [R1+0x6570], R10 ;  /* 0x0065700a01007387 */ /* 0x000fe20000100a00 */
[----:B------:R0:W-:Y:S11]  /*2b890*/  STL.64 [R1+0x6568], R8 ;  /* 0x0065680801007387 */ /* 0x0001f60000100a00 */
[----:B------:R-:W-:Y:S10]  /*2b8a0*/  @!UPT UIADD3 URZ, URZ, URZ, URZ ;  /* 0x0000003f3f3ff290 */ /* 0x000ff4000fffe03f */
[----:B------:R-:W-:Y:S01]  /*2b8b0*/  STL.64 [R1+0xc20], R12 ;  /* 0x000c200c01007387 */ /* 0x000fe20000100a00 */
[----:B------:R4:W-:Y:S02]  /*2b8c0*/  STL.64 [R1+0xc28], R14 ;  /* 0x000c280e01007387 */ /* 0x0009e40000100a00 */
[----:B0-----:R-:W2:Y:S01]  /*2b8d0*/  LDL.64 R8, [R1+0x150] ;  /* 0x0001500001087983 */ /* 0x001ea20000100a00 */
[----:B----4-:R-:W-:Y:S01]  /*2b8e0*/  HMMA.16816.F32.BF16 R12, R20, R4, R16 ;  /* 0x00000004140c723c */ /* 0x010fe20000041810 */
[----:B------:R-:W0:Y:S04]  /*2b8f0*/  LDSM.16.MT88.4 R16, [R29+0x300] ;  /* 0x000300001d10783b */ /* 0x000e280000004200 */
[----:B------:R-:W-:Y:S01]  /*2b900*/  STL [R1+0x6650], R7 ;  /* 0x0066500701007387 */ /* 0x000fe20000100800 */
[----:B------:R1:W-:Y:S11]  /*2b910*/  STL.64 [R1+0x6648], R4 ;  /* 0x0066480401007387 */ /* 0x0003f60000100a00 */
[----:B------:R-:W-:Y:S06]  /*2b920*/  @!UPT UIADD3 URZ, URZ, URZ, URZ ;  /* 0x0000003f3f3ff290 */ /* 0x000fec000fffe03f */
[----:B------:R-:W-:Y:S01]  /*2b930*/  STL.64 [R1+0xc10], R12 ;  /* 0x000c100c01007387 */ /* 0x000fe20000100a00 */
[----:B------:R-:W-:Y:S02]  /*2b940*/  STL.64 [R1+0xc18], R14 ;  /* 0x000c180e01007387 */ /* 0x000fe40000100a00 */
[----:B-1----:R-:W3:Y:S02]  /*2b950*/  LDL R4, [R1+0x30] ;  /* 0x0000300001047983 */ /* 0x002ee40000100800 */
[----:B------:R-:W3:Y:S01]  /*2b960*/  LDL R5, [R1+0x34] ;  /* 0x0000340001057983 */ /* 0x000ee20000100800 */
[----:B------:R-:W-:Y:S04]  /*2b970*/  STL [R1+0x6564], R29 ;  /* 0x0065641d01007387 */ /* 0x000fe80000100800 */
[----:B0-----:R-:W-:Y:S01]  /*2b980*/  STL.64 [R1+0x64b8], R18 ;  /* 0x0064b81201007387 */ /* 0x001fe20000100a00 */
[----:B------:R0:W-:Y:S03]  /*2b990*/  STL.64 [R1+0x64b0], R16 ;  /* 0x0064b01001007387 */ /* 0x0001e60000100a00 */
[----:B0-----:R-:W4:Y:S04]  /*2b9a0*/  LDL R16, [R1+0x120] ;  /* 0x0001200001107983 */ /* 0x001f280000100800 */
[----:B------:R-:W4:Y:S01]  /*2b9b0*/  LDL R17, [R1+0x124] ;  /* 0x0001240001117983 */ /* 0x000f220000100800 */
[----:B------:R-:W-:-:S02]  /*2b9c0*/  IMAD.MOV.U32 R12, RZ, RZ, R28 ;  /* 0x000000ffff0c7224 */ /* 0x000fc400078e001c */
[----:B------:R-:W-:Y:S01]  /*2b9d0*/  IMAD.MOV.U32 R13, RZ, RZ, R6 ;  /* 0x000000ffff0d7224 */ /* 0x000fe200078e0006 */
[----:B----4-:R0:W-:Y:S04]  /*2b9e0*/  STL.64 [R1+0x6640], R16 ;  /* 0x0066401001007387 */ /* 0x0101e80000100a00 */
[----:B0-----:R-:W4:Y:S01]  /*2b9f0*/  LDL.64 R16, [R1+0x140] ;  /* 0x0001400001107983 */ /* 0x001f220000100a00 */
[----:B------:R0:W-:Y:S03]  /*2ba00*/  STL.64 [R1+0x6598], R12 ;  /* 0x0065980c01007387 */ /* 0x0001e60000100a00 */
[----:B0-----:R-:W3:Y:S01]  /*2ba10*/  LDL.LU.64 R12, [R1+0x630] ;  /* 0x00063000010c7983 */ /* 0x001ee20000300a00 */
[----:B------:R-:W3:Y:S02]  /*2ba20*/  LDL.LU.64 R14, [R1+0x638] ;  /* 0x00063800010e7983 */ /* 0x000ee40000300a00 */
[----:B---3--:R-:W-:Y:S07]  /*2ba30*/  HMMA.16816.F32.BF16 R4, R20, R4, R12 ;  /* 0x000000041404723c */ /* 0x008fee000004180c */
[----:B------:R-:W-:-:S02]  /*2ba40*/  IMAD.MOV.U32 R12, RZ, RZ, R2 ;  /* 0x000000ffff0c7224 */ /* 0x000fc400078e0002 */
[----:B------:R-:W-:Y:S11]  /*2ba50*/  IMAD.MOV.U32 R13, RZ, RZ, R0 ;  /* 0x000000ffff0d7224 */ /* 0x000ff600078e0000 */
[----:B------:R-:W-:Y:S03]  /*2ba60*/  @!UPT UIADD3 URZ, URZ, URZ, URZ ;  /* 0x0000003f3f3ff290 */ /* 0x000fe6000fffe03f */
[----:B------:R0:W-:Y:S01]  /*2ba70*/  STL.64 [R1+0xc00], R4 ;  /* 0x000c000401007387 */ /* 0x0001e20000100a00 */
[----:B------:R1:W-:Y:S03]  /*2ba80*/  STL.64 [R1+0xc08], R6 ;  /* 0x000c080601007387 */ /* 0x0003e60000100a00 */
[----:B0-----:R-:W4:Y:S01]  /*2ba90*/  LDL.LU.64 R4, [R1+0x610] ;  /* 0x0006100001047983 */ /* 0x001f220000300a00 */
[----:B-1----:R-:W4:Y:S02]  /*2baa0*/  LDL.LU.64 R6, [R1+0x618] ;  /* 0x0006180001067983 */ /* 0x002f240000300a00 */
[----:B------:R0:W-:Y:S02]  /*2bab0*/  STL.64 [R1+0x65b0], R12 ;  /* 0x0065b00c01007387 */ /* 0x0001e40000100a00 */
[----:B0-----:R-:W3:Y:S01]  /*2bac0*/  LDL.LU.64 R12, [R1+0x620] ;  /* 0x00062000010c7983 */ /* 0x001ee20000300a00 */
[----:B------:R-:W3:Y:S02]  /*2bad0*/  LDL.LU.64 R14, [R1+0x628] ;  /* 0x00062800010e7983 */ /* 0x000ee40000300a00 */
[----:B--2---:R-:W-:-:S02]  /*2bae0*/  IMAD.MOV.U32 R2, RZ, RZ, R8 ;  /* 0x000000ffff027224 */ /* 0x004fc400078e0008 */
[----:B------:R-:W-:Y:S01]  /*2baf0*/  IMAD.MOV.U32 R0, RZ, RZ, R9 ;  /* 0x000000ffff007224 */ /* 0x000fe200078e0009 */
[----:B---3--:R-:W-:Y:S11]  /*2bb00*/  HMMA.16816.F32.BF16 R12, R20, R8, R12 ;  /* 0x00000008140c723c */ /* 0x008ff6000004180c */
[----:B------:R-:W-:Y:S11]  /*2bb10*/  @!UPT UIADD3 URZ, URZ, URZ, URZ ;  /* 0x0000003f3f3ff290 */ /* 0x000ff6000fffe03f */
[----:B------:R-:W-:Y:S01]  /*2bb20*/  @!UPT UIADD3 URZ, URZ, URZ, URZ ;  /* 0x0000003f3f3ff290 */ /* 0x000fe2000fffe03f */
[----:B------:R0:W-:Y:S01]  /*2bb30*/  STL.64 [R1+0xbf0], R12 ;  /* 0x000bf00c01007387 */ /* 0x0001e20000100a00 */
[----:B------:R-:W-:Y:S02]  /*2bb40*/  STL.64 [R1+0xbf8], R14 ;  /* 0x000bf80e01007387 */ /* 0x000fe40000100a00 */
[----:B------:R-:W2:Y:S02]  /*2bb50*/  LDL.LU.64 R8, [R1+0x500] ;  /* 0x0005000001087983 */ /* 0x000ea40000300a00 */
[----:B------:R-:W2:Y:S02]  /*2bb60*/  LDL.LU.64 R10, [R1+0x508] ;  /* 0x00050800010a7983 */ /* 0x000ea40000300a00 */
[----:B0-----:R-:W-:Y:S02]  /*2bb70*/  IMAD.MOV.U32 R12, RZ, RZ, R25 ;  /* 0x000000ffff0c7224 */ /* 0x001fe400078e0019 */
[----:B------:R-:W-:Y:S02]  /*2bb80*/  IMAD.MOV.U32 R13, RZ, RZ, R24 ;  /* 0x000000ffff0d7224 */ /* 0x000fe400078e0018 */
[----:B------:R-:W-:-:S02]  /*2bb90*/  IMAD.MOV.U32 R24, RZ, RZ, R27 ;  /* 0x000000ffff187224 */ /* 0x000fc400078e001b */
[----:B------:R-:W-:-:S05]  /*2bba0*/  IMAD.MOV.U32 R25, RZ, RZ, R3 ;  /* 0x000000ffff197224 */ /* 0x000fca00078e0003 */
[----:B------:R0:W-:Y:S04]  /*2bbb0*/  STL.64 [R1+0x65f8], R24 ;  /* 0x0065f81801007387 */ /* 0x0001e80000100a00 */
[----:B0-----:R-:W3:Y:S01]  /*2bbc0*/  LDL.64 R24, [R1+0xf0] ;  /* 0x0000f00001187983 */ /* 0x001ee20000100a00 */
[C---:B----4-:R-:W-:Y:S01]  /*2bbd0*/  HMMA.16816.F32.BF16 R4, R20.reuse, R16, R4 ;  /* 0x000000101404723c */ /* 0x050fe20000041804 */
[----:B------:R-:W-:Y:S02]  /*2bbe0*/  IMAD.MOV.U32 R3, RZ, RZ, R17 ;  /* 0x000000ffff037224 */ /* 0x000fe400078e0011 */
[----:B---3--:R-:W-:Y:S01]  /*2bbf0*/  STL.64 [R1+0x6610], R24 ;  /* 0x0066101801007387 */ /* 0x008fe20000100a00 */
[----:B------:R0:W-:Y:S03]  /*2bc00*/  STL.64 [R1+0x65d8], R12 ;  /* 0x0065d80c01007387 */ /* 0x0001e60000100a00 */
[----:B0-----:R-:W3:Y:S01]  /*2bc10*/  LDL.64 R12, [R1+0x130] ;  /* 0x00013000010c7983 */ /* 0x001ee20000100a00 */
[----:B------:R-:W-:Y:S11]  /*2bc20*/  STL [R1+0x6560], R2 ;  /* 0x0065600201007387 */ /* 0x000ff60000100800 */
[----:B------:R-:W-:Y:S04]  /*2bc30*/  @!UPT UIADD3 URZ, URZ, URZ, URZ ;  /* 0x0000003f3f3ff290 */ /* 0x000fe8000fffe03f */
[----:B------:R-:W-:Y:S02]  /*2bc40*/  STL.64 [R1+0xbe0], R4 ;  /* 0x000be00401007387 */ /* 0x000fe40000100a00 */
[----:B------:R0:W-:Y:S02]  /*2bc50*/  STL.64 [R1+0xbe8], R6 ;  /* 0x000be80601007387 */ /* 0x0001e40000100a00 */
[----:B0-----:R-:W4:Y:S01]  /*2bc60*/  LDL.LU R7, [R1+0x6650] ;  /* 0x0066500001077983 */ /* 0x001f220000300800 */
[----:B------:R-:W2:Y:S02]  /*2bc70*/  LDL.LU.64 R4, [R1+0x6648] ;  /* 0x0066480001047983 */ /* 0x000ea40000300a00 */
[----:B------:R-:W-:Y:S02]  /*2bc80*/  IMAD.MOV.U32 R6, RZ, RZ, R16 ;  /* 0x000000ffff067224 */ /* 0x000fe400078e0010 */
[----:B------:R-:W2:Y:S01]  /*2bc90*/  LDL.LU.64 R16, [R1+0x6640] ;  /* 0x0066400001107983 */ /* 0x000ea20000300a00 */
[----:B------:R-:W2:Y:S03]  /*2bca0*/  LDL.64 R24, [R1+0x100] ;  /* 0x0001000001187983 */ /* 0x000ea60000100a00 */
[----:B--2---:R4:W-:Y:S01]  /*2bcb0*/  STL.64 [R1+0x6628], R24 ;  /* 0x0066281801007387 */ /* 0x0049e20000100a00 */
[----:B------:R-:W-:Y:S02]  /*2bcc0*/  STL [R1+0x65f0], R6 ;  /* 0x0065f00601007387 */ /* 0x000fe40000100800 */
[----:B------:R0:W-:Y:S02]  /*2bcd0*/  STL.64 [R1+0x65e8], R4 ;  /* 0x0065e80401007387 */ /* 0x0001e40000100a00 */
[----:B----4-:R-:W-:Y:S01]  /*2bce0*/  IMAD.MOV.U32 R25, RZ, RZ, R7 ;  /* 0x000000ffff197224 */ /* 0x010fe200078e0007 */
[----:B0-----:R-:W3:Y:S01]  /*2bcf0*/  LDL.LU.64 R4, [R1+0x510] ;  /* 0x0005100001047983 */ /* 0x001ee20000300a00 */
[----:B------:R-:W3:Y:S02]  /*2bd00*/  LDL.LU.64 R6, [R1+0x518] ;  /* 0x0005180001067983 */ /* 0x000ee40000300a00 */
[C---:B---3--:R-:W-:Y:S11]  /*2bd10*/  HMMA.16816.F32.BF16 R4, R20.reuse, R12, R4 ;  /* 0x0000000c1404723c */ /* 0x048ff60000041804 */
[----:B------:R-:W-:Y:S11]  /*2bd20*/  @!UPT UIADD3 URZ, URZ, URZ, URZ ;  /* 0x0000003f3f3ff290 */ /* 0x000ff6000fffe03f */
[----:B------:R-:W-:Y:S01]  /*2bd30*/  @!UPT UIADD3 URZ, URZ, URZ, URZ ;  /* 0x0000003f3f3ff290 */ /* 0x000fe2000fffe03f */
[----:B------:R0:W-:Y:S01]  /*2bd40*/  STL.64 [R1+0xbd0], R4 ;  /* 0x000bd00401007387 */ /* 0x0001e20000100a00 */
[----:B------:R1:W-:Y:S03]  /*2bd50*/  STL.64 [R1+0xbd8], R6 ;  /* 0x000bd80601007387 */ /* 0x0003e60000100a00 */
[----:B0-----:R-:W2:Y:S01]  /*2bd60*/  LDL.LU.64 R4, [R1+0x4c0] ;  /* 0x0004c00001047983 */ /* 0x001ea20000300a00 */
[----:B-1----:R-:W3:Y:S01]  /*2bd70*/  LDL.LU.64 R6, [R1+0x4c8] ;  /* 0x0004c80001067983 */ /* 0x002ee20000300a00 */
[----:B------:R-:W-:Y:S11]  /*2bd80*/  HMMA.16816.F32.BF16 R8, R20, R16, R8 ;  /* 0x000000101408723c */ /* 0x000ff60000041808 */
[----:B------:R-:W-:Y:S11]  /*2bd90*/  @!UPT UIADD3 URZ, URZ, URZ, URZ ;  /* 0x0000003f3f3ff290 */ /* 0x000ff6000fffe03f */
[----:B------:R-:W-:Y:S01]  /*2bda0*/  @!UPT UIADD3 URZ, URZ, URZ, URZ ;  /* 0x0000003f3f3ff290 */ /* 0x000fe2000fffe03f */
[----:B------:R-:W-:Y:S01]  /*2bdb0*/  STL.64 [R1+0xbc0], R8 ;  /* 0x000bc00801007387 */ /* 0x000fe20000100a00 */
[----:B------:R-:W-:Y:S03]  /*2bdc0*/  STL.64 [R1+0xbc8], R10 ;  /* 0x000bc80a01007387 */ /* 0x000fe60000100a00 */
[----:B---3--:R-:W-:Y:S01]  /*2bdd0*/  STL.64 [R1+0x6608], R6 ;  /* 0x0066080601007387 */ /* 0x008fe20000100a00 */
[----:B--2---:R0:W-:Y:S03]  /*2bde0*/  STL.64 [R1+0x6600], R4 ;  /* 0x0066000401007387 */ /* 0x0041e60000100a00 */
[----:B0-----:R-:W2:Y:S01]  /*2bdf0*/  LDL.LU.64 R4, [R1+0x4d0] ;  /* 0x0004d00001047983 */ /* 0x001ea20000300a00 */
[----:B------:R-:W3:Y:S03]  /*2be00*/  LDL.LU.64 R6, [R1+0x4d8] ;  /* 0x0004d80001067983 */ /* 0x000ee60000300a00 */
[----:B---3--:R-:W-:Y:S01]  /*2be10*/  STL.64 [R1+0x6620], R6 ;  /* 0x0066200601007387 */ /* 0x008fe20000100a00 */
[----:B--2---:R0:W-:Y:S03]  /*2be20*/  STL.64 [R1+0x6618], R4 ;  /* 0x0066180401007387 */ /* 0x0041e60000100a00 */
[----:B0-----:R-:W2:Y:S01]  /*2be30*/  LDL.LU.64 R4, [R1+0x4e0] ;  /* 0x0004e00001047983 */ /* 0x001ea20000300a00 */
[----:B------:R-:W3:Y:S02]  /*2be40*/  LDL.LU.64 R6, [R1+0x4e8] ;  /* 0x0004e80001067983 */ /* 0x000ee40000300a00 */
[----:B------:R-:W-:-:S02]  /*2be50*/  IMAD.MOV.U32 R28, RZ, RZ, R12 ;  /* 0x000000ffff1c7224 */ /* 0x000fc400078e000c */
[----:B------:R-:W-:Y:S01]  /*2be60*/  IMAD.MOV.U32 R19, RZ, RZ, R13 ;  /* 0x000000ffff137224 */ /* 0x000fe200078e000d */
[----:B---3--:R-:W-:Y:S01]  /*2be70*/  STL.64 [R1+0x6638], R6 ;  /* 0x0066380601007387 */ /* 0x008fe20000100a00 */
[----:B--2---:R0:W-:Y:S03]  /*2be80*/  STL.64 [R1+0x6630], R4 ;  /* 0x0066300401007387 */ /* 0x0041e60000100a00 */
[----:B0-----:R-:W2:Y:S01]  /*2be90*/  LDL.LU.64 R4, [R1+0x4f0] ;  /* 0x0004f00001047983 */ /* 0x001ea20000300a00 */
[----:B------:R-:W2:Y:S02]  /*2bea0*/  LDL.LU.64 R6, [R1+0x4f8] ;  /* 0x0004f80001067983 */ /* 0x000ea40000300a00 */
[----:B------:R-:W3:Y:S02]  /*2beb0*/  LDL.LU.64 R12, [R1+0x2b0] ;  /* 0x0002b000010c7983 */ /* 0x000ee40000300a00 */
[----:B------:R-:W3:Y:S01]  /*2bec0*/  LDL.LU.64 R14, [R1+0x2b8] ;  /* 0x0002b800010e7983 */ /* 0x000ee20000300a00 */
[----:B------:R-:W4:Y:S01]  /*2bed0*/  LDL.LU.64 R8, [R1+0x270] ;  /* 0x0002700001087983 */ /* 0x000f220000300a00 */
[----:B------:R-:W2:Y:S03]  /*2bee0*/  LDL.LU.64 R10, [R1+0x278] ;  /* 0x00027800010a7983 */ /* 0x000ea60000300a00 */
[----:B--2---:R-:W-:Y:S01]  /*2bef0*/  STL.64 [R1+0x6590], R10 ;  /* 0x0065900a01007387 */ /* 0x004fe20000100a00 */
[----:B----4-:R0:W-:Y:S03]  /*2bf00*/  STL.64 [R1+0x6588], R8 ;  /* 0x0065880801007387 */ /* 0x0101e60000100a00 */
[----:B0-----:R-:W2:Y:S01]  /*2bf10*/  LDL.LU.64 R8, [R1+0x280] ;  /* 0x0002800001087983 */ /* 0x001ea20000300a00 */
[----:B------:R-:W4:Y:S02]  /*2bf20*/  LDL.LU.64 R10, [R1+0x288] ;  /* 0x00028800010a7983 */ /* 0x000f240000300a00 */
[----:B------:R-:W-:-:S07]  /*2bf30*/  IMAD.MOV.U32 R24, RZ, RZ, R26 ;  /* 0x000000ffff187224 */ /* 0x000fce00078e001a */
[C---:B------:R-:W-:Y:S01]  /*2bf40*/  HMMA.16816.F32.BF16 R24, R20.reuse, R24, R4 ;  /* 0x000000181418723c */ /* 0x040fe20000041804 */
[----:B----4-:R-:W-:Y:S01]  /*2bf50*/  STL.64 [R1+0x65a8], R10 ;  /* 0x0065a80a01007387 */ /* 0x010fe20000100a00 */
[----:B--2---:R0:W-:Y:S03]  /*2bf60*/  STL.64 [R1+0x65a0], R8 ;  /* 0x0065a00801007387 */ /* 0x0041e60000100a00 */
[----:B0-----:R-:W2:Y:S01]  /*2bf70*/  LDL.LU.64 R8, [R1+0x290] ;  /* 0x0002900001087983 */ /* 0x001ea20000300a00 */
[----:B------:R-:W4:Y:S03]  /*2bf80*/  LDL.LU.64 R10, [R1+0x298] ;  /* 0x00029800010a7983 */ /* 0x000f260000300a00 */
[----:B----4-:R-:W-:Y:S01]  /*2bf90*/  STL.64 [R1+0x65c0], R10 ;  /* 0x0065c00a01007387 */ /* 0x010fe20000100a00 */
[----:B--2---:R0:W-:Y:S03]  /*2bfa0*/  STL.64 [R1+0x65b8], R8 ;  /* 0x0065b80801007387 */ /* 0x0041e60000100a00 */
[----:B0-----:R-:W2:Y:S01]  /*2bfb0*/  LDL.LU.64 R8, [R1+0x2a0] ;  /* 0x0002a00001087983 */ /* 0x001ea20000300a00 */
[----:B------:R-:W2:Y:S02]  /*2bfc0*/  LDL.LU.64 R10, [R1+0x2a8] ;  /* 0x0002a800010a7983 */ /* 0x000ea40000300a00 */
[----:B------:R-:W-:Y:S02]  /*2bfd0*/  STL.64 [R1+0x6508], R16 ;  /* 0x0065081001007387 */ /* 0x000fe40000100a00 */
[----:B------:R-:W4:Y:S01]  /*2bfe0*/  LDL.LU.64 R6, [R1+0x6638] ;  /* 0x0066380001067983 */ /* 0x000f220000300a00 */
[----:B------:R-:W4:Y:S04]  /*2bff0*/  LDL.LU.64 R4, [R1+0x6630] ;  /* 0x0066300001047983 */ /* 0x000f280000300a00 */
[----:B------:R0:W-:Y:S02]  /*2c000*/  STL.64 [R1+0xbb0], R24 ;  /* 0x000bb01801007387 */ /* 0x0001e40000100a00 */
[----:B------:R-:W-:Y:S01]  /*2c010*/  STL.64 [R1+0xbb8], R26 ;  /* 0x000bb81a01007387 */ /* 0x000fe20000100a00 */
[----:B0-----:R-:W4:Y:S02]  /*2c020*/  LDL.LU.64 R24, [R1+0x6628] ;  /* 0x0066280001187983 */ /* 0x001f240000300a00 */
[----:B----4-:R-:W-:Y:S01]  /*2c030*/  HMMA.16816.F32.BF16 R4, R20, R24, R4 ;  /* 0x000000181404723c */ /* 0x010fe20000041804 */
[----:B------:R-:W-:-:S02]  /*2c040*/  IMAD.MOV.U32 R17, RZ, RZ, R24 ;  /* 0x000000ffff117224 */ /* 0x000fc400078e0018 */
[----:B------:R-:W-:Y:S11]  /*2c050*/  IMAD.MOV.U32 R16, RZ, RZ, R25 ;  /* 0x000000ffff107224 */ /* 0x000ff600078e0019 */
[----:B------:R-:W-:Y:S09]  /*2c060*/  @!UPT UIADD3 URZ, URZ, URZ, URZ ;  /* 0x0000003f3f3ff290 */ /* 0x000ff2000fffe03f */
[----:B------:R-:W-:Y:S01]  /*2c070*/  STL.64 [R1+0xba0], R4 ;  /* 0x000ba00401007387 */ /* 0x000fe20000100a00 */
[----:B------:R0:W-:Y:S03]  /*2c080*/  STL.64 [R1+0xba8], R6 ;  /* 0x000ba80601007387 */ /* 0x0001e60000100a00 */
[----:B0-----:R-:W4:Y:S01]  /*2c090*/  LDL.LU.64 R6, [R1+0x6620] ;  /* 0x0066200001067983 */ /* 0x001f220000300a00 */
[----:B------:R-:W4:Y:S02]  /*2c0a0*/  LDL.LU.64 R4, [R1+0x6618] ;  /* 0x0066180001047983 */ /* 0x000f240000300a00 */
[----:B------:R-:W4:Y:S02]  /*2c0b0*/  LDL.LU.64 R24, [R1+0x6610] ;  /* 0x0066100001187983 */ /* 0x000f240000300a00 */
        /* <DEDUP_REMOVED lines=9> */
[C---:B----4-:R-:W-:Y:S01]  /*2c150*/  HMMA.16816.F32.BF16 R24, R20.reuse, R24, R4 ;  /* 0x000000181418723c */ /* 0x050fe20000041804 */
[----:B------:R-:W4:Y:S01]  /*2c160*/  LDL.LU R6, [R1+0x65f0] ;  /* 0x0065f00001067983 */ /* 0x000f220000300800 */
[----:B------:R-:W2:Y:S11]  /*2c170*/  LDL.LU.64 R4, [R1+0x65e8] ;  /* 0x0065e80001047983 */ /* 0x000eb60000300a00 */
[----:B------:R-:W-:Y:S10]  /*2c180*/  @!UPT UIADD3 URZ, URZ, URZ, URZ ;  /* 0x0000003f3f3ff290 */ /* 0x000ff4000fffe03f */
[----:B------:R0:W-:Y:S01]  /*2c190*/  STL.64 [R1+0xb80], R24 ;  /* 0x000b801801007387 */ /* 0x0001e20000100a00 */
[----:B------:R1:W-:Y:S03]  /*2c1a0*/  STL.64 [R1+0xb88], R26 ;  /* 0x000b881a01007387 */ /* 0x0003e60000100a00 */
[----:B0-----:R-:W3:Y:S02]  /*2c1b0*/  LDL.LU.64 R24, [R1+0x65e0] ;  /* 0x0065e00001187983 */ /* 0x001ee40000300a00 */
[----:B---3--:R-:W-:Y:S02]  /*2c1c0*/  HMMA.16816.F32.BF16 R20, R20, R24, R12 ;  /* 0x000000181414723c */ /* 0x008fe4000004180c */
[----:B------:R-:W2:Y:S01]  /*2c1d0*/  LDL.LU.64 R12, [R1+0x65d8] ;  /* 0x0065d800010c7983 */ /* 0x000ea20000300a00 */
[----:B------:R-:W-:Y:S02]  /*2c1e0*/  IMAD.MOV.U32 R18, RZ, RZ, R24 ;  /* 0x000000ffff127224 */ /* 0x000fe400078e0018 */
[----:B------:R-:W-:Y:S11]  /*2c1f0*/  IMAD.MOV.U32 R7, RZ, RZ, R25 ;  /* 0x000000ffff077224 */ /* 0x000ff600078e0019 */
[----:B------:R-:W-:Y:S07]  /*2c200*/  @!UPT UIADD3 URZ, URZ, URZ, URZ ;  /* 0x0000003f3f3ff290 */ /* 0x000fee000fffe03f */
[----:B------:R0:W-:Y:S01]  /*2c210*/  STL.64 [R1+0xb70], R20 ;  /* 0x000b701401007387 */ /* 0x0001e20000100a00 */
[----:B------:R3:W-:Y:S02]  /*2c220*/  STL.64 [R1+0xb78], R22 ;  /* 0x000b781601007387 */ /* 0x0007e40000100a00 */
[----:B-1----:R-:W2:Y:S02]  /*2c230*/  LDL.LU.64 R26, [R1+0x65d0] ;  /* 0x0065d000011a7983 */ /* 0x002ea40000300a00 */
[----:B------:R-:W2:Y:S01]  /*2c240*/  LDL.LU.64 R24, [R1+0x65c8] ;  /* 0x0065c80001187983 */ /* 0x000ea20000300a00 */
[----:B0-----:R-:W4:Y:S01]  /*2c250*/  LDL.LU.64 R20, [R1+0x250] ;  /* 0x0002500001147983 */ /* 0x001f220000300a00 */
[----:B---3--:R-:W4:Y:S01]  /*2c260*/  LDL.LU.64 R22, [R1+0x258] ;  /* 0x0002580001167983 */ /* 0x008f220000300a00 */
        /* <DEDUP_REMOVED lines=20> */
[----:B0-----:R-:W3:Y:S01]  /*2c3b0*/  LDL.LU.64 R14, [R1+0x6580] ;  /* 0x00658000010e7983 */ /* 0x001ee20000300a00 */
        /* <DEDUP_REMOVED lines=20> */
[----:B--2---:R-:W-:Y:S11]  /*2c500*/  STL.64 [R1+0x64c8], R8 ;  /* 0x0064c80801007387 */ /* 0x004ff60000100a00 */
[----:B------:R-:W-:Y:S11]  /*2c510*/  @!UPT UIADD3 URZ, URZ, URZ, URZ ;  /* 0x0000003f3f3ff290 */ /* 0x000ff6000fffe03f */
[----:B------:R-:W-:Y:S02]  /*2c520*/  STL.64 [R1+0xb10], R12 ;  /* 0x000b100c01007387 */ /* 0x000fe40000100a00 */
[----:B------:R-:W-:Y:S02]  /*2c530*/  STL.64 [R1+0xb18], R14 ;  /* 0x000b180e01007387 */ /* 0x000fe40000100a00 */
[----:B------:R0:W-:Y:S02]  /*2c540*/  STL.64 [R1+0x6490], R4 ;  /* 0x0064900401007387 */ /* 0x0001e40000100a00 */
[----:B0-----:R-:W-:Y:S02]  /*2c550*/  IMAD.MOV.U32 R4, RZ, RZ, R29 ;  /* 0x000000ffff047224 */ /* 0x001fe400078e001d */
[----:B------:R-:W2:Y:S01]  /*2c560*/  LDL.LU R29, [R1+0x6564] ;  /* 0x00656400011d7983 */ /* 0x000ea20000300800 */
[----:B------:R-:W-:Y:S02]  /*2c570*/  IMAD.MOV.U32 R5, RZ, RZ, R2 ;  /* 0x000000ffff057224 */ /* 0x000fe400078e0002 */
[----:B------:R-:W3:Y:S03]  /*2c580*/  LDL.LU R2, [R1+0x6560] ;  /* 0x0065600001027983 */ /* 0x000ee60000300800 */
[----:B------:R0:W-:Y:S02]  /*2c590*/  STL.64 [R1+0x64d0], R4 ;  /* 0x0064d00401007387 */ /* 0x0001e40000100a00 */
[----:B0-----:R-:W-:-:S02]  /*2c5a0*/  IMAD.MOV.U32 R4, RZ, RZ, R17 ;  /* 0x000000ffff047224 */ /* 0x001fc400078e0011 */
[----:B------:R-:W-:Y:S02]  /*2c5b0*/  IMAD.MOV.U32 R5, RZ, RZ, R16 ;  /* 0x000000ffff057224 */ /* 0x000fe400078e0010 */
[----:B------:R-:W-:Y:S02]  /*2c5c0*/  IMAD.MOV.U32 R16, RZ, RZ, R28 ;  /* 0x000000ffff107224 */ /* 0x000fe400078e001c */
[----:B------:R-:W-:-:S05]  /*2c5d0*/  IMAD.MOV.U32 R17, RZ, RZ, R19 ;  /* 0x000000ffff117224 */ /* 0x000fca00078e0013 */
[----:B------:R-:W-:Y:S01]  /*2c5e0*/  STL.64 [R1+0x6520], R16 ;  /* 0x0065201001007387 */ /* 0x000fe20000100a00 */
[----:B------:R0:W-:Y:S03]  /*2c5f0*/  STL.64 [R1+0x64e8], R4 ;  /* 0x0064e80401007387 */ /* 0x0001e60000100a00 */
[----:B0-----:R-:W4:Y:S01]  /*2c600*/  LDL.64 R4, [R1+0x110] ;  /* 0x0001100001047983 */ /* 0x001f220000100a00 */
[----:B------:R-:W-:Y:S02]  /*2c610*/  IMAD.MOV.U32 R16, RZ, RZ, R6 ;  /* 0x000000ffff107224 */ /* 0x000fe400078e0006 */
[----:B------:R-:W-:Y:S01]  /*2c620*/  IMAD.MOV.U32 R17, RZ, RZ, R3 ;  /* 0x000000ffff117224 */ /* 0x000fe200078e0003 */
[----:B--2---:R-:W0:Y:S04]  /*2c630*/  LDSM.16.MT88.4 R20, [R29+0x380] ;  /* 0x000380001d14783b */ /* 0x004e280000004200 */
[----:B----4-:R-:W-:Y:S01]  /*2c640*/  STL.64 [R1+0x6500], R4 ;  /* 0x0065000401007387 */ /* 0x010fe20000100a00 */
[----:B0-----:R-:W-:Y:S02]  /*2c650*/  STL.64 [R1+0x63d0], R22 ;  /* 0x0063d01601007387 */ /* 0x001fe40000100a00 */
[----:B------:R0:W-:Y:S02]  /*2c660*/  STL.64 [R1+0x63c8], R20 ;  /* 0x0063c81401007387 */ /* 0x0001e40000100a00 */
[----:B------:R1:W-:Y:S02]  /*2c670*/  STL.64 [R1+0x6538], R16 ;  /* 0x0065381001007387 */ /* 0x0003e40000100a00 */
[----:B0-----:R-:W-:Y:S01]  /*2c680*/  IMAD.MOV.U32 R20, RZ, RZ, R18 ;  /* 0x000000ffff147224 */ /* 0x001fe200078e0012 */
[----:B-1----:R-:W2:Y:S01]  /*2c690*/  LDL.LU.64 R16, [R1+0x4a0] ;  /* 0x0004a00001107983 */ /* 0x002ea20000300a00 */
[----:B------:R-:W4:Y:S02]  /*2c6a0*/  LDL.LU.64 R18, [R1+0x4a8] ;  /* 0x0004a80001127983 */ /* 0x000f240000300a00 */
[----:B------:R-:W-:Y:S01]  /*2c6b0*/  IMAD.MOV.U32 R21, RZ, RZ, R7 ;  /* 0x000000ffff157224 */ /* 0x000fe200078e0007 */
[----:B----4-:R-:W-:Y:S01]  /*2c6c0*/  STL.64 [R1+0x6548], R18 ;  /* 0x0065481201007387 */ /* 0x010fe20000100a00 */
[----:B--2---:R0:W-:Y:S03]  /*2c6d0*/  STL.64 [R1+0x6540], R16 ;  /* 0x0065401001007387 */ /* 0x0041e60000100a00 */
[----:B0-----:R-:W2:Y:S01]  /*2c6e0*/  LDL.64 R16, [R1+0x30] ;  /* 0x0000300001107983 */ /* 0x001ea20000100a00 */
[----:B------:R-:W4:Y:S02]  /*2c6f0*/  LDL.LU.64 R4, [R1+0x470] ;  /* 0x0004700001047983 */ /* 0x000f240000300a00 */
[----:B------:R-:W2:Y:S02]  /*2c700*/  LDL.LU.64 R6, [R1+0x478] ;  /* 0x0004780001067983 */ /* 0x000ea40000300a00 */
[----:B--2---:R-:W-:Y:S01]  /*2c710*/  STL.64 [R1+0x6518], R6 ;  /* 0x0065180601007387 */ /* 0x004fe20000100a00 */
[----:B----4-:R0:W-:Y:S03]  /*2c720*/  STL.64 [R1+0x6510], R4 ;  /* 0x0065100401007387 */ /* 0x0101e60000100a00 */
[----:B0-----:R-:W2:Y:S01]  /*2c730*/  LDL.LU.64 R4, [R1+0x480] ;  /* 0x0004800001047983 */ /* 0x001ea20000300a00 */
[----:B------:R-:W4:Y:S03]  /*2c740*/  LDL.LU.64 R6, [R1+0x488] ;  /* 0x0004880001067983 */ /* 0x000f260000300a00 */
        /* <DEDUP_REMOVED lines=17> */
[----:B------:R-:W2:Y:S02]  /*2c860*/  LDL.LU.64 R10, [R1+0x468] ;  /* 0x00046800010a7983 */ /* 0x000ea40000300a00 */
[----:B------:R-:W-:Y:S02]  /*2c870*/  STL.64 [R1+0x64c0], R20 ;  /* 0x0064c01401007387 */ /* 0x000fe40000100a00 */
[----:B------:R-:W4:Y:S01]  /*2c880*/  LDL.64 R12, [R1] ;  /* 0x00000000010c7983 */ /* 0x000f220000100a00 */
[----:B------:R-:W-:Y:S01]  /*2c890*/  HMMA.16816.F32.BF16 R4, R24, R16, R4 ;  /* 0x000000101804723c */ /* 0x000fe20000041804 */
[----:B----4-:R0:W-:Y:S04]  /*2c8a0*/  STL.64 [R1+0x6488], R12 ;  /* 0x0064880c01007387 */ /* 0x0101e80000100a00 */
[----:B0-----:R-:W4:Y:S01]  /*2c8b0*/  LDL.64 R12, [R1+0x10] ;  /* 0x00001000010c7983 */ /* 0x001f220000100a00 */
[----:B------:R-:W-:-:S03]  /*2c8c0*/  IMAD.MOV.U32 R28, RZ, RZ, R17 ;  /* 0x000000ffff1c7224 */ /* 0x000fc600078e0011 */
[----:B----4-:R0:W-:Y:S04]  /*2c8d0*/  STL.64 [R1+0x6498], R12 ;  /* 0x0064980c01007387 */ /* 0x0101e80000100a00 */
[----:B0-----:R-:W4:Y:S01]  /*2c8e0*/  LDL.64 R12, [R1+0x20] ;  /* 0x00002000010c7983 */ /* 0x001f220000100a00 */
[----:B------:R0:W-:Y:S09]  /*2c8f0*/  STL [R1+0x5dd0], R29 ;  /* 0x005dd01d01007387 */ /* 0x0001f20000100800 */
[----:B------:R-:W-:Y:S02]  /*2c900*/  STL.64 [R1+0xb00], R4 ;  /* 0x000b000401007387 */ /* 0x000fe40000100a00 */
[----:B------:R1:W-:Y:S02]  /*2c910*/  STL.64 [R1+0xb08], R6 ;  /* 0x000b080601007387 */ /* 0x0003e40000100a00 */
[----:B0-----:R-:W-:Y:S01]  /*2c920*/  IMAD.MOV.U32 R29, RZ, RZ, R16 ;  /* 0x000000ffff1d7224 */ /* 0x001fe200078e0010 */
[----:B-1----:R-:W2:Y:S01]  /*2c930*/  LDL.LU.64 R6, [R1+0x6558] ;  /* 0x0065580001067983 */ /* 0x002ea20000300a00 */
[----:B------:R-:W2:Y:S02]  /*2c940*/  LDL.LU.64 R4, [R1+0x6550] ;  /* 0x0065500001047983 */ /* 0x000ea40000300a00 */
[----:B------:R-:W2:Y:S02]  /*2c950*/  LDL.LU.64 R18, [R1+0x6548] ;  /* 0x0065480001127983 */ /* 0x000ea40000300a00 */
[----:B------:R-:W2:Y:S02]  /*2c960*/  LDL.LU.64 R16, [R1+0x6540] ;  /* 0x0065400001107983 */ /* 0x000ea40000300a00 */
[----:B---3--:R-:W-:-:S02]  /*2c970*/  IMAD.MOV.U32 R20, RZ, RZ, R2 ;  /* 0x000000ffff147224 */ /* 0x008fc400078e0002 */
[----:B------:R-:W-:Y:S02]  /*2c980*/  IMAD.MOV.U32 R21, RZ, RZ, R0 ;  /* 0x000000ffff157224 */ /* 0x000fe400078e0000 */
[----:B------:R-:W3:Y:S05]  /*2c990*/  LDL R0, [R1+0x1730] ;  /* 0x0017300001007983 */ /* 0x000eea0000100800 */
[C---:B--2---:R-:W-:Y:S01]  /*2c9a0*/  HMMA.16816.F32.BF16 R20, R24.reuse, R20, R16 ;  /* 0x000000141814723c */ /* 0x044fe20000041810 */
[----:B------:R-:W2:Y:S11]  /*2c9b0*/  LDL.LU.64 R16, [R1+0x6538] ;  /* 0x0065380001107983 */ /* 0x000eb60000300a00 */
[----:B------:R-:W-:Y:S11]  /*2c9c0*/  @!UPT UIADD3 URZ, URZ, URZ, URZ ;  /* 0x0000003f3f3ff290 */ /* 0x000ff6000fffe03f */
[----:B------:R0:W-:Y:S01]  /*2c9d0*/  STL.64 [R1+0xaf0], R20 ;  /* 0x000af01401007387 */ /* 0x0001e20000100a00 */
[----:B------:R1:W-:Y:S03]  /*2c9e0*/  STL.64 [R1+0xaf8], R22 ;  /* 0x000af81601007387 */ /* 0x0003e60000100a00 */
[----:B0-----:R-:W3:Y:S01]  /*2c9f0*/  LDL.LU.64 R20, [R1+0x430] ;  /* 0x0004300001147983 */ /* 0x001ee20000300a00 */
[----:B-1----:R-:W3:Y:S01]  /*2ca00*/  LDL.LU.64 R22, [R1+0x438] ;  /* 0x0004380001167983 */ /* 0x002ee20000300a00 */
        /* <DEDUP_REMOVED lines=15> */
[----:B------:R-:W2:Y:S11]  /*2cb00*/  LDL.LU.64 R4, [R1+0x6500] ;  /* 0x0065000001047983 */ /* 0x000eb60000300a00 */
[----:B------:R-:W-:Y:S10]  /*2cb10*/  @!UPT UIADD3 URZ, URZ, URZ, URZ ;  /* 0x0000003f3f3ff290 */ /* 0x000ff4000fffe03f */
[----:B------:R0:W-:Y:S01]  /*2cb20*/  STL.64 [R1+0xac0], R16 ;  /* 0x000ac01001007387 */ /* 0x0001e20000100a00 */
[----:B------:R1:W-:Y:S03]  /*2cb30*/  STL.64 [R1+0xac8], R18 ;  /* 0x000ac81201007387 */ /* 0x0003e60000100a00 */
[----:B0-----:R-:W3:Y:S01]  /*2cb40*/  LDL.LU.64 R16, [R1+0x240] ;  /* 0x0002400001107983 */ /* 0x001ee20000300a00 */
[----:B-1----:R-:W3:Y:S01]  /*2cb50*/  LDL.LU.64 R18, [R1+0x248] ;  /* 0x0002480001127983 */ /* 0x002ee20000300a00 */
        /* <DEDUP_REMOVED lines=16> */
[C---:B--2---:R-:W-:Y:S02]  /*2cc60*/  HMMA.16816.F32.BF16 R4, R24.reuse, R4, R8 ;  /* 0x000000041804723c */ /* 0x044fe40000041808 */
[----:B------:R-:W3:Y:S11]  /*2cc70*/  LDL.LU.64 R8, [R1+0x64c8] ;  /* 0x0064c80001087983 */ /* 0x000ef60000300a00 */
[----:B------:R-:W-:Y:S10]  /*2cc80*/  @!UPT UIADD3 URZ, URZ, URZ, URZ ;  /* 0x0000003f3f3ff290 */ /* 0x000ff4000fffe03f */
[----:B------:R0:W-:Y:S01]  /*2cc90*/  STL.64 [R1+0xa90], R4 ;  /* 0x000a900401007387 */ /* 0x0001e20000100a00 */
[----:B------:R1:W-:Y:S03]  /*2cca0*/  STL.64 [R1+0xa98], R6 ;  /* 0x000a980601007387 */ /* 0x0003e60000100a00 */
[----:B0-----:R-:W2:Y:S01]  /*2ccb0*/  LDL.LU.64 R4, [R1+0x220] ;  /* 0x0002200001047983 */ /* 0x001ea20000300a00 */
[----:B-1----:R-:W2:Y:S01]  /*2ccc0*/  LDL.LU.64 R6, [R1+0x228] ;  /* 0x0002280001067983 */ /* 0x002ea20000300a00 */
[C---:B---3--:R-:W-:Y:S02]  /*2ccd0*/  HMMA.16816.F32.BF16 R20, R24.reuse, R8, R20 ;  /* 0x000000081814723c */ /* 0x048fe40000041814 */
[----:B--2---:R-:W-:Y:S01]  /*2cce0*/  STL.64 [R1+0x64a8], R6 ;  /* 0x0064a80601007387 */ /* 0x004fe20000100a00 */
[----:B------:R0:W-:Y:S03]  /*2ccf0*/  STL.64 [R1+0x64a0], R4 ;  /* 0x0064a00401007387 */ /* 0x0001e60000100a00 */
[----:B0-----:R-:W2:Y:S01]  /*2cd00*/  LDL.LU.64 R4, [R1+0x230] ;  /* 0x0002300001047983 */ /* 0x001ea20000300a00 */
[----:B------:R-:W2:Y:S11]  /*2cd10*/  LDL.LU.64 R6, [R1+0x238] ;  /* 0x0002380001067983 */ /* 0x000eb60000300a00 */
[----:B------:R-:W-:Y:S05]  /*2cd20*/  @!UPT UIADD3 URZ, URZ, URZ, URZ ;  /* 0x0000003f3f3ff290 */ /* 0x000fea000fffe03f */
[----:B------:R0:W-:Y:S02]  /*2cd30*/  STL.64 [R1+0xa80], R20 ;  /* 0x000a801401007387 */ /* 0x0001e40000100a00 */
[----:B------:R1:W-:Y:S01]  /*2cd40*/  STL.64 [R1+0xa88], R22 ;  /* 0x000a881601007387 */ /* 0x0003e20000100a00 */
[----:B0-----:R-:W3:Y:S01]  /*2cd50*/  LDL.LU.64 R20, [R1+0x64c0] ;  /* 0x0064c00001147983 */ /* 0x001ee20000300a00 */
[----:B-1----:R-:W-:Y:S02]  /*2cd60*/  IMAD.MOV.U32 R23, RZ, RZ, R8 ;  /* 0x000000ffff177224 */ /* 0x002fe400078e0008 */
[----:B------:R-:W-:Y:S02]  /*2cd70*/  IMAD.MOV.U32 R22, RZ, RZ, R9 ;  /* 0x000000ffff167224 */ /* 0x000fe400078e0009 */
[----:B------:R-:W2:Y:S01]  /*2cd80*/  LDL.LU.64 R8, [R1+0x200] ;  /* 0x0002000001087983 */ /* 0x000ea20000300a00 */
[----:B------:R-:W2:Y:S01]  /*2cd90*/  LDL.LU.64 R10, [R1+0x208] ;  /* 0x00020800010a7983 */ /* 0x000ea20000300a00 */
[----:B---3--:R-:W-:Y:S02]  /*2cda0*/  HMMA.16816.F32.BF16 R24, R24, R20, R16 ;  /* 0x000000141818723c */ /* 0x008fe40000041810 */
[----:B------:R-:W2:Y:S01]  /*2cdb0*/  LDL.LU.64 R18, [R1+0x64b8] ;  /* 0x0064b80001127983 */ /* 0x000ea20000300a00 */
[----:B------:R-:W2:Y:S11]  /*2cdc0*/  LDL.LU.64 R16, [R1+0x64b0] ;  /* 0x0064b00001107983 */ /* 0x000eb60000300a00 */
[----:B------:R-:W-:Y:S09]  /*2cdd0*/  @!UPT UIADD3 URZ, URZ, URZ, URZ ;  /* 0x0000003f3f3ff290 */ /* 0x000ff2000fffe03f */
[----:B------:R0:W-:Y:S01]  /*2cde0*/  STL.64 [R1+0xa70], R24 ;  /* 0x000a701801007387 */ /* 0x0001e20000100a00 */
[----:B------:R1:W-:Y:S03]  /*2cdf0*/  STL.64 [R1+0xa78], R26 ;  /* 0x000a781a01007387 */ /* 0x0003e60000100a00 */
[----:B0-----:R-:W3:Y:S01]  /*2ce00*/  LDL.LU.64 R24, [R1+0x210] ;  /* 0x0002100001187983 */ /* 0x001ee20000300a00 */
[----:B-1----:R-:W3:Y:S02]  /*2ce10*/  LDL.LU.64 R26, [R1+0x218] ;  /* 0x00021800011a7983 */ /* 0x002ee40000300a00 */
[----:B------:R4:W-:Y:S02]  /*2ce20*/  STL.64 [R1+0x63e0], R20 ;  /* 0x0063e01401007387 */ /* 0x0009e40000100a00 */
[----:B----4-:R-:W-:Y:S02]  /*2ce30*/  IMAD.MOV.U32 R21, RZ, RZ, R12 ;  /* 0x000000ffff157224 */ /* 0x010fe400078e000c */
[----:B------:R-:W-:Y:S01]  /*2ce40*/  IMAD.MOV.U32 R20, RZ, RZ, R13 ;  /* 0x000000ffff147224 */ /* 0x000fe200078e000d */
[C---:B--2---:R-:W-:Y:S11]  /*2ce50*/  HMMA.16816.F32.BF16 R4, R16.reuse, R12, R4 ;  /* 0x0000000c1004723c */ /* 0x044ff60000041804 */
[----:B------:R-:W-:Y:S11]  /*2ce60*/  @!UPT UIADD3 URZ, URZ, URZ, URZ ;  /* 0x0000003f3f3ff290 */ /* 0x000ff6000fffe03f */
[----:B------:R-:W-:Y:S01]  /*2ce70*/  @!UPT UIADD3 URZ, URZ, URZ, URZ ;  /* 0x0000003f3f3ff290 */ /* 0x000fe2000fffe03f */
[----:B------:R-:W-:Y:S01]  /*2ce80*/  STL.64 [R1+0xa60], R4 ;  /* 0x000a600401007387 */ /* 0x000fe20000100a00 */
[----:B------:R0:W-:Y:S03]  /*2ce90*/  STL.64 [R1+0xa68], R6 ;  /* 0x000a680601007387 */ /* 0x0001e60000100a00 */
[----:B0-----:R-:W2:Y:S01]  /*2cea0*/  LDL.LU.64 R6, [R1+0x64a8] ;  /* 0x0064a80001067983 */ /* 0x001ea20000300a00 */
[----:B------:R-:W2:Y:S02]  /*2ceb0*/  LDL.LU.64 R4, [R1+0x64a0] ;  /* 0x0064a00001047983 */ /* 0x000ea40000300a00 */
[----:B------:R-:W2:Y:S02]  /*2cec0*/  LDL.LU.64 R12, [R1+0x6498] ;  /* 0x00649800010c7983 */ /* 0x000ea40000300a00 */
[----:B------:R-:W-:Y:S01]  /*2ced0*/  STL.64 [R1+0x6440], R22 ;  /* 0x0064401601007387 */ /* 0x000fe20000100a00 */
[----:B------:R0:W-:Y:S04]  /*2cee0*/  STL.64 [R1+0x6438], R20 ;  /* 0x0064381401007387 */ /* 0x0001e80000100a00 */
[----:B0-----:R-:W4:Y:S01]  /*2cef0*/  LDL.LU.64 R20, [R1+0x1e0] ;  /* 0x0001e00001147983 */ /* 0x001f220000300a00 */
[----:B------:R-:W4:Y:S01]  /*2cf00*/  LDL.LU.64 R22, [R1+0x1e8] ;  /* 0x0001e80001167983 */ /* 0x000f220000300a00 */
[C---:B--2---:R-:W-:Y:S11]  /*2cf10*/  HMMA.16816.F32.BF16 R4, R16.reuse, R12, R4 ;  /* 0x0000000c1004723c */ /* 0x044ff60000041804 */
[----:B------:R-:W-:Y:S11]  /*2cf20*/  @!UPT UIADD3 URZ, URZ, URZ, URZ ;  /* 0x0000003f3f3ff290 */ /* 0x000ff6000fffe03f */
[----:B------:R-:W-:Y:S01]  /*2cf30*/  @!UPT UIADD3 URZ, URZ, URZ, URZ ;  /* 0x0000003f3f3ff290 */ /* 0x000fe2000fffe03f */
[----:B------:R0:W-:Y:S01]  /*2cf40*/  STL.64 [R1+0xa50], R4 ;  /* 0x000a500401007387 */ /* 0x0001e20000100a00 */
[----:B------:R1:W-:Y:S03]  /*2cf50*/  STL.64 [R1+0xa58], R6 ;  /* 0x000a580601007387 */ /* 0x0003e60000100a00 */
[----:B0-----:R-:W4:Y:S01]  /*2cf60*/  LDL.LU.64 R4, [R1+0x6490] ;  /* 0x0064900001047983 */ /* 0x001f220000300a00 */
[----:B-1----:R-:W-:Y:S02]  /*2cf70*/  IMAD.MOV.U32 R7, RZ, RZ, R12 ;  /* 0x000000ffff077224 */ /* 0x002fe400078e000c */
[----:B------:R-:W-:Y:S02]  /*2cf80*/  IMAD.MOV.U32 R6, RZ, RZ, R13 ;  /* 0x000000ffff067224 */ /* 0x000fe400078e000d */
[----:B------:R-:W3:Y:S02]  /*2cf90*/  LDL.LU.64 R12, [R1+0x6488] ;  /* 0x00648800010c7983 */ /* 0x000ee40000300a00 */
[C---:B---3--:R-:W-:Y:S11]  /*2cfa0*/  HMMA.16816.F32.BF16 R24, R16.reuse, R12, R24 ;  /* 0x0000000c1018723c */ /* 0x048ff60000041818 */
[----:B------:R-:W-:Y:S11]  /*2cfb0*/  @!UPT UIADD3 URZ, URZ, URZ, URZ ;  /* 0x0000003f3f3ff290 */ /* 0x000ff6000fffe03f */
[----:B------:R-:W-:Y:S01]  /*2cfc0*/  @!UPT UIADD3 URZ, URZ, URZ, URZ ;  /* 0x0000003f3f3ff290 */ /* 0x000fe2000fffe03f */
[----:B------:R0:W-:Y:S01]  /*2cfd0*/  STL.64 [R1+0xa40], R24 ;  /* 0x000a401801007387 */ /* 0x0001e20000100a00 */
[----:B------:R-:W-:Y:S02]  /*2cfe0*/  STL.64 [R1+0xa48], R26 ;  /* 0x000a481a01007387 */ /* 0x000fe40000100a00 */
[----:B------:R-:W2:Y:S02]  /*2cff0*/  LDL.LU.64 R14, [R1+0x6480] ;  /* 0x00648000010e7983 */ /* 0x000ea40000300a00 */
[----:B0-----:R-:W-:Y:S02]  /*2d000*/  IMAD.MOV.U32 R25, RZ, RZ, R12 ;  /* 0x000000ffff197224 */ /* 0x001fe400078e000c */
[----:B------:R-:W-:Y:S02]  /*2d010*/  IMAD.MOV.U32 R24, RZ, RZ, R13 ;  /* 0x000000ffff187224 */ /* 0x000fe400078e000d */
[----:B------:R-:W3:Y:S02]  /*2d020*/  LDL.LU.64 R12, [R1+0x6478] ;  /* 0x00647800010c7983 */ /* 0x000ee40000300a00 */
[C---:B---3--:R-:W-:Y:S11]  /*2d030*/  HMMA.16816.F32.BF16 R8, R16.reuse, R12, R8 ;  /* 0x0000000c1008723c */ /* 0x048ff60000041808 */
[----:B------:R-:W-:Y:S11]  /*2d040*/  @!UPT UIADD3 URZ, URZ, URZ, URZ ;  /* 0x0000003f3f3ff290 */ /* 0x000ff6000fffe03f */
[----:B------:R-:W-:Y:S01]  /*2d050*/  @!UPT UIADD3 URZ, URZ, URZ, URZ ;  /* 0x0000003f3f3ff290 */ /* 0x000fe2000fffe03f */
[----:B------:R-:W-:Y:S01]  /*2d060*/  STL.64 [R1+0xa30], R8 ;  /* 0x000a300801007387 */ /* 0x000fe20000100a00 */
[----:B------:R0:W-:Y:S03]  /*2d070*/  STL.64 [R1+0xa38], R10 ;  /* 0x000a380a01007387 */ /* 0x0001e60000100a00 */
[----:B0-----:R-:W3:Y:S01]  /*2d080*/  LDL.LU.64 R10, [R1+0x6470] ;  /* 0x00647000010a7983 */ /* 0x001ee20000300a00 */
[----:B------:R-:W4:Y:S02]  /*2d090*/  LDL.LU.64 R8, [R1+0x6468] ;  /* 0x0064680001087983 */ /* 0x000f240000300a00 */
[----:B--2---:R-:W-:Y:S02]  /*2d0a0*/  STL.64 [R1+0x6380], R14 ;  /* 0x0063800e01007387 */ /* 0x004fe40000100a00 */
[----:B------:R0:W-:Y:S02]  /*2d0b0*/  STL.64 [R1+0x6378], R12 ;  /* 0x0063780c01007387 */ /* 0x0001e40000100a00 */
[----:B0-----:R-:W2:Y:S01]  /*2d0c0*/  LDL.LU.64 R12, [R1+0x1f0] ;  /* 0x0001f000010c7983 */ /* 0x001ea20000300a00 */
[----:B------:R-:W2:Y:S03]  /*2d0d0*/  LDL.LU.64 R14, [R1+0x1f8] ;  /* 0x0001f800010e7983 */ /* 0x000ea60000300a00 */
[----:B---3--:R-:W-:Y:S01]  /*2d0e0*/  STL.64 [R1+0x6370], R10 ;  /* 0x0063700a01007387 */ /* 0x008fe20000100a00 */
[----:B----4-:R0:W-:Y:S01]  /*2d0f0*/  STL.64 [R1+0x6368], R8 ;  /* 0x0063680801007387 */ /* 0x0101e20000100a00 */
[C---:B--2---:R-:W-:Y:S08]  /*2d100*/  HMMA.16816.F32.BF16 R12, R16.reuse, R8, R12 ;  /* 0x00000008100c723c */ /* 0x044ff0000004180c */
[----:B0-----:R-:W-:Y:S11]  /*2d110*/  HMMA.16816.F32.BF16 R8, R16, R4, R20 ;  /* 0x000000041008723c */ /* 0x001ff60000041814 */
[----:B------:R-:W-:Y:S04]  /*2d120*/  @!UPT UIADD3 URZ, URZ, URZ, URZ ;  /* 0x0000003f3f3ff290 */ /* 0x000fe8000fffe03f */
[----:B------:R0:W-:Y:S01]  /*2d130*/  STL.64 [R1+0xa20], R12 ;  /* 0x000a200c01007387 */ /* 0x0001e20000100a00 */
[----:B------:R-:W-:Y:S02]  /*2d140*/  STL.64 [R1+0xa28], R14 ;  /* 0x000a280e01007387 */ /* 0x000fe40000100a00 */
[----:B------:R-:W-:Y:S02]  /*2d150*/  STL.64 [R1+0x6450], R6 ;  /* 0x0064500601007387 */ /* 0x000fe40000100a00 */
[----:B------:R-:W-:Y:S03]  /*2d160*/  STL.64 [R1+0x6448], R4 ;  /* 0x0064480401007387 */ /* 0x000fe60000100a00 */
[----:B------:R-:W-:Y:S01]  /*2d170*/  STL.64 [R1+0xa10], R8 ;  /* 0x000a100801007387 */ /* 0x000fe20000100a00 */
[----:B------:R-:W-:Y:S02]  /*2d180*/  STL.64 [R1+0xa18], R10 ;  /* 0x000a180a01007387 */ /* 0x000fe40000100a00 */
[----:B------:R-:W2:Y:S02]  /*2d190*/  LDL.LU.64 R20, [R1+0x410] ;  /* 0x0004100001147983 */ /* 0x000ea40000300a00 */
[----:B------:R-:W3:Y:S02]  /*2d1a0*/  LDL.LU.64 R22, [R1+0x418] ;  /* 0x0004180001167983 */ /* 0x000ee40000300a00 */
[----:B0-----:R-:W-:-:S02]  /*2d1b0*/  IMAD.MOV.U32 R12, RZ, RZ, R25 ;  /* 0x000000ffff0c7224 */ /* 0x001fc400078e0019 */
[----:B------:R-:W-:Y:S02]  /*2d1c0*/  IMAD.MOV.U32 R13, RZ, RZ, R24 ;  /* 0x000000ffff0d7224 */ /* 0x000fe400078e0018 */
[----:B------:R-:W0:Y:S04]  /*2d1d0*/  LDSM.16.MT88.4 R24, [R0] ;  /* 0x000000000018783b */ /* 0x000e280000004200 */
[----:B---3--:R-:W-:Y:S01]  /*2d1e0*/  STL.64 [R1+0x6460], R22 ;  /* 0x0064601601007387 */ /* 0x008fe20000100a00 */
[----:B--2---:R1:W-:Y:S03]  /*2d1f0*/  STL.64 [R1+0x6458], R20 ;  /* 0x0064581401007387 */ /* 0x0043e60000100a00 */
[----:B-1----:R-:W2:Y:S01]  /*2d200*/  LDL.LU.64 R20, [R1+0x420] ;  /* 0x0004200001147983 */ /* 0x002ea20000300a00 */
[----:B------:R-:W2:Y:S02]  /*2d210*/  LDL.LU.64 R22, [R1+0x428] ;  /* 0x0004280001167983 */ /* 0x000ea40000300a00 */
[----:B------:R-:W3:Y:S02]  /*2d220*/  LDL.64 R8, [R1+0x120] ;  /* 0x0001200001087983 */ /* 0x000ee40000100a00 */
[----:B---3--:R1:W-:Y:S04]  /*2d230*/  STL.64 [R1+0x6430], R8 ;  /* 0x0064300801007387 */ /* 0x0083e80000100a00 */
[----:B-1----:R-:W3:Y:S01]  /*2d240*/  LDL.64 R8, [R1+0x140] ;  /* 0x0001400001087983 */ /* 0x002ee20000100a00 */
[----:B------:R1:W-:Y:S03]  /*2d250*/  STL.64 [R1+0x6398], R12 ;  /* 0x0063980c01007387 */ /* 0x0003e60000100a00 */
[----:B-1----:R-:W4:Y:S01]  /*2d260*/  LDL.64 R12, [R1+0x150] ;  /* 0x00015000010c7983 */ /* 0x002f220000100a00 */
[----:B------:R-:W-:Y:S02]  /*2d270*/  STL [R1+0x6358], R0 ;  /* 0x0063580001007387 */ /* 0x000fe40000100800 */
[----:B0-----:R-:W-:Y:S02]  /*2d280*/  STL.64 [R1+0x62c0], R26 ;  /* 0x0062c01a01007387 */ /* 0x001fe40000100a00 */
[----:B------:R0:W-:Y:S02]  /*2d290*/  STL.64 [R1+0x62b8], R24 ;  /* 0x0062b81801007387 */ /* 0x0001e40000100a00 */
[----:B0-----:R-:W3:Y:S01]  /*2d2a0*/  LDL.64 R24, [R1+0x100] ;  /* 0x0001000001187983 */ /* 0x001ee20000100a00 */
[----:B------:R-:W-:-:S02]  /*2d2b0*/  IMAD.MOV.U32 R4, RZ, RZ, R29 ;  /* 0x000000ffff047224 */ /* 0x000fc400078e001d */
[----:B------:R-:W-:-:S07]  /*2d2c0*/  IMAD.MOV.U32 R5, RZ, RZ, R28 ;  /* 0x000000ffff057224 */ /* 0x000fce00078e001c */
[C---:B--2---:R-:W-:Y:S01]  /*2d2d0*/  HMMA.16816.F32.BF16 R4, R16.reuse, R4, R20 ;  /* 0x000000041004723c */ /* 0x044fe20000041814 */
[----:B---3--:R0:W-:Y:S04]  /*2d2e0*/  STL.64 [R1+0x6418], R24 ;  /* 0x0064181801007387 */ /* 0x0081e80000100a00 */
[----:B0-----:R-:W2:Y:S01]  /*2d2f0*/  LDL.LU.64 R24, [R1+0x400] ;  /* 0x0004000001187983 */ /* 0x001ea20000300a00 */
[----:B------:R-:W2:Y:S02]  /*2d300*/  LDL.LU.64 R26, [R1+0x408] ;  /* 0x00040800011a7983 */ /* 0x000ea40000300a00 */
[----:B------:R-:W4:Y:S02]  /*2d310*/  LDL.LU.64 R22, [R1+0x6460] ;  /* 0x0064600001167983 */ /* 0x000f240000300a00 */
[----:B------:R-:W4:Y:S11]  /*2d320*/  LDL.LU.64 R20, [R1+0x6458] ;  /* 0x0064580001147983 */ /* 0x000f360000300a00 */
[----:B------:R-:W-:Y:S02]  /*2d330*/  @!UPT UIADD3 URZ, URZ, URZ, URZ ;  /* 0x0000003f3f3ff290 */ /* 0x000fe4000fffe03f */
[----:B------:R-:W-:Y:S01]  /*2d340*/  STL.64 [R1+0xa00], R4 ;  /* 0x000a000401007387 */ /* 0x000fe20000100a00 */
[----:B------:R0:W-:Y:S03]  /*2d350*/  STL.64 [R1+0xa08], R6 ;  /* 0x000a080601007387 */ /* 0x0001e60000100a00 */
[----:B0-----:R-:W3:Y:S01]  /*2d360*/  LDL.LU.64 R6, [R1+0x6450] ;  /* 0x0064500001067983 */ /* 0x001ee20000300a00 */
[----:B------:R-:W2:Y:S01]  /*2d370*/  LDL.LU.64 R4, [R1+0x6448] ;  /* 0x0064480001047983 */ /* 0x000ea20000300a00 */
[----:B----4-:R-:W-:Y:S11]  /*2d380*/  HMMA.16816.F32.BF16 R20, R16, R12, R20 ;  /* 0x0000000c1014723c */ /* 0x010ff60000041814 */
[----:B------:R-:W-:Y:S11]  /*2d390*/  @!UPT UIADD3 URZ, URZ, URZ, URZ ;  /* 0x0000003f3f3ff290 */ /* 0x000ff6000fffe03f */
[----:B------:R-:W-:Y:S01]  /*2d3a0*/  @!UPT UIADD3 URZ, URZ, URZ, URZ ;  /* 0x0000003f3f3ff290 */ /* 0x000fe2000fffe03f */
[----:B------:R-:W-:Y:S01]  /*2d3b0*/  STL.64 [R1+0x9f0], R20 ;  /* 0x0009f01401007387 */ /* 0x000fe20000100a00 */
[----:B------:R0:W-:Y:S03]  /*2d3c0*/  STL.64 [R1+0x9f8], R22 ;  /* 0x0009f81601007387 */ /* 0x0001e60000100a00 */
[----:B0-----:R-:W4:Y:S01]  /*2d3d0*/  LDL.LU.64 R22, [R1+0x6440] ;  /* 0x0064400001167983 */ /* 0x001f220000300a00 */
[----:B------:R-:W4:Y:S02]  /*2d3e0*/  LDL.LU.64 R20, [R1+0x6438] ;  /* 0x0064380001147983 */ /* 0x000f240000300a00 */
[----:B------:R-:W-:Y:S02]  /*2d3f0*/  IMAD.MOV.U32 R0, RZ, RZ, R13 ;  /* 0x000000ffff007224 */ /* 0x000fe400078e000d */
[----:B---3--:R-:W-:Y:S02]  /*2d400*/  IMAD.MOV.U32 R12, RZ, RZ, R7 ;  /* 0x000000ffff0c7224 */ /* 0x008fe400078e0007 */
[----:B------:R-:W-:-:S05]  /*2d410*/  IMAD.MOV.U32 R13, RZ, RZ, R6 ;  /* 0x000000ffff0d7224 */ /* 0x000fca00078e0006 */
[----:B------:R2:W-:Y:S02]  /*2d420*/  STL.64 [R1+0x63b0], R12 ;  /* 0x0063b00c01007387 */ /* 0x0005e40000100a00 */
[----:B--2---:R-:W-:Y:S01]  /*2d430*/  HMMA.16816.F32.BF16 R12, R16, R8, R24 ;  /* 0x00000008100c723c */ /* 0x004fe20000041818 */
[----:B------:R-:W-:Y:S02]  /*2d440*/  IMAD.MOV.U32 R7, RZ, RZ, R8 ;  /* 0x000000ffff077224 */ /* 0x000fe400078e0008 */
[----:B------:R-:W-:Y:S11]  /*2d450*/  IMAD.MOV.U32 R6, RZ, RZ, R9 ;  /* 0x000000ffff067224 */ /* 0x000ff600078e0009 */
[----:B------:R-:W-:Y:S09]  /*2d460*/  @!UPT UIADD3 URZ, URZ, URZ, URZ ;  /* 0x0000003f3f3ff290 */ /* 0x000ff2000fffe03f */
[----:B------:R4:W-:Y:S01]  /*2d470*/  STL.64 [R1+0x9e0], R12 ;  /* 0x0009e00c01007387 */ /* 0x0009e20000100a00 */
[----:B------:R-:W-:Y:S02]  /*2d480*/  STL.64 [R1+0x9e8], R14 ;  /* 0x0009e80e01007387 */ /* 0x000fe40000100a00 */
[----:B------:R-:W2:Y:S02]  /*2d490*/  LDL.LU.64 R8, [R1+0x3f0] ;  /* 0x0003f00001087983 */ /* 0x000ea40000300a00 */
[----:B------:R-:W2:Y:S02]  /*2d4a0*/  LDL.LU.64 R10, [R1+0x3f8] ;  /* 0x0003f800010a7983 */ /* 0x000ea40000300a00 */
[----:B----4-:R-:W-:Y:S02]  /*2d4b0*/  IMAD.MOV.U32 R12, RZ, RZ, R21 ;  /* 0x000000ffff0c7224 */ /* 0x010fe400078e0015 */
[----:B------:R-:W-:Y:S02]  /*2d4c0*/  IMAD.MOV.U32 R13, RZ, RZ, R20 ;  /* 0x000000ffff0d7224 */ /* 0x000fe400078e0014 */
[----:B------:R-:W-:-:S02]  /*2d4d0*/  IMAD.MOV.U32 R20, RZ, RZ, R23 ;  /* 0x000000ffff147224 */ /* 0x000fc400078e0017 */
[----:B------:R-:W-:-:S05]  /*2d4e0*/  IMAD.MOV.U32 R21, RZ, RZ, R22 ;  /* 0x000000ffff157224 */ /* 0x000fca00078e0016 */
[----:B------:R0:W-:Y:S04]  /*2d4f0*/  STL.64 [R1+0x63f8], R20 ;  /* 0x0063f81401007387 */ /* 0x0001e80000100a00 */
[----:B0-----:R-:W3:Y:S04]  /*2d500*/  LDL.64 R20, [R1+0xf0] ;  /* 0x0000f00001147983 */ /* 0x001ee80000100a00 */
[----:B---3--:R0:W-:Y:S04]  /*2d510*/  STL.64 [R1+0x6410], R20 ;  /* 0x0064101401007387 */ /* 0x0081e80000100a00 */
[----:B0-----:R-:W3:Y:S01]  /*2d520*/  LDL.LU.64 R20, [R1+0x3e0] ;  /* 0x0003e00001147983 */ /* 0x001ee20000300a00 */
[----:B------:R-:W3:Y:S02]  /*2d530*/  LDL.LU.64 R22, [R1+0x3e8] ;  /* 0x0003e80001167983 */ /* 0x000ee40000300a00 */
[----:B------:R0:W-:Y:S02]  /*2d540*/  STL.64 [R1+0x63d8], R12 ;  /* 0x0063d80c01007387 */ /* 0x0001e40000100a00 */
[----:B0-----:R-:W2:Y:S01]  /*2d550*/  LDL.64 R12, [R1+0x130] ;  /* 0x00013000010c7983 */ /* 0x001ea20000100a00 */
[----:B------:R-:W-:Y:S02]  /*2d560*/  STL [R1+0x6360], R6 ;  /* 0x0063600601007387 */ /* 0x000fe40000100800 */
[----:B------:R-:W-:Y:S01]  /*2d570*/  STL [R1+0x635c], R7 ;  /* 0x00635c0701007387 */ /* 0x000fe20000100800 */
[C---:B--2---:R-:W-:Y:S11]  /*2d580*/  HMMA.16816.F32.BF16 R8, R16.reuse, R12, R8 ;  /* 0x0000000c1008723c */ /* 0x044ff60000041808 */
[----:B------:R-:W-:Y:S11]  /*2d590*/  @!UPT UIADD3 URZ, URZ, URZ, URZ ;  /* 0x0000003f3f3ff290 */ /* 0x000ff6000fffe03f */
[----:B------:R-:W-:Y:S01]  /*2d5a0*/  @!UPT UIADD3 URZ, URZ, URZ, URZ ;  /* 0x0000003f3f3ff290 */ /* 0x000fe2000fffe03f */
[----:B------:R0:W-:Y:S01]  /*2d5b0*/  STL.64 [R1+0x9b0], R8 ;  /* 0x0009b00801007387 */ /* 0x0001e20000100a00 */
[----:B------:R-:W-:Y:S03]  /*2d5c0*/  STL.64 [R1+0x9b8], R10 ;  /* 0x0009b80a01007387 */ /* 0x000fe60000100a00 */
[----:B0-----:R-:W3:Y:S01]  /*2d5d0*/  LDL.LU.64 R8, [R1+0x6430] ;  /* 0x0064300001087983 */ /* 0x001ee20000300a00 */
[----:B------:R-:W-:Y:S02]  /*2d5e0*/  IMAD.MOV.U32 R29, RZ, RZ, R12 ;  /* 0x000000ffff1d7224 */ /* 0x000fe400078e000c */
[----:B------:R-:W-:Y:S02]  /*2d5f0*/  IMAD.MOV.U32 R28, RZ, RZ, R13 ;  /* 0x000000ffff1c7224 */ /* 0x000fe400078e000d */
[----:B---3--:R-:W-:Y:S11]  /*2d600*/  HMMA.16816.F32.BF16 R12, R16, R8, R20 ;  /* 0x00000008100c723c */ /* 0x008ff60000041814 */
[----:B------:R-:W-:Y:S11]  /*2d610*/  @!UPT UIADD3 URZ, URZ, URZ, URZ ;  /* 0x0000003f3f3ff290 */ /* 0x000ff6000fffe03f */
[----:B------:R-:W-:Y:S01]  /*2d620*/  @!UPT UIADD3 URZ, URZ, URZ, URZ ;  /* 0x0000003f3f3ff290 */ /* 0x000fe2000fffe03f */
[----:B------:R-:W-:Y:S01]  /*2d630*/  STL.64 [R1+0x9a0], R12 ;  /* 0x0009a00c01007387 */ /* 0x000fe20000100a00 */
[----:B------:R-:W-:Y:S02]  /*2d640*/  STL.64 [R1+0x9a8], R14 ;  /* 0x0009a80e01007387 */ /* 0x000fe40000100a00 */
[----:B------:R-:W2:Y:S02]  /*2d650*/  LDL.LU.64 R20, [R1+0x3c0] ;  /* 0x0003c00001147983 */ /* 0x000ea40000300a00 */
[----:B------:R-:W3:Y:S02]  /*2d660*/  LDL.LU.64 R22, [R1+0x3c8] ;  /* 0x0003c80001167983 */ /* 0x000ee40000300a00 */
[----:B---3--:R-:W-:Y:S01]  /*2d670*/  STL.64 [R1+0x6428], R22 ;  /* 0x0064281601007387 */ /* 0x008fe20000100a00 */
[----:B--2---:R0:W-:Y:S03]  /*2d680*/  STL.64 [R1+0x6420], R20 ;  /* 0x0064201401007387 */ /* 0x0041e60000100a00 */
[----:B0-----:R-:W2:Y:S01]  /*2d690*/  LDL.LU.64 R20, [R1+0x3d0] ;  /* 0x0003d00001147983 */ /* 0x001ea20000300a00 */
[----:B------:R-:W2:Y:S02]  /*2d6a0*/  LDL.LU.64 R22, [R1+0x3d8] ;  /* 0x0003d80001167983 */ /* 0x000ea40000300a00 */
[----:B------:R-:W3:Y:S02]  /*2d6b0*/  LDL.LU.64 R12, [R1+0x1d0] ;  /* 0x0001d000010c7983 */ /* 0x000ee40000300a00 */
[----:B------:R-:W4:Y:S02]  /*2d6c0*/  LDL.LU.64 R14, [R1+0x1d8] ;  /* 0x0001d800010e7983 */ /* 0x000f240000300a00 */
        /* <DEDUP_REMOVED lines=10> */
[----:B------:R-:W-:Y:S02]  /*2d770*/  STL.64 [R1+0x6390], R6 ;  /* 0x0063900601007387 */ /* 0x000fe40000100a00 */
[----:B------:R0:W-:Y:S02]  /*2d780*/  STL.64 [R1+0x6388], R4 ;  /* 0x0063880401007387 */ /* 0x0001e40000100a00 */
[----:B0-----:R-:W4:Y:S01]  /*2d790*/  LDL.LU.64 R4, [R1+0x1a0] ;  /* 0x0001a00001047983 */ /* 0x001f220000300a00 */
[----:B------:R-:W3:Y:S02]  /*2d7a0*/  LDL.LU.64 R6, [R1+0x1a8] ;  /* 0x0001a80001067983 */ /* 0x000ee40000300a00 */
[----:B------:R-:W-:-:S02]  /*2d7b0*/  IMAD.MOV.U32 R24, RZ, RZ, R3 ;  /* 0x000000ffff187224 */ /* 0x000fc400078e0003 */
[----:B------:R-:W-:-:S07]  /*2d7c0*/  IMAD.MOV.U32 R25, RZ, RZ, R2 ;  /* 0x000000ffff197224 */ /* 0x000fce00078e0002 */
[C---:B--2---:R-:W-:Y:S01]  /*2d7d0*/  HMMA.16816.F32.BF16 R24, R16.reuse, R24, R20 ;  /* 0x000000181018723c */ /* 0x044fe20000041814 */
[----:B---3--:R-:W-:Y:S01]  /*2d7e0*/  STL.64 [R1+0x63a8], R6 ;  /* 0x0063a80601007387 */ /* 0x008fe20000100a00 */
[----:B----4-:R0:W-:Y:S03]  /*2d7f0*/  STL.64 [R1+0x63a0], R4 ;  /* 0x0063a00401007387 */ /* 0x0101e60000100a00 */
[----:B0-----:R-:W2:Y:S01]  /*2d800*/  LDL.LU.64 R4, [R1+0x1b0] ;  /* 0x0001b00001047983 */ /* 0x001ea20000300a00 */
[----:B------:R-:W3:Y:S03]  /*2d810*/  LDL.LU.64 R6, [R1+0x1b8] ;  /* 0x0001b80001067983 */ /* 0x000ee60000300a00 */
[----:B---3--:R-:W-:Y:S01]  /*2d820*/  STL.64 [R1+0x63c0], R6 ;  /* 0x0063c00601007387 */ /* 0x008fe20000100a00 */
[----:B--2---:R0:W-:Y:S03]  /*2d830*/  STL.64 [R1+0x63b8], R4 ;  /* 0x0063b80401007387 */ /* 0x0041e60000100a00 */
[----:B0-----:R-:W2:Y:S01]  /*2d840*/  LDL.LU.64 R4, [R1+0x1c0] ;  /* 0x0001c00001047983 */ /* 0x001ea20000300a00 */
[----:B------:R-:W2:Y:S02]  /*2d850*/  LDL.LU.64 R6, [R1+0x1c8] ;  /* 0x0001c80001067983 */ /* 0x000ea40000300a00 */
[----:B------:R-:W3:Y:S02]  /*2d860*/  LDL.LU.64 R8, [R1+0x190] ;  /* 0x0001900001087983 */ /* 0x000ee40000300a00 */
[----:B------:R-:W3:Y:S01]  /*2d870*/  LDL.LU.64 R10, [R1+0x198] ;  /* 0x00019800010a7983 */ /* 0x000ee20000300a00 */
[----:B------:R-:W4:Y:S01]  /*2d880*/  LDL.LU.64 R22, [R1+0x6428] ;  /* 0x0064280001167983 */ /* 0x000f220000300a00 */
[----:B------:R-:W4:Y:S03]  /*2d890*/  LDL.LU.64 R20, [R1+0x6420] ;  /* 0x0064200001147983 */ /* 0x000f260000300a00 */
[----:B------:R0:W-:Y:S02]  /*2d8a0*/  STL.64 [R1+0x990], R24 ;  /* 0x0009901801007387 */ /* 0x0001e40000100a00 */
[----:B------:R-:W-:Y:S01]  /*2d8b0*/  STL.64 [R1+0x998], R26 ;  /* 0x0009981a01007387 */ /* 0x000fe20000100a00 */
[----:B0-----:R-:W4:Y:S02]  /*2d8c0*/  LDL.LU.64 R24, [R1+0x6418] ;  /* 0x0064180001187983 */ /* 0x001f240000300a00 */
[C---:B----4-:R-:W-:Y:S11]  /*2d8d0*/  HMMA.16816.F32.BF16 R20, R16.reuse, R24, R20 ;  /* 0x000000181014723c */ /* 0x050ff60000041814 */
[----:B------:R-:W-:Y:S11]  /*2d8e0*/  @!UPT UIADD3 URZ, URZ, URZ, URZ ;  /* 0x0000003f3f3ff290 */ /* 0x000ff6000fffe03f */
[----:B------:R-:W-:Y:S01]  /*2d8f0*/  @!UPT UIADD3 URZ, URZ, URZ, URZ ;  /* 0x0000003f3f3ff290 */ /* 0x000fe2000fffe03f */
[----:B------:R0:W-:Y:S01]  /*2d900*/  STL.64 [R1+0x980], R20 ;  /* 0x0009801401007387 */ /* 0x0001e20000100a00 */
[----:B------:R-:W-:Y:S03]  /*2d910*/  STL.64 [R1+0x988], R22 ;  /* 0x0009881601007387 */ /* 0x000fe60000100a00 */
[----:B0-----:R-:W4:Y:S01]  /*2d920*/  LDL.LU.64 R20, [R1+0x6410] ;  /* 0x0064100001147983 */ /* 0x001f220000300a00 */
[----:B------:R0:W-:Y:S03]  /*2d930*/  STL.64 [R1+0x62f0], R24 ;  /* 0x0062f01801007387 */ /* 0x0001e60000100a00 */
[----:B0-----:R-:W2:Y:S01]  /*2d940*/  LDL.LU.64 R24, [R1+0x170] ;  /* 0x0001700001187983 */ /* 0x001ea20000300a00 */
[----:B------:R-:W2:Y:S01]  /*2d950*/  LDL.LU.64 R26, [R1+0x178] ;  /* 0x00017800011a7983 */ /* 0x000ea20000300a00 */
        /* <DEDUP_REMOVED lines=10> */
[----:B------:R-:W4:Y:S01]  /*2da00*/  LDL.LU.64 R14, [R1+0x63f0] ;  /* 0x0063f000010e7983 */ /* 0x000f220000300a00 */
[----:B------:R-:W4:Y:S11]  /*2da10*/  LDL.LU.64 R12, [R1+0x63e8] ;  /* 0x0063e800010c7983 */ /* 0x000f360000300a00 */
[----:B------:R-:W-:Y:S10]  /*2da20*/  @!UPT UIADD3 URZ, URZ, URZ, URZ ;  /* 0x0000003f3f3ff290 */ /* 0x000ff4000fffe03f */
[----:B------:R0:W-:Y:S01]  /*2da30*/  STL.64 [R1+0x960], R20 ;  /* 0x0009601401007387 */ /* 0x0001e20000100a00 */
[----:B------:R1:W-:Y:S03]  /*2da40*/  STL.64 [R1+0x968], R22 ;  /* 0x0009681601007387 */ /* 0x0003e60000100a00 */
[----:B0-----:R-:W4:Y:S02]  /*2da50*/  LDL.LU.64 R20, [R1+0x63e0] ;  /* 0x0063e00001147983 */ /* 0x001f240000300a00 */
[----:B----4-:R-:W-:Y:S02]  /*2da60*/  HMMA.16816.F32.BF16 R16, R16, R20, R12 ;  /* 0x000000141010723c */ /* 0x010fe4000004180c */
        /* <DEDUP_REMOVED lines=39> */
[C---:B----4-:R-:W-:Y:S01]  /*2dce0*/  HMMA.16816.F32.BF16 R12, R20.reuse, R8, R16 ;  /* 0x00000008140c723c */ /* 0x050fe20000041810 */
[----:B---3--:R-:W-:Y:S01]  /*2dcf0*/  STL.64 [R1+0x6278], R10 ;  /* 0x0062780a01007387 */ /* 0x008fe20000100a00 */
[----:B------:R0:W-:Y:S06]  /*2dd00*/  STL.64 [R1+0x6270], R8 ;  /* 0x0062700801007387 */ /* 0x0001ec0000100a00 */
[----:B0-----:R-:W-:Y:S11]  /*2dd10*/  HMMA.16816.F32.BF16 R8, R20, R4, R24 ;  /* 0x000000041408723c */ /* 0x001ff60000041818 */
[----:B------:R-:W-:Y:S04]  /*2dd20*/  @!UPT UIADD3 URZ, URZ, URZ, URZ ;  /* 0x0000003f3f3ff290 */ /* 0x000fe8000fffe03f */
[----:B------:R-:W-:Y:S01]  /*2dd30*/  STL.64 [R1+0x900], R12 ;  /* 0x0009000c01007387 */ /* 0x000fe20000100a00 */
[----:B------:R-:W-:Y:S02]  /*2dd40*/  STL.64 [R1+0x908], R14 ;  /* 0x0009080e01007387 */ /* 0x000fe40000100a00 */
[----:B------:R-:W2:Y:S02]  /*2dd50*/  LDL.LU.64 R24, [R1+0x340] ;  /* 0x0003400001187983 */ /* 0x000ea40000300a00 */
[----:B------:R-:W3:Y:S03]  /*2dd60*/  LDL.LU.64 R26, [R1+0x348] ;  /* 0x00034800011a7983 */ /* 0x000ee60000300a00 */
[----:B------:R-:W-:Y:S01]  /*2dd70*/  STL.64 [R1+0x8f0], R8 ;  /* 0x0008f00801007387 */ /* 0x000fe20000100a00 */
[----:B------:R-:W-:Y:S03]  /*2dd80*/  STL.64 [R1+0x8f8], R10 ;  /* 0x0008f80a01007387 */ /* 0x000fe60000100a00 */
[----:B---3--:R-:W-:Y:S01]  /*2dd90*/  STL.64 [R1+0x6300], R26 ;  /* 0x0063001a01007387 */ /* 0x008fe20000100a00 */
[----:B--2---:R0:W-:Y:S02]  /*2dda0*/  STL.64 [R1+0x62f8], R24 ;  /* 0x0062f81801007387 */ /* 0x0041e40000100a00 */
[----:B0-----:R-:W-:-:S02]  /*2ddb0*/  IMAD.MOV.U32 R24, RZ, RZ, R6 ;  /* 0x000000ffff187224 */ /* 0x001fc400078e0006 */
[----:B------:R-:W-:Y:S01]  /*2ddc0*/  IMAD.MOV.U32 R25, RZ, RZ, R7 ;  /* 0x000000ffff197224 */ /* 0x000fe200078e0007 */
[----:B------:R-:W2:Y:S01]  /*2ddd0*/  LDL.LU R6, [R1+0x6360] ;  /* 0x0063600001067983 */ /* 0x000ea20000300800 */
[----:B------:R-:W3:Y:S02]  /*2dde0*/  LDL.LU R7, [R1+0x635c] ;  /* 0x00635c0001077983 */ /* 0x000ee40000300800 */
[----:B------:R-:W4:Y:S02]  /*2ddf0*/  LDL R8, [R1+0x150] ;  /* 0x0001500001087983 */ /* 0x000f240000100800 */
[----:B------:R-:W-:Y:S01]  /*2de00*/  IMAD.MOV.U32 R9, RZ, RZ, R0 ;  /* 0x000000ffff097224 */ /* 0x000fe200078e0000 */
[----:B------:R-:W2:Y:S04]  /*2de10*/  LDL R12, [R1+0x30] ;  /* 0x00003000010c7983 */ /* 0x000ea80000100800 */
[----:B------:R-:W2:Y:S01]  /*2de20*/  LDL R13, [R1+0x34] ;  /* 0x00003400010d7983 */ /* 0x000ea20000100800 */
[----:B------:R-:W2:Y:S03]  /*2de30*/  LDL.LU R0, [R1+0x6358] ;  /* 0x0063580001007983 */ /* 0x000ea60000300800 */
[----:B----4-:R0:W-:Y:S04]  /*2de40*/  STL.64 [R1+0x6350], R8 ;  /* 0x0063500801007387 */ /* 0x0101e80000100a00 */
[----:B--2---:R-:W1:Y:S04]  /*2de50*/  LDSM.16.MT88.4 R16, [R0+0x80] ;  /* 0x000080000010783b */ /* 0x004e680000004200 */
[----:B0-----:R-:W2:Y:S01]  /*2de60*/  LDL.LU.64 R8, [R1+0x390] ;  /* 0x0003900001087983 */ /* 0x001ea20000300a00 */
[----:B------:R-:W2:Y:S02]  /*2de70*/  LDL.LU.64 R10, [R1+0x398] ;  /* 0x00039800010a7983 */ /* 0x000ea40000300a00 */
[----:B------:R0:W-:Y:S02]  /*2de80*/  STL.64 [R1+0x6318], R24 ;  /* 0x0063181801007387 */ /* 0x0001e40000100a00 */
[----:B0-----:R-:W-:-:S02]  /*2de90*/  IMAD.MOV.U32 R24, RZ, RZ, R29 ;  /* 0x000000ffff187224 */ /* 0x001fc400078e001d */
[----:B------:R-:W-:-:S05]  /*2dea0*/  IMAD.MOV.U32 R25, RZ, RZ, R28 ;  /* 0x000000ffff197224 */ /* 0x000fca00078e001c */
[----:B------:R3:W-:Y:S02]  /*2deb0*/  STL.64 [R1+0x6330], R24 ;  /* 0x0063301801007387 */ /* 0x0007e40000100a00 */
[----:B---3--:R-:W-:Y:S02]  /*2dec0*/  IMAD.MOV.U32 R24, RZ, RZ, R7 ;  /* 0x000000ffff187224 */ /* 0x008fe400078e0007 */
[----:B------:R-:W-:-:S05]  /*2ded0*/  IMAD.MOV.U32 R25, RZ, RZ, R6 ;  /* 0x000000ffff197224 */ /* 0x000fca00078e0006 */
[----:B------:R0:W-:Y:S04]  /*2dee0*/  STL.64 [R1+0x6348], R24 ;  /* 0x0063481801007387 */ /* 0x0001e80000100a00 */
[----:B0-----:R-:W3:Y:S01]  /*2def0*/  LDL.LU.64 R24, [R1+0x380] ;  /* 0x0003800001187983 */ /* 0x001ee20000300a00 */
[----:B------:R-:W3:Y:S02]  /*2df00*/  LDL.LU.64 R26, [R1+0x388] ;  /* 0x00038800011a7983 */ /* 0x000ee40000300a00 */
[----:B------:R0:W-:Y:S02]  /*2df10*/  STL.64 [R1+0x6290], R4 ;  /* 0x0062900401007387 */ /* 0x0001e40000100a00 */
[----:B0-----:R-:W4:Y:S01]  /*2df20*/  LDL.LU.64 R4, [R1+0x330] ;  /* 0x0003300001047983 */ /* 0x001f220000300a00 */
[----:B------:R-:W2:Y:S03]  /*2df30*/  LDL.LU.64 R6, [R1+0x338] ;  /* 0x0003380001067983 */ /* 0x000ea60000300a00 */
        /* <DEDUP_REMOVED lines=13> */
[----:B-1----:R-:W-:Y:S02]  /*2e010*/  STL.64 [R1+0x61d8], R18 ;  /* 0x0061d81201007387 */ /* 0x002fe40000100a00 */
[----:B------:R0:W-:Y:S02]  /*2e020*/  STL.64 [R1+0x61d0], R16 ;  /* 0x0061d01001007387 */ /* 0x0001e40000100a00 */
[----:B0-----:R-:W4:Y:S01]  /*2e030*/  LDL.64 R16, [R1+0xd0] ;  /* 0x0000d00001107983 */ /* 0x001f220000100a00 */
[----:B------:R-:W3:Y:S02]  /*2e040*/  LDL.LU.64 R8, [R1+0x6350] ;  /* 0x0063500001087983 */ /* 0x000ee40000300a00 */
[----:B------:R0:W-:Y:S02]  /*2e050*/  STL.64 [R1+0x8e0], R12 ;  /* 0x0008e00c01007387 */ /* 0x0001e40000100a00 */
[----:B------:R-:W-:Y:S01]  /*2e060*/  STL.64 [R1+0x8e8], R14 ;  /* 0x0008e80e01007387 */ /* 0x000fe20000100a00 */
[----:B0-----:R-:W2:Y:S04]  /*2e070*/  LDL.64 R12, [R1] ;  /* 0x00000000010c7983 */ /* 0x001ea80000100a00 */
[----:B--2---:R0:W-:Y:S04]  /*2e080*/  STL.64 [R1+0x6298], R12 ;  /* 0x0062980c01007387 */ /* 0x0041e80000100a00 */
[----:B0-----:R-:W2:Y:S01]  /*2e090*/  LDL.64 R12, [R1+0x10] ;  /* 0x00001000010c7983 */ /* 0x001ea20000100a00 */
[C---:B---3--:R-:W-:Y:S03]  /*2e0a0*/  HMMA.16816.F32.BF16 R8, R20.reuse, R8, R24 ;  /* 0x000000081408723c */ /* 0x048fe60000041818 */
[----:B--2---:R0:W-:Y:S04]  /*2e0b0*/  STL.64 [R1+0x62b0], R12 ;  /* 0x0062b00c01007387 */ /* 0x0041e80000100a00 */
[----:B0-----:R-:W2:Y:S01]  /*2e0c0*/  LDL.64 R12, [R1+0x110] ;  /* 0x00011000010c7983 */ /* 0x001ea20000100a00 */
[----:B------:R-:W3:Y:S11]  /*2e0d0*/  LDL.LU.64 R24, [R1+0x6348] ;  /* 0x0063480001187983 */ /* 0x000ef60000300a00 */
[----:B------:R-:W-:Y:S04]  /*2e0e0*/  @!UPT UIADD3 URZ, URZ, URZ, URZ ;  /* 0x0000003f3f3ff290 */ /* 0x000fe8000fffe03f */
[----:B------:R-:W-:Y:S02]  /*2e0f0*/  STL.64 [R1+0x8d0], R8 ;  /* 0x0008d00801007387 */ /* 0x000fe40000100a00 */
[----:B------:R-:W-:Y:S01]  /*2e100*/  STL.64 [R1+0x8d8], R10 ;  /* 0x0008d80a01007387 */ /* 0x000fe20000100a00 */
        /* <DEDUP_REMOVED lines=22> */
[----:B--2---:R-:W-:Y:S11]  /*2e270*/  HMMA.16816.F32.BF16 R24, R20, R12, R24 ;  /* 0x0000000c1418723c */ /* 0x004ff60000041818 */
[----:B------:R-:W-:Y:S11]  /*2e280*/  @!UPT UIADD3 URZ, URZ, URZ, URZ ;  /* 0x0000003f3f3ff290 */ /* 0x000ff6000fffe03f */
[----:B------:R-:W-:Y:S01]  /*2e290*/  @!UPT UIADD3 URZ, URZ, URZ, URZ ;  /* 0x0000003f3f3ff290 */ /* 0x000fe2000fffe03f */
[----:B------:R0:W-:Y:S01]  /*2e2a0*/  STL.64 [R1+0x870], R24 ;  /* 0x0008701801007387 */ /* 0x0001e20000100a00 */
[----:B------:R1:W-:Y:S03]  /*2e2b0*/  STL.64 [R1+0x878], R26 ;  /* 0x0008781a01007387 */ /* 0x0003e60000100a00 */
[----:B0-----:R-:W3:Y:S01]  /*2e2c0*/  LDL.LU.64 R24, [R1+0x62f0] ;  /* 0x0062f00001187983 */ /* 0x001ee20000300a00 */
[----:B------:R-:W-:Y:S02]  /*2e2d0*/  IMAD.MOV.U32 R9, RZ, RZ, R2 ;  /* 0x000000ffff097224 */ /* 0x000fe400078e0002 */
[----:B------:R-:W-:Y:S02]  /*2e2e0*/  IMAD.MOV.U32 R8, RZ, RZ, R3 ;  /* 0x000000ffff087224 */ /* 0x000fe400078e0003 */
[----:B------:R-:W-:Y:S02]  /*2e2f0*/  IMAD.MOV.U32 R2, RZ, RZ, R13 ;  /* 0x000000ffff027224 */ /* 0x000fe400078e000d */
[----:B------:R-:W-:-:S03]  /*2e300*/  IMAD.MOV.U32 R3, RZ, RZ, R12 ;  /* 0x000000ffff037224 */ /* 0x000fc600078e000c */
[----:B------:R-:W-:Y:S02]  /*2e310*/  STL [R1+0x6254], R2 ;  /* 0x0062540201007387 */ /* 0x000fe40000100800 */
[----:B------:R-:W-:Y:S01]  /*2e320*/  STL [R1+0x6250], R3 ;  /* 0x0062500301007387 */ /* 0x000fe20000100800 */
[C---:B---3--:R-:W-:Y:S01]  /*2e330*/  HMMA.16816.F32.BF16 R4, R20.reuse, R24, R4 ;  /* 0x000000181404723c */ /* 0x048fe20000041804 */
[----:B------:R-:W-:Y:S02]  /*2e340*/  IMAD.MOV.U32 R19, RZ, RZ, R24 ;  /* 0x000000ffff137224 */ /* 0x000fe400078e0018 */
[----:B------:R-:W-:Y:S11]  /*2e350*/  IMAD.MOV.U32 R18, RZ, RZ, R25 ;  /* 0x000000ffff127224 */ /* 0x000ff600078e0019 */
[----:B------:R-:W-:Y:S09]  /*2e360*/  @!UPT UIADD3 URZ, URZ, URZ, URZ ;  /* 0x0000003f3f3ff290 */ /* 0x000ff2000fffe03f */
[----:B------:R-:W-:Y:S01]  /*2e370*/  STL.64 [R1+0x860], R4 ;  /* 0x0008600401007387 */ /* 0x000fe20000100a00 */
[----:B------:R-:W-:Y:S02]  /*2e380*/  STL.64 [R1+0x868], R6 ;  /* 0x0008680601007387 */ /* 0x000fe40000100a00 */
[----:B------:R-:W2:Y:S02]  /*2e390*/  LDL.LU.64 R24, [R1+0x160] ;  /* 0x0001600001187983 */ /* 0x000ea40000300a00 */
[----:B-1----:R-:W3:Y:S02]  /*2e3a0*/  LDL.LU.64 R26, [R1+0x168] ;  /* 0x00016800011a7983 */ /* 0x002ee40000300a00 */
[----:B---3--:R-:W-:Y:S01]  /*2e3b0*/  STL.64 [R1+0x62d0], R26 ;  /* 0x0062d01a01007387 */ /* 0x008fe20000100a00 */
[----:B--2---:R0:W-:Y:S03]  /*2e3c0*/  STL.64 [R1+0x62c8], R24 ;  /* 0x0062c81801007387 */ /* 0x0041e60000100a00 */
[----:B0-----:R-:W2:Y:S04]  /*2e3d0*/  LDL.64 R24, [R1+0xe0] ;  /* 0x0000e00001187983 */ /* 0x001ea80000100a00 */
[----:B--2---:R0:W-:Y:S04]  /*2e3e0*/  STL.64 [R1+0x62e8], R24 ;  /* 0x0062e81801007387 */ /* 0x0041e80000100a00 */
[----:B0-----:R-:W2:Y:S01]  /*2e3f0*/  LDL.LU.64 R24, [R1+0x320] ;  /* 0x0003200001187983 */ /* 0x001ea20000300a00 */
[----:B------:R-:W2:Y:S02]  /*2e400*/  LDL.LU.64 R26, [R1+0x328] ;  /* 0x00032800011a7983 */ /* 0x000ea40000300a00 */
[----:B------:R-:W3:Y:S02]  /*2e410*/  LDL.LU.64 R12, [R1+0x1720] ;  /* 0x00172000010c7983 */ /* 0x000ee40000300a00 */
[----:B------:R-:W2:Y:S02]  /*2e420*/  LDL.LU.64 R14, [R1+0x1728] ;  /* 0x00172800010e7983 */ /* 0x000ea40000300a00 */
[----:B--2---:R-:W-:Y:S01]  /*2e430*/  STL.64 [R1+0x62e0], R14 ;  /* 0x0062e00e01007387 */ /* 0x004fe20000100a00 */
[----:B---3--:R0:W-:Y:S03]  /*2e440*/  STL.64 [R1+0x62d8], R12 ;  /* 0x0062d80c01007387 */ /* 0x0081e60000100a00 */
[----:B0-----:R-:W2:Y:S01]  /*2e450*/  LDL.LU.64 R12, [R1+0x310] ;  /* 0x00031000010c7983 */ /* 0x001ea20000300a00 */
[----:B------:R-:W2:Y:S02]  /*2e460*/  LDL.LU.64 R14, [R1+0x318] ;  /* 0x00031800010e7983 */ /* 0x000ea40000300a00 */
[----:B------:R-:W3:Y:S02]  /*2e470*/  LDL.LU.64 R4, [R1+0x1700] ;  /* 0x0017000001047983 */ /* 0x000ee40000300a00 */
[----:B------:R-:W2:Y:S01]  /*2e480*/  LDL.LU.64 R6, [R1+0x1708] ;  /* 0x0017080001067983 */ /* 0x000ea20000300a00 */
[C---:B------:R-:W-:Y:S01]  /*2e490*/  HMMA.16816.F32.BF16 R8, R20.reuse, R8, R24 ;  /* 0x000000081408723c */ /* 0x040fe20000041818 */
[----:B--2---:R-:W-:Y:S01]  /*2e4a0*/  STL.64 [R1+0x62a8], R6 ;  /* 0x0062a80601007387 */ /* 0x004fe20000100a00 */
[----:B---3--:R0:W-:Y:S03]  /*2e4b0*/  STL.64 [R1+0x62a0], R4 ;  /* 0x0062a00401007387 */ /* 0x0081e60000100a00 */
[----:B0-----:R-:W2:Y:S01]  /*2e4c0*/  LDL.LU.64 R4, [R1+0x1710] ;  /* 0x0017100001047983 */ /* 0x001ea20000300a00 */
[----:B------:R-:W2:Y:S02]  /*2e4d0*/  LDL.LU.64 R6, [R1+0x1718] ;  /* 0x0017180001067983 */ /* 0x000ea40000300a00 */
[----:B------:R-:W-:Y:S02]  /*2e4e0*/  STL [R1+0x626c], R18 ;  /* 0x00626c1201007387 */ /* 0x000fe40000100800 */
[----:B------:R-:W-:Y:S01]  /*2e4f0*/  STL [R1+0x6268], R19 ;  /* 0x0062681301007387 */ /* 0x000fe20000100800 */
[----:B------:R-:W3:Y:S11]  /*2e500*/  LDL.LU.64 R24, [R1+0x62e8] ;  /* 0x0062e80001187983 */ /* 0x000ef60000300a00 */
[----:B------:R-:W-:Y:S01]  /*2e510*/  @!UPT UIADD3 URZ, URZ, URZ, URZ ;  /* 0x0000003f3f3ff290 */ /* 0x000fe2000fffe03f */
[----:B------:R0:W-:Y:S02]  /*2e520*/  STL.64 [R1+0x850], R8 ;  /* 0x0008500801007387 */ /* 0x0001e40000100a00 */
[----:B------:R1:W-:Y:S01]  /*2e530*/  STL.64 [R1+0x858], R10 ;  /* 0x0008580a01007387 */ /* 0x0003e20000100a00 */
[----:B0-----:R-:W2:Y:S01]  /*2e540*/  LDL.LU.64 R8, [R1+0x16f0] ;  /* 0x0016f00001087983 */ /* 0x001ea20000300a00 */
[----:B-1----:R-:W2:Y:S01]  /*2e550*/  LDL.LU.64 R10, [R1+0x16f8] ;  /* 0x0016f800010a7983 */ /* 0x002ea20000300a00 */
[C---:B---3--:R-:W-:Y:S01]  /*2e560*/  HMMA.16816.F32.BF16 R12, R20.reuse, R24, R12 ;  /* 0x00000018140c723c */ /* 0x048fe2000004180c */
[----:B------:R-:W-:Y:S02]  /*2e570*/  IMAD.MOV.U32 R18, RZ, RZ, R24 ;  /* 0x000000ffff127224 */ /* 0x000fe400078e0018 */
[----:B------:R-:W-:Y:S11]  /*2e580*/  IMAD.MOV.U32 R19, RZ, RZ, R25 ;  /* 0x000000ffff137224 */ /* 0x000ff600078e0019 */
[----:B------:R-:W-:Y:S09]  /*2e590*/  @!UPT UIADD3 URZ, URZ, URZ, URZ ;  /* 0x0000003f3f3ff290 */ /* 0x000ff2000fffe03f */
[----:B------:R-:W-:Y:S01]  /*2e5a0*/  STL.64 [R1+0x840], R12 ;  /* 0x0008400c01007387 */ /* 0x000fe20000100a00 */
[----:B------:R0:W-:Y:S03]  /*2e5b0*/  STL.64 [R1+0x848], R14 ;  /* 0x0008480e01007387 */ /* 0x0001e60000100a00 */
[----:B0-----:R-:W3:Y:S01]  /*2e5c0*/  LDL.LU.64 R14, [R1+0x62e0] ;  /* 0x0062e000010e7983 */ /* 0x001ee20000300a00 */
[----:B------:R-:W3:Y:S02]  /*2e5d0*/  LDL.LU.64 R12, [R1+0x62d8] ;  /* 0x0062d800010c7983 */ /* 0x000ee40000300a00 */
[----:B------:R-:W4:Y:S02]  /*2e5e0*/  LDL.LU.64 R26, [R1+0x62d0] ;  /* 0x0062d000011a7983 */ /* 0x000f240000300a00 */
[----:B------:R-:W4:Y:S02]  /*2e5f0*/  LDL.LU.64 R24, [R1+0x62c8] ;  /* 0x0062c80001187983 */ /* 0x000f240000300a00 */
[----:B----4-:R-:W-:Y:S01]  /*2e600*/  HMMA.16816.F32.BF16 R20, R20, R16, R24 ;  /* 0x000000101414723c */ /* 0x010fe20000041818 */
[----:B------:R-:W3:Y:S01]  /*2e610*/  LDL.LU.64 R26, [R1+0x62c0] ;  /* 0x0062c000011a7983 */ /* 0x000ee20000300a00 */
[----:B------:R-:W3:Y:S11]  /*2e620*/  LDL.LU.64 R24, [R1+0x62b8] ;  /* 0x0062b80001187983 */ /* 0x000ef60000300a00 */
[----:B------:R-:W-:Y:S10]  /*2e630*/  @!UPT UIADD3 URZ, URZ, URZ, URZ ;  /* 0x0000003f3f3ff290 */ /* 0x000ff4000fffe03f */
[----:B------:R0:W-:Y:S01]  /*2e640*/  STL.64 [R1+0x7f0], R20 ;  /* 0x0007f01401007387 */ /* 0x0001e20000100a00 */
[----:B------:R-:W-:Y:S03]  /*2e650*/  STL.64 [R1+0x7f8], R22 ;  /* 0x0007f81601007387 */ /* 0x000fe60000100a00 */
[----:B0-----:R-:W3:Y:S01]  /*2e660*/  LDL.64 R20, [R1+0x20] ;  /* 0x0000200001147983 */ /* 0x001ee20000100a00 */
[----:B------:R-:W-:Y:S01]  /*2e670*/  STL.64 [R1+0x61e8], R16 ;  /* 0x0061e81001007387 */ /* 0x000fe20000100a00 */
[C---:B---3--:R-:W-:Y:S11]  /*2e680*/  HMMA.16816.F32.BF16 R12, R24.reuse, R20, R12 ;  /* 0x00000014180c723c */ /* 0x048ff6000004180c */
        /* <DEDUP_REMOVED lines=18> */
[C---:B--2---:R-:W-:Y:S11]  /*2e7b0*/  HMMA.16816.F32.BF16 R4, R24.reuse, R12, R4 ;  /* 0x0000000c1804723c */ /* 0x044ff60000041804 */
[----:B------:R-:W-:Y:S11]  /*2e7c0*/  @!UPT UIADD3 URZ, URZ, URZ, URZ ;  /* 0x0000003f3f3ff290 */ /* 0x000ff6000fffe03f */
[----:B------:R-:W-:Y:S01]  /*2e7d0*/  @!UPT UIADD3 URZ, URZ, URZ, URZ ;  /* 0x0000003f3f3ff290 */ /* 0x000fe2000fffe03f */
[----:B------:R0:W-:Y:S01]  /*2e7e0*/  STL.64 [R1+0x810], R4 ;  /* 0x0008100401007387 */ /* 0x0001e20000100a00 */
[----:B------:R1:W-:Y:S03]  /*2e7f0*/  STL.64 [R1+0x818], R6 ;  /* 0x0008180601007387 */ /* 0x0003e60000100a00 */
[----:B0-----:R-:W3:Y:S01]  /*2e800*/  LDL.LU.64 R4, [R1+0x6290] ;  /* 0x0062900001047983 */ /* 0x001ee20000300a00 */
[----:B-1----:R-:W-:Y:S02]  /*2e810*/  IMAD.MOV.U32 R7, RZ, RZ, R12 ;  /* 0x000000ffff077224 */ /* 0x002fe400078e000c */
[----:B------:R-:W-:Y:S02]  /*2e820*/  IMAD.MOV.U32 R6, RZ, RZ, R13 ;  /* 0x000000ffff067224 */ /* 0x000fe400078e000d */
[----:B------:R-:W2:Y:S01]  /*2e830*/  LDL.LU.64 R14, [R1+0x6288] ;  /* 0x00628800010e7983 */ /* 0x000ea20000300a00 */
[----:B------:R-:W4:Y:S02]  /*2e840*/  LDL.LU.64 R12, [R1+0x6280] ;  /* 0x00628000010c7983 */ /* 0x000f240000300a00 */
[C---:B----4-:R-:W-:Y:S11]  /*2e850*/  HMMA.16816.F32.BF16 R8, R24.reuse, R12, R8 ;  /* 0x0000000c1808723c */ /* 0x050ff60000041808 */
[----:B------:R-:W-:Y:S11]  /*2e860*/  @!UPT UIADD3 URZ, URZ, URZ, URZ ;  /* 0x0000003f3f3ff290 */ /* 0x000ff6000fffe03f */
[----:B------:R-:W-:Y:S01]  /*2e870*/  @!UPT UIADD3 URZ, URZ, URZ, URZ ;  /* 0x0000003f3f3ff290 */ /* 0x000fe2000fffe03f */
[----:B------:R-:W-:Y:S01]  /*2e880*/  STL.64 [R1+0x800], R8 ;  /* 0x0008000801007387 */ /* 0x000fe20000100a00 */
[----:B------:R0:W-:Y:S03]  /*2e890*/  STL.64 [R1+0x808], R10 ;  /* 0x0008080a01007387 */ /* 0x0001e60000100a00 */
[----:B0-----:R-:W4:Y:S01]  /*2e8a0*/  LDL.LU.64 R10, [R1+0x6278] ;  /* 0x00627800010a7983 */ /* 0x001f220000300a00 */
[----:B------:R-:W3:Y:S02]  /*2e8b0*/  LDL.LU.64 R8, [R1+0x6270] ;  /* 0x0062700001087983 */ /* 0x000ee40000300a00 */
[----:B--2---:R-:W-:Y:S02]  /*2e8c0*/  STL.64 [R1+0x6188], R14 ;  /* 0x0061880e01007387 */ /* 0x004fe40000100a00 */
[----:B------:R0:W-:Y:S02]  /*2e8d0*/  STL.64 [R1+0x6180], R12 ;  /* 0x0061800c01007387 */ /* 0x0001e40000100a00 */
[----:B0-----:R-:W3:Y:S01]  /*2e8e0*/  LDL.LU.64 R12, [R1+0x300] ;  /* 0x00030000010c7983 */ /* 0x001ee20000300a00 */
[----:B------:R-:W3:Y:S02]  /*2e8f0*/  LDL.LU.64 R14, [R1+0x308] ;  /* 0x00030800010e7983 */ /* 0x000ee40000300a00 */
[C---:B---3--:R-:W-:Y:S01]  /*2e900*/  HMMA.16816.F32.BF16 R12, R24.reuse, R8, R12 ;  /* 0x00000008180c723c */ /* 0x048fe2000004180c */
[----:B----4-:R-:W-:Y:S01]  /*2e910*/  STL.64 [R1+0x6178], R10 ;  /* 0x0061780a01007387 */ /* 0x010fe20000100a00 */
[----:B------:R0:W-:Y:S11]  /*2e920*/  STL.64 [R1+0x6170], R8 ;  /* 0x0061700801007387 */ /* 0x0001f60000100a00 */
[----:B------:R-:W-:Y:S10]  /*2e930*/  @!UPT UIADD3 URZ, URZ, URZ, URZ ;  /* 0x0000003f3f3ff290 */ /* 0x000ff4000fffe03f */
[----:B------:R-:W-:Y:S01]  /*2e940*/  STL.64 [R1+0x7e0], R12 ;  /* 0x0007e00c01007387 */ /* 0x000fe20000100a00 */
[----:B------:R-:W-:Y:S02]  /*2e950*/  STL.64 [R1+0x7e8], R14 ;  /* 0x0007e80e01007387 */ /* 0x000fe40000100a00 */
[----:B0-----:R-:W2:Y:S02]  /*2e960*/  LDL.64 R8, [R1+0x140] ;  /* 0x0001400001087983 */ /* 0x001ea40000100a00 */
[----:B--2---:R0:W-:Y:S02]  /*2e970*/  STL.64 [R1+0x6248], R8 ;  /* 0x0062480801007387 */ /* 0x0041e40000100a00 */
[----:B0-----:R-:W-:Y:S02]  /*2e980*/  HMMA.16816.F32.BF16 R8, R24, R4, R20 ;  /* 0x000000041808723c */ /* 0x001fe40000041814 */
[----:B------:R-:W-:Y:S01]  /*2e990*/  STL.64 [R1+0x6240], R4 ;  /* 0x0062400401007387 */ /* 0x000fe20000100a00 */
[----:B------:R-:W-:-:S02]  /*2e9a0*/  IMAD.MOV.U32 R12, RZ, RZ, R7 ;  /* 0x000000ffff0c7224 */ /* 0x000fc400078e0007 */
[----:B------:R-:W-:Y:S01]  /*2e9b0*/  IMAD.MOV.U32 R13, RZ, RZ, R6 ;  /* 0x000000ffff0d7224 */ /* 0x000fe200078e0006 */
[----:B------:R-:W0:Y:S11]  /*2e9c0*/  LDSM.16.MT88.4 R20, [R0+0x100] ;  /* 0x000100000014783b */ /* 0x000e360000004200 */
[----:B------:R-:W-:Y:S06]  /*2e9d0*/  @!UPT UIADD3 URZ, URZ, URZ, URZ ;  /* 0x0000003f3f3ff290 */ /* 0x000fec000fffe03f */
[----:B------:R1:W-:Y:S01]  /*2e9e0*/  STL.64 [R1+0x7d0], R8 ;  /* 0x0007d00801007387 */ /* 0x0003e20000100a00 */
[----:B------:R2:W-:Y:S03]  /*2e9f0*/  STL.64 [R1+0x7d8], R10 ;  /* 0x0007d80a01007387 */ /* 0x0005e60000100a00 */
[----:B-1----:R-:W3:Y:S01]  /*2ea00*/  LDL.LU.64 R8, [R1+0x5f0] ;  /* 0x0005f00001087983 */ /* 0x002ee20000300a00 */
[----:B--2---:R-:W2:Y:S03]  /*2ea10*/  LDL.LU.64 R10, [R1+0x5f8] ;  /* 0x0005f800010a7983 */ /* 0x004ea60000300a00 */
[----:B--2---:R-:W-:Y:S01]  /*2ea20*/  STL.64 [R1+0x6260], R10 ;  /* 0x0062600a01007387 */ /* 0x004fe20000100a00 */
[----:B---3--:R1:W-:Y:S03]  /*2ea30*/  STL.64 [R1+0x6258], R8 ;  /* 0x0062580801007387 */ /* 0x0083e60000100a00 */
[----:B-1----:R-:W2:Y:S01]  /*2ea40*/  LDL.LU.64 R8, [R1+0x600] ;  /* 0x0006000001087983 */ /* 0x002ea20000300a00 */
[----:B------:R-:W2:Y:S02]  /*2ea50*/  LDL.LU.64 R10, [R1+0x608] ;  /* 0x00060800010a7983 */ /* 0x000ea40000300a00 */
[----:B------:R-:W3:Y:S02]  /*2ea60*/  LDL.LU.64 R4, [R1+0x5e0] ;  /* 0x0005e00001047983 */ /* 0x000ee40000300a00 */
[----:B------:R-:W3:Y:S01]  /*2ea70*/  LDL.LU.64 R6, [R1+0x5e8] ;  /* 0x0005e80001067983 */ /* 0x000ee20000300a00 */
[----:B------:R-:W4:Y:S01]  /*2ea80*/  LDL.64 R16, [R1+0x120] ;  /* 0x0001200001107983 */ /* 0x000f220000100a00 */
[----:B------:R1:W-:Y:S03]  /*2ea90*/  STL.64 [R1+0x61a0], R12 ;  /* 0x0061a00c01007387 */ /* 0x0003e60000100a00 */
[----:B-1----:R-:W2:Y:S04]  /*2eaa0*/  LDL R12, [R1+0x30] ;  /* 0x00003000010c7983 */ /* 0x002ea80000100800 */
[----:B------:R-:W2:Y:S01]  /*2eab0*/  LDL R13, [R1+0x34] ;  /* 0x00003400010d7983 */ /* 0x000ea20000100800 */
[----:B------:R-:W-:Y:S02]  /*2eac0*/  STL [R1+0x6168], R0 ;  /* 0x0061680001007387 */ /* 0x000fe40000100800 */
[----:B0-----:R-:W-:Y:S02]  /*2ead0*/  STL.64 [R1+0x60e8], R22 ;  /* 0x0060e81601007387 */ /* 0x001fe40000100a00 */
[----:B------:R0:W-:Y:S02]  /*2eae0*/  STL.64 [R1+0x60e0], R20 ;  /* 0x0060e01401007387 */ /* 0x0001e40000100a00 */
[----:B0-----:R-:W-:-:S02]  /*2eaf0*/  IMAD.MOV.U32 R20, RZ, RZ, R18 ;  /* 0x000000ffff147224 */ /* 0x001fc400078e0012 */
[----:B------:R-:W-:Y:S01]  /*2eb00*/  IMAD.MOV.U32 R21, RZ, RZ, R19 ;  /* 0x000000ffff157224 */ /* 0x000fe200078e0013 */
[----:B------:R-:W3:Y:S01]  /*2eb10*/  LDL.LU R18, [R1+0x626c] ;  /* 0x00626c0001127983 */ /* 0x000ee20000300800 */
[----:B------:R-:W3:Y:S01]  /*2eb20*/  LDL.LU R19, [R1+0x6268] ;  /* 0x0062680001137983 */ /* 0x000ee20000300800 */
[C---:B--2---:R-:W-:Y:S02]  /*2eb30*/  HMMA.16816.F32.BF16 R12, R24.reuse, R12, R8 ;  /* 0x0000000c180c723c */ /* 0x044fe40000041808 */
[----:B------:R-:W2:Y:S01]  /*2eb40*/  LDL.LU.64 R10, [R1+0x6260] ;  /* 0x00626000010a7983 */ /* 0x000ea20000300a00 */
[----:B------:R-:W2:Y:S11]  /*2eb50*/  LDL.LU.64 R8, [R1+0x6258] ;  /* 0x0062580001087983 */ /* 0x000eb60000300a00 */
[----:B------:R-:W-:Y:S09]  /*2eb60*/  @!UPT UIADD3 URZ, URZ, URZ, URZ ;  /* 0x0000003f3f3ff290 */ /* 0x000ff2000fffe03f */
[----:B------:R0:W-:Y:S01]  /*2eb70*/  STL.64 [R1+0x7c0], R12 ;  /* 0x0007c00c01007387 */ /* 0x0001e20000100a00 */
[----:B------:R-:W-:Y:S02]  /*2eb80*/  STL.64 [R1+0x7c8], R14 ;  /* 0x0007c80e01007387 */ /* 0x000fe40000100a00 */
[----:B0-----:R-:W-:Y:S02]  /*2eb90*/  IMAD.MOV.U32 R12, RZ, RZ, R2 ;  /* 0x000000ffff0c7224 */ /* 0x001fe400078e0002 */
[----:B------:R-:W-:Y:S01]  /*2eba0*/  IMAD.MOV.U32 R13, RZ, RZ, R3 ;  /* 0x000000ffff0d7224 */ /* 0x000fe200078e0003 */
[----:B------:R-:W2:Y:S01]  /*2ebb0*/  LDL.LU R2, [R1+0x6254] ;  /* 0x0062540001027983 */ /* 0x000ea20000300800 */
[----:B------:R-:W2:Y:S03]  /*2ebc0*/  LDL.LU R3, [R1+0x6250] ;  /* 0x0062500001037983 */ /* 0x000ea60000300800 */
[----:B------:R0:W-:Y:S04]  /*2ebd0*/  STL.64 [R1+0x61b8], R12 ;  /* 0x0061b80c01007387 */ /* 0x0001e80000100a00 */
[----:B0-----:R-:W2:Y:S04]  /*2ebe0*/  LDL R12, [R1+0x150] ;  /* 0x00015000010c7983 */ /* 0x001ea80000100800 */
[----:B------:R-:W2:Y:S02]  /*2ebf0*/  LDL R13, [R1+0x154] ;  /* 0x00015400010d7983 */ /* 0x000ea40000100800 */
[----:B--2---:R-:W-:Y:S02]  /*2ec00*/  HMMA.16816.F32.BF16 R12, R24, R12, R8 ;  /* 0x0000000c180c723c */ /* 0x004fe40000041808 */
[----:B------:R-:W3:Y:S11]  /*2ec10*/  LDL.LU.64 R8, [R1+0x6248] ;  /* 0x0062480001087983 */ /* 0x000ef60000300a00 */
[----:B------:R-:W-:Y:S10]  /*2ec20*/  @!UPT UIADD3 URZ, URZ, URZ, URZ ;  /* 0x0000003f3f3ff290 */ /* 0x000ff4000fffe03f */
[----:B------:R0:W-:Y:S01]  /*2ec30*/  STL.64 [R1+0x7b0], R12 ;  /* 0x0007b00c01007387 */ /* 0x0001e20000100a00 */
[----:B------:R-:W-:Y:S02]  /*2ec40*/  STL.64 [R1+0x7b8], R14 ;  /* 0x0007b80e01007387 */ /* 0x000fe40000100a00 */
[----:B0-----:R-:W-:Y:S02]  /*2ec50*/  IMAD.MOV.U32 R12, RZ, RZ, R29 ;  /* 0x000000ffff0c7224 */ /* 0x001fe400078e001d */
[----:B------:R-:W-:-:S05]  /*2ec60*/  IMAD.MOV.U32 R13, RZ, RZ, R28 ;  /* 0x000000ffff0d7224 */ /* 0x000fca00078e001c */
[----:B------:R0:W-:Y:S04]  /*2ec70*/  STL.64 [R1+0x61e0], R12 ;  /* 0x0061e00c01007387 */ /* 0x0001e80000100a00 */
[----:B0-----:R-:W2:Y:S01]  /*2ec80*/  LDL.64 R12, [R1+0x130] ;  /* 0x00013000010c7983 */ /* 0x001ea20000100a00 */
[----:B---3--:R-:W-:Y:S11]  /*2ec90*/  HMMA.16816.F32.BF16 R4, R24, R8, R4 ;  /* 0x000000081804723c */ /* 0x008ff60000041804 */
[----:B------:R-:W-:Y:S11]  /*2eca0*/  @!UPT UIADD3 URZ, URZ, URZ, URZ ;  /* 0x0000003f3f3ff290 */ /* 0x000ff6000fffe03f */
[----:B------:R-:W-:Y:S01]  /*2ecb0*/  @!UPT UIADD3 URZ, URZ, URZ, URZ ;  /* 0x0000003f3f3ff290 */ /* 0x000fe2000fffe03f */
[----:B------:R0:W-:Y:S01]  /*2ecc0*/  STL.64 [R1+0x7a0], R4 ;  /* 0x0007a00401007387 */ /* 0x0001e20000100a00 */
[----:B------:R1:W-:Y:S03]  /*2ecd0*/  STL.64 [R1+0x7a8], R6 ;  /* 0x0007a80601007387 */ /* 0x0003e60000100a00 */
[----:B0-----:R-:W3:Y:S01]  /*2ece0*/  LDL.LU.64 R4, [R1+0x6240] ;  /* 0x0062400001047983 */ /* 0x001ee20000300a00 */
[----:B-1----:R-:W-:Y:S02]  /*2ecf0*/  IMAD.MOV.U32 R7, RZ, RZ, R8 ;  /* 0x000000ffff077224 */ /* 0x002fe400078e0008 */
[----:B------:R-:W-:Y:S02]  /*2ed00*/  IMAD.MOV.U32 R6, RZ, RZ, R9 ;  /* 0x000000ffff067224 */ /* 0x000fe400078e0009 */
[----:B------:R-:W4:Y:S01]  /*2ed10*/  LDL.LU.64 R8, [R1+0x5c0] ;  /* 0x0005c00001087983 */ /* 0x000f220000300a00 */
[----:B------:R-:W4:Y:S02]  /*2ed20*/  LDL.LU.64 R10, [R1+0x5c8] ;  /* 0x0005c800010a7983 */ /* 0x000f240000300a00 */
[----:B------:R-:W-:Y:S02]  /*2ed30*/  STL [R1+0x616c], R7 ;  /* 0x00616c0701007387 */ /* 0x000fe40000100800 */
[----:B------:R-:W-:Y:S01]  /*2ed40*/  STL [R1+0x6208], R6 ;  /* 0x0062080601007387 */ /* 0x000fe20000100800 */
[----:B---3--:R0:W-:Y:S04]  /*2ed50*/  STL.64 [R1+0x6200], R4 ;  /* 0x0062000401007387 */ /* 0x0081e80000100a00 */
[----:B0-----:R-:W3:Y:S01]  /*2ed60*/  LDL.LU.64 R4, [R1+0x5d0] ;  /* 0x0005d00001047983 */ /* 0x001ee20000300a00 */
[----:B------:R-:W3:Y:S02]  /*2ed70*/  LDL.LU.64 R6, [R1+0x5d8] ;  /* 0x0005d80001067983 */ /* 0x000ee40000300a00 */
[----:B--2---:R-:W-:-:S02]  /*2ed80*/  IMAD.MOV.U32 R23, RZ, RZ, R12 ;  /* 0x000000ffff177224 */ /* 0x004fc400078e000c */
[----:B------:R-:W-:Y:S01]  /*2ed90*/  IMAD.MOV.U32 R22, RZ, RZ, R13 ;  /* 0x000000ffff167224 */ /* 0x000fe200078e000d */
[C---:B---3--:R-:W-:Y:S11]  /*2eda0*/  HMMA.16816.F32.BF16 R4, R24.reuse, R12, R4 ;  /* 0x0000000c1804723c */ /* 0x048ff60000041804 */
[----:B------:R-:W-:Y:S11]  /*2edb0*/  @!UPT UIADD3 URZ, URZ, URZ, URZ ;  /* 0x0000003f3f3ff290 */ /* 0x000ff6000fffe03f */
[----:B------:R-:W-:Y:S01]  /*2edc0*/  @!UPT UIADD3 URZ, URZ, URZ, URZ ;  /* 0x0000003f3f3ff290 */ /* 0x000fe2000fffe03f */
[----:B------:R-:W-:Y:S01]  /*2edd0*/  STL.64 [R1+0x790], R4 ;  /* 0x0007900401007387 */ /* 0x000fe20000100a00 */
[----:B------:R-:W-:Y:S02]  /*2ede0*/  STL.64 [R1+0x798], R6 ;  /* 0x0007980601007387 */ /* 0x000fe40000100a00 */
[----:B------:R-:W-:Y:S02]  /*2edf0*/  STL.64 [R1+0x61f8], R22 ;  /* 0x0061f81601007387 */ /* 0x000fe40000100a00 */
[----:B------:R0:W-:Y:S02]  /*2ee00*/  STL.64 [R1+0x61f0], R20 ;  /* 0x0061f01401007387 */ /* 0x0001e40000100a00 */
[----:B0-----:R-:W2:Y:S01]  /*2ee10*/  LDL.64 R20, [R1+0xf0] ;  /* 0x0000f00001147983 */ /* 0x001ea20000100a00 */
[----:B----4-:R-:W-:Y:S03]  /*2ee20*/  HMMA.16816.F32.BF16 R4, R24, R16, R8 ;  /* 0x000000101804723c */ /* 0x010fe60000041808 */
[----:B--2---:R0:W-:Y:S02]  /*2ee30*/  STL.64 [R1+0x6210], R20 ;  /* 0x0062101401007387 */ /* 0x0041e40000100a00 */
[----:B0-----:R-:W-:-:S02]  /*2ee40*/  IMAD.MOV.U32 R20, RZ, RZ, R19 ;  /* 0x000000ffff147224 */ /* 0x001fc400078e0013 */
[----:B------:R-:W-:-:S05]  /*2ee50*/  IMAD.MOV.U32 R21, RZ, RZ, R18 ;  /* 0x000000ffff157224 */ /* 0x000fca00078e0012 */
[----:B------:R-:W-:Y:S11]  /*2ee60*/  STL.64 [R1+0x6228], R20 ;  /* 0x0062281401007387 */ /* 0x000ff60000100a00 */
[----:B------:R0:W-:Y:S02]  /*2ee70*/  STL.64 [R1+0x780], R4 ;  /* 0x0007800401007387 */ /* 0x0001e40000100a00 */
[----:B------:R1:W-:Y:S01]  /*2ee80*/  STL.64 [R1+0x788], R6 ;  /* 0x0007880601007387 */ /* 0x0003e20000100a00 */
[----:B0-----:R-:W2:Y:S01]  /*2ee90*/  LDL.LU.64 R4, [R1+0x590] ;  /* 0x0005900001047983 */ /* 0x001ea20000300a00 */
[----:B-1----:R-:W3:Y:S03]  /*2eea0*/  LDL.LU.64 R6, [R1+0x598] ;  /* 0x0005980001067983 */ /* 0x002ee60000300a00 */
        /* <DEDUP_REMOVED lines=13> */
[----:B------:R-:W4:Y:S02]  /*2ef80*/  LDL.LU.64 R14, [R1+0x2e8] ;  /* 0x0002e800010e7983 */ /* 0x000f240000300a00 */
[----:B------:R-:W2:Y:S02]  /*2ef90*/  LDL.LU.64 R8, [R1+0x1630] ;  /* 0x0016300001087983 */ /* 0x000ea40000300a00 */
[----:B------:R-:W2:Y:S02]  /*2efa0*/  LDL.LU.64 R10, [R1+0x1638] ;  /* 0x00163800010a7983 */ /* 0x000ea40000300a00 */
[----:B--2---:R-:W-:Y:S01]  /*2efb0*/  STL.64 [R1+0x6198], R10 ;  /* 0x0061980a01007387 */ /* 0x004fe20000100a00 */
[----:B------:R0:W-:Y:S03]  /*2efc0*/  STL.64 [R1+0x6190], R8 ;  /* 0x0061900801007387 */ /* 0x0001e60000100a00 */
[----:B0-----:R-:W2:Y:S01]  /*2efd0*/  LDL.LU.64 R8, [R1+0x1650] ;  /* 0x0016500001087983 */ /* 0x001ea20000300a00 */
[----:B------:R-:W2:Y:S02]  /*2efe0*/  LDL.LU.64 R10, [R1+0x1658] ;  /* 0x00165800010a7983 */ /* 0x000ea40000300a00 */
[----:B------:R-:W-:-:S02]  /*2eff0*/  IMAD.MOV.U32 R20, RZ, RZ, R3 ;  /* 0x000000ffff147224 */ /* 0x000fc400078e0003 */
[----:B------:R-:W-:-:S07]  /*2f000*/  IMAD.MOV.U32 R21, RZ, RZ, R2 ;  /* 0x000000ffff157224 */ /* 0x000fce00078e0002 */
[C---:B------:R-:W-:Y:S01]  /*2f010*/  HMMA.16816.F32.BF16 R20, R24.reuse, R20, R4 ;  /* 0x000000141814723c */ /* 0x040fe20000041804 */
[----:B--2---:R-:W-:Y:S01]  /*2f020*/  STL.64 [R1+0x61b0], R10 ;  /* 0x0061b00a01007387 */ /* 0x004fe20000100a00 */
[----:B------:R0:W-:Y:S03]  /*2f030*/  STL.64 [R1+0x61a8], R8 ;  /* 0x0061a80801007387 */ /* 0x0001e60000100a00 */
[----:B0-----:R-:W2:Y:S01]  /*2f040*/  LDL.LU.64 R8, [R1+0x1670] ;  /* 0x0016700001087983 */ /* 0x001ea20000300a00 */
[----:B------:R-:W2:Y:S03]  /*2f050*/  LDL.LU.64 R10, [R1+0x1678] ;  /* 0x00167800010a7983 */ /* 0x000ea60000300a00 */
[----:B--2---:R-:W-:Y:S01]  /*2f060*/  STL.64 [R1+0x61c8], R10 ;  /* 0x0061c80a01007387 */ /* 0x004fe20000100a00 */
[----:B------:R0:W-:Y:S03]  /*2f070*/  STL.64 [R1+0x61c0], R8 ;  /* 0x0061c00801007387 */ /* 0x0001e60000100a00 */
[----:B0-----:R-:W2:Y:S01]  /*2f080*/  LDL.LU.64 R8, [R1+0x16a0] ;  /* 0x0016a00001087983 */ /* 0x001ea20000300a00 */
[----:B------:R-:W2:Y:S02]  /*2f090*/  LDL.LU.64 R10, [R1+0x16a8] ;  /* 0x0016a800010a7983 */ /* 0x000ea40000300a00 */
[----:B------:R-:W2:Y:S02]  /*2f0a0*/  LDL.LU.64 R6, [R1+0x6238] ;  /* 0x0062380001067983 */ /* 0x000ea40000300a00 */
[----:B------:R-:W2:Y:S05]  /*2f0b0*/  LDL.LU.64 R4, [R1+0x6230] ;  /* 0x0062300001047983 */ /* 0x000eaa0000300a00 */
        /* <DEDUP_REMOVED lines=8> */
[----:B------:R-:W-:Y:S03]  /*2f140*/  STL.64 [R1+0x768], R22 ;  /* 0x0007681601007387 */ /* 0x000fe60000100a00 */
[----:B0-----:R-:W2:Y:S02]  /*2f150*/  LDL.LU.64 R20, [R1+0x6210] ;  /* 0x0062100001147983 */ /* 0x001ea40000300a00 */
[C---:B--2---:R-:W-:Y:S01]  /*2f160*/  HMMA.16816.F32.BF16 R4, R24.reuse, R20, R4 ;  /* 0x000000141804723c */ /* 0x044fe20000041804 */
[----:B------:R-:W-:Y:S11]  /*2f170*/  IMAD.MOV.U32 R0, RZ, RZ, R21 ;  /* 0x000000ffff007224 */ /* 0x000ff600078e0015 */
[----:B------:R-:W-:Y:S11]  /*2f180*/  @!UPT UIADD3 URZ, URZ, URZ, URZ ;  /* 0x0000003f3f3ff290 */ /* 0x000ff6000fffe03f */
[----:B------:R-:W-:Y:S01]  /*2f190*/  STL.64 [R1+0x750], R4 ;  /* 0x0007500401007387 */ /* 0x000fe20000100a00 */
[----:B------:R0:W-:Y:S03]  /*2f1a0*/  STL.64 [R1+0x758], R6 ;  /* 0x0007580601007387 */ /* 0x0001e60000100a00 */
[----:B0-----:R-:W2:Y:S01]  /*2f1b0*/  LDL.LU R6, [R1+0x6208] ;  /* 0x0062080001067983 */ /* 0x001ea20000300800 */
[----:B------:R-:W2:Y:S02]  /*2f1c0*/  LDL.LU.64 R4, [R1+0x6200] ;  /* 0x0062000001047983 */ /* 0x000ea40000300a00 */
[----:B------:R-:W-:Y:S02]  /*2f1d0*/  IMAD.MOV.U32 R7, RZ, RZ, R20 ;  /* 0x000000ffff077224 */ /* 0x000fe400078e0014 */
[----:B------:R-:W2:Y:S01]  /*2f1e0*/  LDL.LU.64 R22, [R1+0x61f8] ;  /* 0x0061f80001167983 */ /* 0x000ea20000300a00 */
[----:B------:R-:W3:Y:S02]  /*2f1f0*/  LDL.LU.64 R20, [R1+0x61f0] ;  /* 0x0061f00001147983 */ /* 0x000ee40000300a00 */
[C---:B---3--:R-:W-:Y:S11]  /*2f200*/  HMMA.16816.F32.BF16 R16, R24.reuse, R20, R16 ;  /* 0x000000141810723c */ /* 0x048ff60000041810 */
[----:B------:R-:W-:Y:S11]  /*2f210*/  @!UPT UIADD3 URZ, URZ, URZ, URZ ;  /* 0x0000003f3f3ff290 */ /* 0x000ff6000fffe03f */
[----:B------:R-:W-:Y:S01]  /*2f220*/  @!UPT UIADD3 URZ, URZ, URZ, URZ ;  /* 0x0000003f3f3ff290 */ /* 0x000fe2000fffe03f */
[----:B------:R0:W-:Y:S01]  /*2f230*/  STL.64 [R1+0x740], R16 ;  /* 0x0007401001007387 */ /* 0x0001e20000100a00 */
[----:B------:R1:W-:Y:S03]  /*2f240*/  STL.64 [R1+0x748], R18 ;  /* 0x0007481201007387 */ /* 0x0003e60000100a00 */
[----:B0-----:R-:W4:Y:S01]  /*2f250*/  LDL.LU.64 R16, [R1+0x61e8] ;  /* 0x0061e80001107983 */ /* 0x001f220000300a00 */
[----:B------:R-:W-:Y:S01]  /*2f260*/  STL.64 [R1+0x60f8], R20 ;  /* 0x0060f81401007387 */ /* 0x000fe20000100a00 */
[----:B----4-:R-:W-:Y:S02]  /*2f270*/  HMMA.16816.F32.BF16 R24, R24, R16, R12 ;  /* 0x000000101818723c */ /* 0x010fe4000004180c */
[----:B------:R-:W3:Y:S01]  /*2f280*/  LDL.LU.64 R12, [R1+0x61e0] ;  /* 0x0061e000010c7983 */ /* 0x000ee20000300a00 */
[----:B------:R-:W-:Y:S02]  /*2f290*/  IMAD.MOV.U32 R3, RZ, RZ, R16 ;  /* 0x000000ffff037224 */ /* 0x000fe400078e0010 */
[----:B------:R-:W-:Y:S11]  /*2f2a0*/  IMAD.MOV.U32 R2, RZ, RZ, R17 ;  /* 0x000000ffff027224 */ /* 0x000ff600078e0011 */
[----:B------:R-:W-:Y:S07]  /*2f2b0*/  @!UPT UIADD3 URZ, URZ, URZ, URZ ;  /* 0x0000003f3f3ff290 */ /* 0x000fee000fffe03f */
[----:B------:R0:W-:Y:S01]  /*2f2c0*/  STL.64 [R1+0x730], R24 ;  /* 0x0007301801007387 */ /* 0x0001e20000100a00 */
[----:B------:R4:W-:Y:S02]  /*2f2d0*/  STL.64 [R1+0x738], R26 ;  /* 0x0007381a01007387 */ /* 0x0009e40000100a00 */
[----:B-1----:R-:W3:Y:S02]  /*2f2e0*/  LDL.LU.64 R18, [R1+0x61d8] ;  /* 0x0061d80001127983 */ /* 0x002ee40000300a00 */
[----:B------:R-:W3:Y:S01]  /*2f2f0*/  LDL.LU.64 R16, [R1+0x61d0] ;  /* 0x0061d00001107983 */ /* 0x000ee20000300a00 */
[----:B0-----:R-:W2:Y:S01]  /*2f300*/  LDL.LU.64 R24, [R1+0x2c0] ;  /* 0x0002c00001187983 */ /* 0x001ea20000300a00 */
[----:B----4-:R-:W2:Y:S01]  /*2f310*/  LDL.LU.64 R26, [R1+0x2c8] ;  /* 0x0002c800011a7983 */ /* 0x010ea20000300a00 */
        /* <DEDUP_REMOVED lines=20> */
[----:B0-----:R-:W4:Y:S01]  /*2f460*/  LDL.LU.64 R14, [R1+0x6188] ;  /* 0x00618800010e7983 */ /* 0x001f220000300a00 */
[----:B------:R-:W3:Y:S02]  /*2f470*/  LDL.LU.64 R12, [R1+0x6180] ;  /* 0x00618000010c7983 */ /* 0x000ee40000300a00 */
[C---:B---3--:R-:W-:Y:S11]  /*2f480*/  HMMA.16816.F32.BF16 R8, R16.reuse, R12, R8 ;  /* 0x0000000c1008723c */ /* 0x048ff60000041808 */
[----:B------:R-:W-:Y:S11]  /*2f490*/  @!UPT UIADD3 URZ, URZ, URZ, URZ ;  /* 0x0000003f3f3ff290 */ /* 0x000ff6000fffe03f */
[----:B------:R-:W-:Y:S01]  /*2f4a0*/  @!UPT UIADD3 URZ, URZ, URZ, URZ ;  /* 0x0000003f3f3ff290 */ /* 0x000fe2000fffe03f */
[----:B------:R-:W-:Y:S01]  /*2f4b0*/  STL.64 [R1+0x6f0], R8 ;  /* 0x0006f00801007387 */ /* 0x000fe20000100a00 */
[----:B------:R0:W-:Y:S03]  /*2f4c0*/  STL.64 [R1+0x6f8], R10 ;  /* 0x0006f80a01007387 */ /* 0x0001e60000100a00 */
[----:B0-----:R-:W3:Y:S01]  /*2f4d0*/  LDL.LU.64 R10, [R1+0x6178] ;  /* 0x00617800010a7983 */ /* 0x001ee20000300a00 */
[----:B------:R-:W2:Y:S02]  /*2f4e0*/  LDL.LU.64 R8, [R1+0x6170] ;  /* 0x0061700001087983 */ /* 0x000ea40000300a00 */
[----:B------:R-:W2:Y:S02]  /*2f4f0*/  LDL R20, [R1+0x30] ;  /* 0x0000300001147983 */ /* 0x000ea40000100800 */
[----:B------:R-:W2:Y:S01]  /*2f500*/  LDL R21, [R1+0x34] ;  /* 0x0000340001157983 */ /* 0x000ea20000100800 */
[----:B----4-:R-:W-:Y:S01]  /*2f510*/  STL.64 [R1+0x60b0], R14 ;  /* 0x0060b00e01007387 */ /* 0x010fe20000100a00 */
[----:B------:R0:W-:Y:S03]  /*2f520*/  STL.64 [R1+0x60a8], R12 ;  /* 0x0060a80c01007387 */ /* 0x0001e60000100a00 */
[----:B0-----:R-:W4:Y:S01]  /*2f530*/  LDL.LU.64 R12, [R1+0x2d0] ;  /* 0x0002d000010c7983 */ /* 0x001f220000300a00 */
[----:B------:R-:W4:Y:S03]  /*2f540*/  LDL.LU.64 R14, [R1+0x2d8] ;  /* 0x0002d800010e7983 */ /* 0x000f260000300a00 */
[----:B---3--:R-:W-:Y:S01]  /*2f550*/  STL.64 [R1+0x60a0], R10 ;  /* 0x0060a00a01007387 */ /* 0x008fe20000100a00 */
[----:B--2---:R0:W-:Y:S01]  /*2f560*/  STL.64 [R1+0x6098], R8 ;  /* 0x0060980801007387 */ /* 0x0041e20000100a00 */
[C---:B----4-:R-:W-:Y:S08]  /*2f570*/  HMMA.16816.F32.BF16 R12, R16.reuse, R8, R12 ;  /* 0x00000008100c723c */ /* 0x050ff0000004180c */
[----:B0-----:R-:W-:Y:S11]  /*2f580*/  HMMA.16816.F32.BF16 R8, R16, R4, R24 ;  /* 0x000000041008723c */ /* 0x001ff60000041818 */
[----:B------:R-:W-:Y:S04]  /*2f590*/  @!UPT UIADD3 URZ, URZ, URZ, URZ ;  /* 0x0000003f3f3ff290 */ /* 0x000fe8000fffe03f */
[----:B------:R0:W-:Y:S01]  /*2f5a0*/  STL.64 [R1+0x6e0], R12 ;  /* 0x0006e00c01007387 */ /* 0x0001e20000100a00 */
[----:B------:R1:W-:Y:S03]  /*2f5b0*/  STL.64 [R1+0x6e8], R14 ;  /* 0x0006e80e01007387 */ /* 0x0003e60000100a00 */
[----:B0-----:R-:W2:Y:S01]  /*2f5c0*/  LDL.LU.64 R12, [R1+0x570] ;  /* 0x00057000010c7983 */ /* 0x001ea20000300a00 */
[----:B-1----:R-:W2:Y:S03]  /*2f5d0*/  LDL.LU.64 R14, [R1+0x578] ;  /* 0x00057800010e7983 */ /* 0x002ea60000300a00 */
[----:B------:R-:W-:Y:S02]  /*2f5e0*/  STL.64 [R1+0x6d0], R8 ;  /* 0x0006d00801007387 */ /* 0x000fe40000100a00 */
[----:B------:R-:W-:Y:S01]  /*2f5f0*/  STL.64 [R1+0x6d8], R10 ;  /* 0x0006d80a01007387 */ /* 0x000fe20000100a00 */
[----:B------:R0:W-:Y:S02]  /*2f600*/  STL.64 [R1+0x60c0], R4 ;  /* 0x0060c00401007387 */ /* 0x0001e40000100a00 */
[----:B0-----:R-:W-:-:S02]  /*2f610*/  IMAD.MOV.U32 R4, RZ, RZ, R7 ;  /* 0x000000ffff047224 */ /* 0x001fc400078e0007 */
[----:B------:R-:W-:Y:S01]  /*2f620*/  IMAD.MOV.U32 R5, RZ, RZ, R0 ;  /* 0x000000ffff057224 */ /* 0x000fe200078e0000 */
[----:B------:R-:W3:Y:S01]  /*2f630*/  LDL.LU R7, [R1+0x616c] ;  /* 0x00616c0001077983 */ /* 0x000ee20000300800 */
[----:B------:R-:W4:Y:S03]  /*2f640*/  LDL.LU R0, [R1+0x6168] ;  /* 0x0061680001007983 */ /* 0x000f260000300800 */
[----:B------:R0:W-:Y:S04]  /*2f650*/  STL.64 [R1+0x6100], R4 ;  /* 0x0061000401007387 */ /* 0x0001e80000100a00 */
[----:B0-----:R-:W2:Y:S01]  /*2f660*/  LDL.64 R4, [R1+0x100] ;  /* 0x0001000001047983 */ /* 0x001ea20000100a00 */
[----:B------:R-:W-:-:S03]  /*2f670*/  IMAD.MOV.U32 R9, RZ, RZ, R6 ;  /* 0x000000ffff097224 */ /* 0x000fc600078e0006 */
[----:B----4-:R-:W0:Y:S04]  /*2f680*/  LDSM.16.MT88.4 R24, [R0+0x180] ;  /* 0x000180000018783b */ /* 0x010e280000004200 */
[----:B--2---:R1:W-:Y:S04]  /*2f690*/  STL.64 [R1+0x6110], R4 ;  /* 0x0061100401007387 */ /* 0x0043e80000100a00 */
[----:B-1----:R-:W2:Y:S01]  /*2f6a0*/  LDL.64 R4, [R1+0x110] ;  /* 0x0001100001047983 */ /* 0x002ea20000100a00 */
[----:B------:R-:W-:Y:S01]  /*2f6b0*/  HMMA.16816.F32.BF16 R12, R16, R20, R12 ;  /* 0x00000014100c723c */ /* 0x000fe2000004180c */
[----:B---3--:R-:W-:-:S02]  /*2f6c0*/  IMAD.MOV.U32 R8, RZ, RZ, R7 ;  /* 0x000000ffff087224 */ /* 0x008fc400078e0007 */
[----:B--2---:R1:W-:Y:S02]  /*2f6d0*/  STL.64 [R1+0x6128], R4 ;  /* 0x0061280401007387 */ /* 0x0043e40000100a00 */
[----:B-1----:R-:W-:Y:S02]  /*2f6e0*/  IMAD.MOV.U32 R4, RZ, RZ, R29 ;  /* 0x000000ffff047224 */ /* 0x002fe400078e001d */
[----:B------:R-:W-:-:S05]  /*2f6f0*/  IMAD.MOV.U32 R5, RZ, RZ, R28 ;  /* 0x000000ffff057224 */ /* 0x000fca00078e001c */
[----:B------:R1:W-:Y:S02]  /*2f700*/  STL.64 [R1+0x6140], R4 ;  /* 0x0061400401007387 */ /* 0x0003e40000100a00 */
[----:B-1----:R-:W-:Y:S02]  /*2f710*/  IMAD.MOV.U32 R4, RZ, RZ, R23 ;  /* 0x000000ffff047224 */ /* 0x002fe400078e0017 */
[----:B------:R-:W-:-:S05]  /*2f720*/  IMAD.MOV.U32 R5, RZ, RZ, R22 ;  /* 0x000000ffff057224 */ /* 0x000fca00078e0016 */
[----:B------:R1:W-:Y:S01]  /*2f730*/  STL.64 [R1+0x6158], R4 ;  /* 0x0061580401007387 */ /* 0x0003e20000100a00 */
[----:B------:R-:W-:Y:S03]  /*2f740*/  STL.64 [R1+0x6160], R8 ;  /* 0x0061600801007387 */ /* 0x000fe60000100a00 */
[----:B-1----:R-:W2:Y:S01]  /*2f750*/  LDL.64 R4, [R1+0x150] ;  /* 0x0001500001047983 */ /* 0x002ea20000100a00 */
[----:B0-----:R-:W-:Y:S02]  /*2f760*/  STL.64 [R1+0x6010], R26 ;  /* 0x0060101a01007387 */ /* 0x001fe40000100a00 */
[----:B------:R0:W-:Y:S02]  /*2f770*/  STL.64 [R1+0x6008], R24 ;  /* 0x0060081801007387 */ /* 0x0001e40000100a00 */
[----:B0-----:R-:W-:Y:S02]  /*2f780*/  IMAD.MOV.U32 R24, RZ, RZ, R3 ;  /* 0x000000ffff187224 */ /* 0x001fe400078e0003 */
[----:B------:R-:W-:-:S05]  /*2f790*/  IMAD.MOV.U32 R25, RZ, RZ, R2 ;  /* 0x000000ffff197224 */ /* 0x000fca00078e0002 */
[----:B------:R0:W-:Y:S01]  /*2f7a0*/  STL.64 [R1+0x6108], R24 ;  /* 0x0061081801007387 */ /* 0x0001e20000100a00 */
[----:B------:R-:W2:Y:S02]  /*2f7b0*/  LDL.LU.64 R8, [R1+0x560] ;  /* 0x0005600001087983 */ /* 0x000ea40000300a00 */
[----:B------:R-:W2:Y:S02]  /*2f7c0*/  LDL.LU.64 R10, [R1+0x568] ;  /* 0x00056800010a7983 */ /* 0x000ea40000300a00 */
[----:B------:R-:W-:Y:S01]  /*2f7d0*/  STL.64 [R1+0x6c0], R12 ;  /* 0x0006c00c01007387 */ /* 0x000fe20000100a00 */
[----:B------:R-:W-:Y:S04]  /*2f7e0*/  STL.64 [R1+0x6c8], R14 ;  /* 0x0006c80e01007387 */ /* 0x000fe80000100a00 */
        /* <DEDUP_REMOVED lines=13> */
[----:B------:R-:W3:Y:S02]  /*2f8c0*/  LDL.LU.64 R26, [R1+0x548] ;  /* 0x00054800011a7983 */ /* 0x000ee40000300a00 */
[----:B------:R-:W4:Y:S02]  /*2f8d0*/  LDL.LU.64 R20, [R1+0x8c0] ;  /* 0x0008c00001147983 */ /* 0x000f240000300a00 */
[----:B------:R-:W4:Y:S01]  /*2f8e0*/  LDL.LU.64 R22, [R1+0x8c8] ;  /* 0x0008c80001167983 */ /* 0x000f220000300a00 */
[----:B------:R-:W2:Y:S04]  /*2f8f0*/  LDL.64 R12, [R1] ;  /* 0x00000000010c7983 */ /* 0x000ea80000100a00 */
[----:B--2---:R0:W-:Y:S04]  /*2f900*/  STL.64 [R1+0x60b8], R12 ;  /* 0x0060b80c01007387 */ /* 0x0041e80000100a00 */
[----:B0-----:R-:W2:Y:S01]  /*2f910*/  LDL.64 R12, [R1+0x10] ;  /* 0x00001000010c7983 */ /* 0x001ea20000100a00 */
[----:B------:R-:W-:Y:S03]  /*2f920*/  HMMA.16816.F32.BF16 R8, R16, R4, R8 ;  /* 0x000000041008723c */ /* 0x000fe60000041808 */
[----:B--2---:R0:W-:Y:S04]  /*2f930*/  STL.64 [R1+0x60c8], R12 ;  /* 0x0060c80c01007387 */ /* 0x0041e80000100a00 */
[----:B0-----:R-:W2:Y:S01]  /*2f940*/  LDL.64 R12, [R1+0x20] ;  /* 0x00002000010c7983 */ /* 0x001ea20000100a00 */
[----:B------:R-:W-:-:S02]  /*2f950*/  IMAD.MOV.U32 R29, RZ, RZ, R4 ;  /* 0x000000ffff1d7224 */ /* 0x000fc400078e0004 */
[----:B------:R-:W-:Y:S01]  /*2f960*/  IMAD.MOV.U32 R28, RZ, RZ, R5 ;  /* 0x000000ffff1c7224 */ /* 0x000fe200078e0005 */
[----:B--2---:R0:W-:Y:S04]  /*2f970*/  STL.64 [R1+0x60f0], R12 ;  /* 0x0060f00c01007387 */ /* 0x0041e80000100a00 */
[----:B0-----:R-:W2:Y:S01]  /*2f980*/  LDL.LU.64 R12, [R1+0x550] ;  /* 0x00055000010c7983 */ /* 0x001ea20000300a00 */
[----:B------:R-:W2:Y:S07]  /*2f990*/  LDL.LU.64 R14, [R1+0x558] ;  /* 0x00055800010e7983 */ /* 0x000eae0000300a00 */
[----:B------:R0:W-:Y:S02]  /*2f9a0*/  STL.64 [R1+0x6b0], R8 ;  /* 0x0006b00801007387 */ /* 0x0001e40000100a00 */
[----:B------:R2:W-:Y:S01]  /*2f9b0*/  STL.64 [R1+0x6b8], R10 ;  /* 0x0006b80a01007387 */ /* 0x0005e20000100a00 */
[----:B0-----:R-:W2:Y:S01]  /*2f9c0*/  LDL.LU.64 R8, [R1+0x6160] ;  /* 0x0061600001087983 */ /* 0x001ea20000300a00 */
[----:B------:R-:W3:Y:S01]  /*2f9d0*/  LDL.LU.64 R4, [R1+0x6158] ;  /* 0x0061580001047983 */ /* 0x000ee20000300a00 */
[C---:B--2---:R-:W-:Y:S08]  /*2f9e0*/  HMMA.16816.F32.BF16 R8, R16.reuse, R8, R12 ;  /* 0x000000081008723c */ /* 0x044ff0000004180c */
[C---:B---3--:R-:W-:Y:S01]  /*2f9f0*/  HMMA.16816.F32.BF16 R4, R16.reuse, R4, R24 ;  /* 0x000000041004723c */ /* 0x048fe20000041818 */
[----:B------:R-:W2:Y:S01]  /*2fa00*/  LDL.LU.64 R12, [R1+0x9d0] ;  /* 0x0009d000010c7983 */ /* 0x000ea20000300a00 */
[----:B------:R-:W2:Y:S11]  /*2fa10*/  LDL.LU.64 R14, [R1+0x9d8] ;  /* 0x0009d800010e7983 */ /* 0x000eb60000300a00 */
[----:B------:R-:W-:Y:S02]  /*2fa20*/  @!UPT UIADD3 URZ, URZ, URZ, URZ ;  /* 0x0000003f3f3ff290 */ /* 0x000fe4000fffe03f */
[----:B------:R0:W-:Y:S01]  /*2fa30*/  STL.64 [R1+0x6a0], R8 ;  /* 0x0006a00801007387 */ /* 0x0001e20000100a00 */
[----:B------:R1:W-:Y:S03]  /*2fa40*/  STL.64 [R1+0x6a8], R10 ;  /* 0x0006a80a01007387 */ /* 0x0003e60000100a00 */
[----:B0-----:R-:W3:Y:S01]  /*2fa50*/  LDL.LU.64 R8, [R1+0x9c0] ;  /* 0x0009c00001087983 */ /* 0x001ee20000300a00 */
[----:B-1----:R-:W3:Y:S02]  /*2fa60*/  LDL.LU.64 R10, [R1+0x9c8] ;  /* 0x0009c800010a7983 */ /* 0x002ee40000300a00 */
[----:B------:R-:W2:Y:S02]  /*2fa70*/  LDL.LU.64 R26, [R1+0x6150] ;  /* 0x00615000011a7983 */ /* 0x000ea40000300a00 */
[----:B------:R-:W2:Y:S01]  /*2fa80*/  LDL.LU.64 R24, [R1+0x6148] ;  /* 0x0061480001187983 */ /* 0x000ea20000300a00 */
        /* <DEDUP_REMOVED lines=27> */
[----:B------:R-:W4:Y:S02]  /*2fc40*/  LDL.LU.64 R4, [R1+0x6100] ;  /* 0x0061000001047983 */ /* 0x000f240000300a00 */
[C---:B----4-:R-:W-:Y:S02]  /*2fc50*/  HMMA.16816.F32.BF16 R4, R16.reuse, R4, R20 ;  /* 0x000000041004723c */ /* 0x050fe40000041814 */
[----:B------:R-:W2:Y:S11]  /*2fc60*/  LDL.LU.64 R20, [R1+0x60f8] ;  /* 0x0060f80001147983 */ /* 0x000eb60000300a00 */
[----:B------:R-:W-:Y:S10]  /*2fc70*/  @!UPT UIADD3 URZ, URZ, URZ, URZ ;  /* 0x0000003f3f3ff290 */ /* 0x000ff4000fffe03f */
[----:B------:R0:W-:Y:S01]  /*2fc80*/  STL.64 [R1+0x650], R4 ;  /* 0x0006500401007387 */ /* 0x0001e20000100a00 */
[----:B------:R1:W-:Y:S03]  /*2fc90*/  STL.64 [R1+0x658], R6 ;  /* 0x0006580601007387 */ /* 0x0003e60000100a00 */
[----:B0-----:R-:W4:Y:S01]  /*2fca0*/  LDL.LU.64 R4, [R1+0x1600] ;  /* 0x0016000001047983 */ /* 0x001f220000300a00 */
[----:B-1----:R-:W3:Y:S01]  /*2fcb0*/  LDL.LU.64 R6, [R1+0x1608] ;  /* 0x0016080001067983 */ /* 0x002ee20000300a00 */
[C---:B--2---:R-:W-:Y:S02]  /*2fcc0*/  HMMA.16816.F32.BF16 R20, R16.reuse, R20, R12 ;  /* 0x000000141014723c */ /* 0x044fe4000004180c */
[----:B---3--:R-:W-:Y:S01]  /*2fcd0*/  STL.64 [R1+0x60d8], R6 ;  /* 0x0060d80601007387 */ /* 0x008fe20000100a00 */
[----:B----4-:R0:W-:Y:S03]  /*2fce0*/  STL.64 [R1+0x60d0], R4 ;  /* 0x0060d00401007387 */ /* 0x0101e60000100a00 */
[----:B0-----:R-:W2:Y:S01]  /*2fcf0*/  LDL.LU.64 R4, [R1+0x1610] ;  /* 0x0016100001047983 */ /* 0x001ea20000300a00 */
[----:B------:R-:W2:Y:S02]  /*2fd00*/  LDL.LU.64 R6, [R1+0x1618] ;  /* 0x0016180001067983 */ /* 0x000ea40000300a00 */
[----:B------:R-:W2:Y:S11]  /*2fd10*/  LDL.LU.64 R12, [R1+0x60f0] ;  /* 0x0060f000010c7983 */ /* 0x000eb60000300a00 */
[----:B------:R-:W-:Y:S03]  /*2fd20*/  @!UPT UIADD3 URZ, URZ, URZ, URZ ;  /* 0x0000003f3f3ff290 */ /* 0x000fe6000fffe03f */
[----:B------:R-:W-:Y:S01]  /*2fd30*/  STL.64 [R1+0x640], R20 ;  /* 0x0006401401007387 */ /* 0x000fe20000100a00 */
[----:B------:R0:W-:Y:S04]  /*2fd40*/  STL.64 [R1+0x648], R22 ;  /* 0x0006481601007387 */ /* 0x0001e80000100a00 */
[----:B0-----:R-:W2:Y:S01]  /*2fd50*/  LDL.LU.64 R22, [R1+0x60e8] ;  /* 0x0060e80001167983 */ /* 0x001ea20000300a00 */
[----:B------:R-:W2:Y:S01]  /*2fd60*/  LDL.LU.64 R20, [R1+0x60e0] ;  /* 0x0060e00001147983 */ /* 0x000ea20000300a00 */
[----:B------:R-:W-:Y:S01]  /*2fd70*/  HMMA.16816.F32.BF16 R8, R16, R24, R8 ;  /* 0x000000181008723c */ /* 0x000fe20000041808 */
[----:B------:R-:W3:Y:S01]  /*2fd80*/  LDL.LU.64 R16, [R1+0x15e0] ;  /* 0x0015e00001107983 */ /* 0x000ee20000300a00 */
[----:B------:R-:W3:Y:S11]  /*2fd90*/  LDL.LU.64 R18, [R1+0x15e8] ;  /* 0x0015e80001127983 */ /* 0x000ef60000300a00 */
[----:B------:R-:W-:Y:S10]  /*2fda0*/  @!UPT UIADD3 URZ, URZ, URZ, URZ ;  /* 0x0000003f3f3ff290 */ /* 0x000ff4000fffe03f */
[----:B------:R0:W-:Y:S01]  /*2fdb0*/  STL.64 [R1+0x420], R8 ;  /* 0x0004200801007387 */ /* 0x0001e20000100a00 */
[----:B------:R1:W-:Y:S03]  /*2fdc0*/  STL.64 [R1+0x428], R10 ;  /* 0x0004280a01007387 */ /* 0x0003e60000100a00 */
[----:B0-----:R-:W4:Y:S01]  /*2fdd0*/  LDL.LU.64 R8, [R1+0x15c0] ;  /* 0x0015c00001087983 */ /* 0x001f220000300a00 */
[----:B-1----:R-:W4:Y:S02]  /*2fde0*/  LDL.LU.64 R10, [R1+0x15c8] ;  /* 0x0015c800010a7983 */ /* 0x002f240000300a00 */
[----:B------:R0:W-:Y:S01]  /*2fdf0*/  STL.64 [R1+0x6020], R24 ;  /* 0x0060201801007387 */ /* 0x0001e20000100a00 */
[C---:B--2---:R-:W-:Y:S01]  /*2fe00*/  HMMA.16816.F32.BF16 R4, R20.reuse, R12, R4 ;  /* 0x0000000c1404723c */ /* 0x044fe20000041804 */
[----:B0-----:R-:W-:Y:S02]  /*2fe10*/  IMAD.MOV.U32 R25, RZ, RZ, R12 ;  /* 0x000000ffff197224 */ /* 0x001fe400078e000c */
[----:B------:R-:W-:Y:S11]  /*2fe20*/  IMAD.MOV.U32 R24, RZ, RZ, R13 ;  /* 0x000000ffff187224 */ /* 0x000ff600078e000d */
[----:B------:R-:W-:Y:S09]  /*2fe30*/  @!UPT UIADD3 URZ, URZ, URZ, URZ ;  /* 0x0000003f3f3ff290 */ /* 0x000ff2000fffe03f */
[----:B------:R-:W-:Y:S01]  /*2fe40*/  STL.64 [R1+0x410], R4 ;  /* 0x0004100401007387 */ /* 0x000fe20000100a00 */
[----:B------:R0:W-:Y:S03]  /*2fe50*/  STL.64 [R1+0x418], R6 ;  /* 0x0004180601007387 */ /* 0x0001e60000100a00 */
[----:B0-----:R-:W2:Y:S01]  /*2fe60*/  LDL.LU.64 R6, [R1+0x60d8] ;  /* 0x0060d80001067983 */ /* 0x001ea20000300a00 */
[----:B------:R-:W2:Y:S02]  /*2fe70*/  LDL.LU.64 R4, [R1+0x60d0] ;  /* 0x0060d00001047983 */ /* 0x000ea40000300a00 */
[----:B------:R-:W2:Y:S02]  /*2fe80*/  LDL.LU.64 R12, [R1+0x60c8] ;  /* 0x0060c800010c7983 */ /* 0x000ea40000300a00 */
[----:B------:R-:W-:Y:S01]  /*2fe90*/  STL.64 [R1+0x6078], R26 ;  /* 0x0060781a01007387 */ /* 0x000fe20000100a00 */
[----:B------:R0:W-:Y:S04]  /*2fea0*/  STL.64 [R1+0x6070], R24 ;  /* 0x0060701801007387 */ /* 0x0001e80000100a00 */
[----:B0-----:R-:W3:Y:S01]  /*2feb0*/  LDL.64 R24, [R1+0x30] ;  /* 0x0000300001187983 */ /* 0x001ee20000100a00 */
[C---:B--2---:R-:W-:Y:S03]  /*2fec0*/  HMMA.16816.F32.BF16 R4, R20.reuse, R12, R4 ;  /* 0x0000000c1404723c */ /* 0x044fe60000041804 */
[----:B---3--:R0:W-:Y:S04]  /*2fed0*/  STL.64 [R1+0x6090], R24 ;  /* 0x0060901801007387 */ /* 0x0081e80000100a00 */
[----:B0-----:R-:W2:Y:S01]  /*2fee0*/  LDL.LU.64 R24, [R1+0x11b0] ;  /* 0x0011b00001187983 */ /* 0x001ea20000300a00 */
[----:B------:R-:W2:Y:S11]  /*2fef0*/  LDL.LU.64 R26, [R1+0x11b8] ;  /* 0x0011b800011a7983 */ /* 0x000eb60000300a00 */
[----:B------:R-:W-:Y:S04]  /*2ff00*/  @!UPT UIADD3 URZ, URZ, URZ, URZ ;  /* 0x0000003f3f3ff290 */ /* 0x000fe8000fffe03f */
[----:B------:R0:W-:Y:S02]  /*2ff10*/  STL.64 [R1+0x400], R4 ;  /* 0x0004000401007387 */ /* 0x0001e40000100a00 */
[----:B------:R1:W-:Y:S01]  /*2ff20*/  STL.64 [R1+0x408], R6 ;  /* 0x0004080601007387 */ /* 0x0003e20000100a00 */
[----:B0-----:R-:W3:Y:S01]  /*2ff30*/  LDL.LU.64 R4, [R1+0x60c0] ;  /* 0x0060c00001047983 */ /* 0x001ee20000300a00 */
[----:B-1----:R-:W-:Y:S02]  /*2ff40*/  IMAD.MOV.U32 R7, RZ, RZ, R12 ;  /* 0x000000ffff077224 */ /* 0x002fe400078e000c */
[----:B------:R-:W-:Y:S02]  /*2ff50*/  IMAD.MOV.U32 R6, RZ, RZ, R13 ;  /* 0x000000ffff067224 */ /* 0x000fe400078e000d */
[----:B------:R-:W2:Y:S02]  /*2ff60*/  LDL.LU.64 R12, [R1+0x60b8] ;  /* 0x0060b800010c7983 */ /* 0x000ea40000300a00 */
[C---:B--2---:R-:W-:Y:S11]  /*2ff70*/  HMMA.16816.F32.BF16 R16, R20.reuse, R12, R16 ;  /* 0x0000000c1410723c */ /* 0x044ff60000041810 */
[----:B------:R-:W-:Y:S11]  /*2ff80*/  @!UPT UIADD3 URZ, URZ, URZ, URZ ;  /* 0x0000003f3f3ff290 */ /* 0x000ff6000fffe03f */
[----:B------:R-:W-:Y:S01]  /*2ff90*/  @!UPT UIADD3 URZ, URZ, URZ, URZ ;  /* 0x0000003f3f3ff290 */ /* 0x000fe2000fffe03f */
[----:B------:R0:W-:Y:S01]  /*2ffa0*/  STL.64 [R1+0x3f0], R16 ;  /* 0x0003f01001007387 */ /* 0x0001e20000100a00 */
[----:B------:R-:W-:Y:S02]  /*2ffb0*/  STL.64 [R1+0x3f8], R18 ;  /* 0x0003f81201007387 */ /* 0x000fe40000100a00 */
[----:B------:R-:W2:Y:S02]  /*2ffc0*/  LDL.LU.64 R14, [R1+0x60b0] ;  /* 0x0060b000010e7983 */ /* 0x000ea40000300a00 */
[----:B0-----:R-:W-:Y:S02]  /*2ffd0*/  IMAD.MOV.U32 R17, RZ, RZ, R12 ;  /* 0x000000ffff117224 */ /* 0x001fe400078e000c */
[----:B------:R-:W-:Y:S02]  /*2ffe0*/  IMAD.MOV.U32 R16, RZ, RZ, R13 ;  /* 0x000000ffff107224 */ /* 0x000fe400078e000d */
        /* <DEDUP_REMOVED lines=10> */
[----:B0-----:R-:W2:Y:S01]  /*30090*/  LDL.LU.64 R12, [R1+0x11a0] ;  /* 0x0011a000010c7983 */ /* 0x001ea20000300a00 */
[----:B------:R-:W2:Y:S01]  /*300a0*/  LDL.LU.64 R14, [R1+0x11a8] ;  /* 0x0011a800010e7983 */ /* 0x000ea20000300a00 */
[C---:B---3--:R-:W-:Y:S11]  /*300b0*/  HMMA.16816.F32.BF16 R24, R20.reuse, R8, R24 ;  /* 0x000000081418723c */ /* 0x048ff60000041818 */
[----:B------:R-:W-:Y:S11]  /*300c0*/  @!UPT UIADD3 URZ, URZ, URZ, URZ ;  /* 0x0000003f3f3ff290 */ /* 0x000ff6000fffe03f */
[----:B------:R-:W-:Y:S01]  /*300d0*/  @!UPT UIADD3 URZ, URZ, URZ, URZ ;  /* 0x0000003f3f3ff290 */ /* 0x000fe2000fffe03f */
[----:B------:R0:W-:Y:S01]  /*300e0*/  STL.64 [R1+0x3d0], R24 ;  /* 0x0003d01801007387 */ /* 0x0001e20000100a00 */
[----:B------:R-:W-:Y:S03]  /*300f0*/  STL.64 [R1+0x3d8], R26 ;  /* 0x0003d81a01007387 */ /* 0x000fe60000100a00 */
[----:B0-----:R-:W3:Y:S01]  /*30100*/  LDL.LU.64 R24, [R1+0x6090] ;  /* 0x0060900001187983 */ /* 0x001ee20000300a00 */
[----:B----4-:R-:W-:Y:S02]  /*30110*/  STL.64 [R1+0x5fb0], R10 ;  /* 0x005fb00a01007387 */ /* 0x010fe40000100a00 */
[----:B------:R2:W-:Y:S02]  /*30120*/  STL.64 [R1+0x5fa8], R8 ;  /* 0x005fa80801007387 */ /* 0x0005e40000100a00 */
[----:B------:R0:W-:Y:S01]  /*30130*/  STL.64 [R1+0x6028], R4 ;  /* 0x0060280401007387 */ /* 0x0001e20000100a00 */
[----:B--2---:R-:W-:Y:S01]  /*30140*/  HMMA.16816.F32.BF16 R8, R20, R4, R12 ;  /* 0x000000041408723c */ /* 0x004fe2000004180c */
[----:B0-----:R-:W2:Y:S11]  /*30150*/  LDL.64 R4, [R1+0x140] ;  /* 0x0001400001047983 */ /* 0x001eb60000100a00 */
[----:B------:R-:W-:Y:S11]  /*30160*/  @!UPT UIADD3 URZ, URZ, URZ, URZ ;  /* 0x0000003f3f3ff290 */ /* 0x000ff6000fffe03f */
[----:B------:R-:W-:Y:S01]  /*30170*/  STL.64 [R1+0x3c0], R8 ;  /* 0x0003c00801007387 */ /* 0x000fe20000100a00 */
[----:B------:R-:W-:Y:S02]  /*30180*/  STL.64 [R1+0x3c8], R10 ;  /* 0x0003c80a01007387 */ /* 0x000fe40000100a00 */
[----:B------:R-:W-:Y:S01]  /*30190*/  STL.64 [R1+0x6088], R6 ;  /* 0x0060880601007387 */ /* 0x000fe20000100a00 */
[----:B--2---:R0:W-:Y:S04]  /*301a0*/  STL.64 [R1+0x6080], R4 ;  /* 0x0060800401007387 */ /* 0x0041e80000100a00 */
[----:B0-----:R-:W3:Y:S01]  /*301b0*/  LDL.LU.64 R4, [R1+0x14a0] ;  /* 0x0014a00001047983 */ /* 0x001ee20000300a00 */
[----:B------:R-:W3:Y:S02]  /*301c0*/  LDL.LU.64 R6, [R1+0x14a8] ;  /* 0x0014a80001067983 */ /* 0x000ee40000300a00 */
[----:B------:R-:W2:Y:S02]  /*301d0*/  LDL.64 R8, [R1+0x120] ;  /* 0x0001200001087983 */ /* 0x000ea40000100a00 */
[----:B------:R-:W-:-:S02]  /*301e0*/  IMAD.MOV.U32 R12, RZ, RZ, R17 ;  /* 0x000000ffff0c7224 */ /* 0x000fc400078e0011 */
[----:B------:R-:W-:Y:S02]  /*301f0*/  IMAD.MOV.U32 R13, RZ, RZ, R16 ;  /* 0x000000ffff0d7224 */ /* 0x000fe400078e0010 */
[----:B------:R-:W0:Y:S04]  /*30200*/  LDSM.16.MT88.4 R16, [R0+0x200] ;  /* 0x000200000010783b */ /* 0x000e280000004200 */
[----:B--2---:R-:W-:Y:S01]  /*30210*/  STL.64 [R1+0x6068], R8 ;  /* 0x0060680801007387 */ /* 0x004fe20000100a00 */
[----:B------:R1:W-:Y:S01]  /*30220*/  STL.64 [R1+0x5fd8], R12 ;  /* 0x005fd80c01007387 */ /* 0x0003e20000100a00 */
[----:B---3--:R-:W-:Y:S02]  /*30230*/  HMMA.16816.F32.BF16 R4, R20, R24, R4 ;  /* 0x000000181404723c */ /* 0x008fe40000041804 */
[----:B-1----:R-:W2:Y:S01]  /*30240*/  LDL.LU.64 R12, [R1+0x1480] ;  /* 0x00148000010c7983 */ /* 0x002ea20000300a00 */
[----:B------:R-:W2:Y:S02]  /*30250*/  LDL.LU.64 R14, [R1+0x1488] ;  /* 0x00148800010e7983 */ /* 0x000ea40000300a00 */
[----:B------:R-:W-:Y:S02]  /*30260*/  STL [R1+0x5fa0], R0 ;  /* 0x005fa00001007387 */ /* 0x000fe40000100800 */
[----:B0-----:R-:W-:Y:S01]  /*30270*/  STL.64 [R1+0x5ef8], R18 ;  /* 0x005ef81201007387 */ /* 0x001fe20000100a00 */
[----:B------:R0:W-:Y:S04]  /*30280*/  STL.64 [R1+0x5ef0], R16 ;  /* 0x005ef01001007387 */ /* 0x0001e80000100a00 */
[----:B0-----:R-:W3:Y:S01]  /*30290*/  LDL.LU.64 R16, [R1+0x1460] ;  /* 0x0014600001107983 */ /* 0x001ee20000300a00 */
[----:B------:R-:W3:Y:S10]  /*302a0*/  LDL.LU.64 R18, [R1+0x1468] ;  /* 0x0014680001127983 */ /* 0x000ef40000300a00 */
[----:B------:R-:W-:Y:S02]  /*302b0*/  STL.64 [R1+0x630], R4 ;  /* 0x0006300401007387 */ /* 0x000fe40000100a00 */
[----:B------:R0:W-:Y:S02]  /*302c0*/  STL.64 [R1+0x638], R6 ;  /* 0x0006380601007387 */ /* 0x0001e40000100a00 */
[----:B0-----:R-:W4:Y:S01]  /*302d0*/  LDL.LU.64 R6, [R1+0x6088] ;  /* 0x0060880001067983 */ /* 0x001f220000300a00 */
[----:B------:R-:W3:Y:S02]  /*302e0*/  LDL.LU.64 R4, [R1+0x6080] ;  /* 0x0060800001047983 */ /* 0x000ee40000300a00 */
[----:B------:R-:W-:-:S02]  /*302f0*/  IMAD.MOV.U32 R8, RZ, RZ, R29 ;  /* 0x000000ffff087224 */ /* 0x000fc400078e001d */
[----:B------:R-:W-:Y:S02]  /*30300*/  IMAD.MOV.U32 R9, RZ, RZ, R28 ;  /* 0x000000ffff097224 */ /* 0x000fe400078e001c */
[----:B------:R-:W-:Y:S02]  /*30310*/  IMAD.MOV.U32 R29, RZ, RZ, R24 ;  /* 0x000000ffff1d7224 */ /* 0x000fe400078e0018 */
[----:B------:R-:W-:Y:S01]  /*30320*/  IMAD.MOV.U32 R28, RZ, RZ, R25 ;  /* 0x000000ffff1c7224 */ /* 0x000fe200078e0019 */
[----:B------:R-:W3:Y:S01]  /*30330*/  LDL.LU.64 R26, [R1+0x6078] ;  /* 0x00607800011a7983 */ /* 0x000ee20000300a00 */
[----:B------:R-:W3:Y:S01]  /*30340*/  LDL.LU.64 R24, [R1+0x6070] ;  /* 0x0060700001187983 */ /* 0x000ee20000300a00 */
[----:B--2---:R-:W-:Y:S02]  /*30350*/  HMMA.16816.F32.BF16 R12, R20, R8, R12 ;  /* 0x00000008140c723c */ /* 0x004fe4000004180c */
[----:B------:R-:W2:Y:S01]  /*30360*/  LDL.LU.64 R8, [R1+0x1440] ;  /* 0x0014400001087983 */ /* 0x000ea20000300a00 */
[----:B------:R-:W2:Y:S11]  /*30370*/  LDL.LU.64 R10, [R1+0x1448] ;  /* 0x00144800010a7983 */ /* 0x000eb60000300a00 */
[----:B------:R-:W-:Y:S09]  /*30380*/  @!UPT UIADD3 URZ, URZ, URZ, URZ ;  /* 0x0000003f3f3ff290 */ /* 0x000ff2000fffe03f */
[----:B------:R4:W-:Y:S01]  /*30390*/  STL.64 [R1+0x620], R12 ;  /* 0x0006200c01007387 */ /* 0x0009e20000100a00 */
[----:B------:R-:W-:Y:S02]  /*303a0*/  STL.64 [R1+0x628], R14 ;  /* 0x0006280e01007387 */ /* 0x000fe40000100a00 */
[----:B----4-:R-:W-:Y:S02]  /*303b0*/  IMAD.MOV.U32 R12, RZ, RZ, R7 ;  /* 0x000000ffff0c7224 */ /* 0x010fe400078e0007 */
[----:B------:R-:W-:-:S05]  /*303c0*/  IMAD.MOV.U32 R13, RZ, RZ, R6 ;  /* 0x000000ffff0d7224 */ /* 0x000fca00078e0006 */
[----:B------:R3:W-:Y:S02]  /*303d0*/  STL.64 [R1+0x5ff0], R12 ;  /* 0x005ff00c01007387 */ /* 0x0007e40000100a00 */
[C---:B---3--:R-:W-:Y:S07]  /*303e0*/  HMMA.16816.F32.BF16 R12, R20.reuse, R4, R16 ;  /* 0x00000004140c723c */ /* 0x048fee0000041810 */
[----:B------:R-:W-:Y:S02]  /*303f0*/  IMAD.MOV.U32 R17, RZ, RZ, R4 ;  /* 0x000000ffff117224 */ /* 0x000fe400078e0004 */
[----:B------:R-:W-:Y:S11]  /*30400*/  IMAD.MOV.U32 R16, RZ, RZ, R5 ;  /* 0x000000ffff107224 */ /* 0x000ff600078e0005 */
[----:B------:R-:W-:Y:S03]  /*30410*/  @!UPT UIADD3 URZ, URZ, URZ, URZ ;  /* 0x0000003f3f3ff290 */ /* 0x000fe6000fffe03f */
[----:B------:R0:W-:Y:S01]  /*30420*/  STL.64 [R1+0x610], R12 ;  /* 0x0006100c01007387 */ /* 0x0001e20000100a00 */
[----:B------:R-:W-:Y:S02]  /*30430*/  STL.64 [R1+0x618], R14 ;  /* 0x0006180e01007387 */ /* 0x000fe40000100a00 */
[----:B------:R-:W3:Y:S02]  /*30440*/  LDL.LU.64 R4, [R1+0x1430] ;  /* 0x0014300001047983 */ /* 0x000ee40000300a00 */
[----:B------:R-:W3:Y:S02]  /*30450*/  LDL.LU.64 R6, [R1+0x1438] ;  /* 0x0014380001067983 */ /* 0x000ee40000300a00 */
[----:B0-----:R-:W-:Y:S02]  /*30460*/  IMAD.MOV.U32 R12, RZ, RZ, R25 ;  /* 0x000000ffff0c7224 */ /* 0x001fe400078e0019 */
[----:B------:R-:W-:Y:S02]  /*30470*/  IMAD.MOV.U32 R13, RZ, RZ, R24 ;  /* 0x000000ffff0d7224 */ /* 0x000fe400078e0018 */
[----:B------:R-:W4:Y:S04]  /*30480*/  LDL.64 R24, [R1+0xe0] ;  /* 0x0000e00001187983 */ /* 0x000f280000100a00 */
[----:B----4-:R0:W-:Y:S04]  /*30490*/  STL.64 [R1+0x6030], R24 ;  /* 0x0060301801007387 */ /* 0x0101e80000100a00 */
[----:B0-----:R-:W4:Y:S04]  /*304a0*/  LDL.64 R24, [R1+0xf0] ;  /* 0x0000f00001187983 */ /* 0x001f280000100a00 */
[----:B----4-:R-:W-:Y:S01]  /*304b0*/  STL.64 [R1+0x6048], R24 ;  /* 0x0060481801007387 */ /* 0x010fe20000100a00 */
[----:B------:R0:W-:Y:S03]  /*304c0*/  STL.64 [R1+0x6018], R12 ;  /* 0x0060180c01007387 */ /* 0x0001e60000100a00 */
[----:B0-----:R-:W2:Y:S02]  /*304d0*/  LDL.64 R12, [R1+0x130] ;  /* 0x00013000010c7983 */ /* 0x001ea40000100a00 */
[----:B--2---:R-:W-:Y:S11]  /*304e0*/  HMMA.16816.F32.BF16 R8, R20, R12, R8 ;  /* 0x0000000c1408723c */ /* 0x004ff60000041808 */
[----:B------:R-:W-:Y:S11]  /*304f0*/  @!UPT UIADD3 URZ, URZ, URZ, URZ ;  /* 0x0000003f3f3ff290 */ /* 0x000ff6000fffe03f */
[----:B------:R-:W-:Y:S01]  /*30500*/  @!UPT UIADD3 URZ, URZ, URZ, URZ ;  /* 0x0000003f3f3ff290 */ /* 0x000fe2000fffe03f */
[----:B------:R0:W-:Y:S01]  /*30510*/  STL.64 [R1+0x600], R8 ;  /* 0x0006000801007387 */ /* 0x0001e20000100a00 */
[----:B------:R-:W-:Y:S03]  /*30520*/  STL.64 [R1+0x608], R10 ;  /* 0x0006080a01007387 */ /* 0x000fe60000100a00 */
[----:B0-----:R-:W3:Y:S01]  /*30530*/  LDL.LU.64 R8, [R1+0x6068] ;  /* 0x0060680001087983 */ /* 0x001ee20000300a00 */
[----:B------:R-:W-:Y:S02]  /*30540*/  IMAD.MOV.U32 R19, RZ, RZ, R12 ;  /* 0x000000ffff137224 */ /* 0x000fe400078e000c */
[----:B------:R-:W-:-:S05]  /*30550*/  IMAD.MOV.U32 R18, RZ, RZ, R13 ;  /* 0x000000ffff127224 */ /* 0x000fca00078e000d */
[----:B------:R-:W-:Y:S01]  /*30560*/  STL.64 [R1+0x5f98], R18 ;  /* 0x005f981201007387 */ /* 0x000fe20000100a00 */
[----:B------:R0:W-:Y:S02]  /*30570*/  STL.64 [R1+0x5f90], R16 ;  /* 0x005f901001007387 */ /* 0x0001e40000100a00 */
[----:B0-----:R-:W-:Y:S02]  /*30580*/  IMAD.MOV.U32 R16, RZ, RZ, R27 ;  /* 0x000000ffff107224 */ /* 0x001fe400078e001b */
[----:B------:R-:W-:-:S05]  /*30590*/  IMAD.MOV.U32 R17, RZ, RZ, R26 ;  /* 0x000000ffff117224 */ /* 0x000fca00078e001a */
[----:B------:R-:W-:Y:S01]  /*305a0*/  STL.64 [R1+0x6050], R16 ;  /* 0x0060501001007387 */ /* 0x000fe20000100a00 */
[----:B------:R-:W2:Y:S01]  /*305b0*/  LDL.LU.64 R24, [R1+0x1410] ;  /* 0x0014100001187983 */ /* 0x000ea20000300a00 */
[----:B---3--:R-:W-:Y:S11]  /*305c0*/  HMMA.16816.F32.BF16 R4, R20, R8, R4 ;  /* 0x000000081404723c */ /* 0x008ff60000041804 */
[----:B------:R-:W-:Y:S11]  /*305d0*/  @!UPT UIADD3 URZ, URZ, URZ, URZ ;  /* 0x0000003f3f3ff290 */ /* 0x000ff6000fffe03f */
[----:B------:R-:W-:Y:S01]  /*305e0*/  @!UPT UIADD3 URZ, URZ, URZ, URZ ;  /* 0x0000003f3f3ff290 */ /* 0x000fe2000fffe03f */
[----:B------:R-:W-:Y:S01]  /*305f0*/  STL.64 [R1+0x5f0], R4 ;  /* 0x0005f00401007387 */ /* 0x000fe20000100a00 */
[----:B------:R-:W-:Y:S02]  /*30600*/  STL.64 [R1+0x5f8], R6 ;  /* 0x0005f80601007387 */ /* 0x000fe40000100a00 */
[----:B------:R-:W3:Y:S02]  /*30610*/  LDL.LU.64 R26, [R1+0x1418] ;  /* 0x00141800011a7983 */ /* 0x000ee40000300a00 */
[----:B---3--:R-:W-:Y:S01]  /*30620*/  STL.64 [R1+0x6060], R26 ;  /* 0x0060601a01007387 */ /* 0x008fe20000100a00 */
[----:B--2---:R0:W-:Y:S03]  /*30630*/  STL.64 [R1+0x6058], R24 ;  /* 0x0060581801007387 */ /* 0x0041e60000100a00 */
[----:B0-----:R-:W2:Y:S01]  /*30640*/  LDL.LU.64 R24, [R1+0x1420] ;  /* 0x0014200001187983 */ /* 0x001ea20000300a00 */
[----:B------:R-:W2:Y:S02]  /*30650*/  LDL.LU.64 R26, [R1+0x1428] ;  /* 0x00142800011a7983 */ /* 0x000ea40000300a00 */
[----:B------:R-:W3:Y:S02]  /*30660*/  LDL.LU.64 R4, [R1+0x13f0] ;  /* 0x0013f00001047983 */ /* 0x000ee40000300a00 */
[----:B------:R-:W4:Y:S02]  /*30670*/  LDL.LU.64 R6, [R1+0x13f8] ;  /* 0x0013f80001067983 */ /* 0x000f240000300a00 */
[----:B------:R-:W-:Y:S01]  /*30680*/  IMAD.MOV.U32 R0, RZ, RZ, R8 ;  /* 0x000000ffff007224 */ /* 0x000fe200078e0008 */
[----:B----4-:R-:W-:Y:S01]  /*30690*/  STL.64 [R1+0x6040], R6 ;  /* 0x0060400601007387 */ /* 0x010fe20000100a00 */
[----:B---3--:R0:W-:Y:S03]  /*306a0*/  STL.64 [R1+0x6038], R4 ;  /* 0x0060380401007387 */ /* 0x0081e60000100a00 */
[----:B0-----:R-:W3:Y:S01]  /*306b0*/  LDL.LU.64 R4, [R1+0x1400] ;  /* 0x0014000001047983 */ /* 0x001ee20000300a00 */
[----:B------:R-:W3:Y:S02]  /*306c0*/  LDL.LU.64 R6, [R1+0x1408] ;  /* 0x0014080001067983 */ /* 0x000ee40000300a00 */
[----:B------:R-:W4:Y:S02]  /*306d0*/  LDL.LU.64 R12, [R1+0x1190] ;  /* 0x00119000010c7983 */ /* 0x000f240000300a00 */
[----:B------:R-:W4:Y:S01]  /*306e0*/  LDL.LU.64 R14, [R1+0x1198] ;  /* 0x00119800010e7983 */ /* 0x000f220000300a00 */
[----:B------:R-:W2:Y:S01]  /*306f0*/  LDL.LU.64 R8, [R1+0x1540] ;  /* 0x0015400001087983 */ /* 0x000ea20000300a00 */
[----:B------:R-:W2:Y:S03]  /*30700*/  LDL.LU.64 R10, [R1+0x1548] ;  /* 0x00154800010a7983 */ /* 0x000ea60000300a00 */
        /* <DEDUP_REMOVED lines=35> */
[----:B------:R-:W3:Y:S02]  /*30940*/  LDL.LU.64 R24, [R1+0x6030] ;  /* 0x0060300001187983 */ /* 0x000ee40000300a00 */
[C---:B---3--:R-:W-:Y:S11]  /*30950*/  HMMA.16816.F32.BF16 R4, R20.reuse, R24, R4 ;  /* 0x000000181404723c */ /* 0x048ff60000041804 */
[----:B------:R-:W-:Y:S11]  /*30960*/  @!UPT UIADD3 URZ, URZ, URZ, URZ ;  /* 0x0000003f3f3ff290 */ /* 0x000ff6000fffe03f */
[----:B------:R-:W-:Y:S01]  /*30970*/  @!UPT UIADD3 URZ, URZ, URZ, URZ ;  /* 0x0000003f3f3ff290 */ /* 0x000fe2000fffe03f */
[----:B------:R0:W-:Y:S01]  /*30980*/  STL.64 [R1+0x5b0], R4 ;  /* 0x0005b00401007387 */ /* 0x0001e20000100a00 */
[----:B------:R1:W-:Y:S03]  /*30990*/  STL.64 [R1+0x5b8], R6 ;  /* 0x0005b80601007387 */ /* 0x0003e60000100a00 */
[----:B0-----:R-:W2:Y:S01]  /*309a0*/  LDL.LU.64 R4, [R1+0x6028] ;  /* 0x0060280001047983 */ /* 0x001ea20000300a00 */
[----:B-1----:R-:W-:Y:S02]  /*309b0*/  IMAD.MOV.U32 R7, RZ, RZ, R24 ;  /* 0x000000ffff077224 */ /* 0x002fe400078e0018 */
[----:B------:R-:W-:Y:S02]  /*309c0*/  IMAD.MOV.U32 R6, RZ, RZ, R25 ;  /* 0x000000ffff067224 */ /* 0x000fe400078e0019 */
[----:B------:R-:W4:Y:S02]  /*309d0*/  LDL.LU.64 R24, [R1+0x6020] ;  /* 0x0060200001187983 */ /* 0x000f240000300a00 */
[----:B----4-:R-:W-:Y:S02]  /*309e0*/  HMMA.16816.F32.BF16 R20, R20, R24, R12 ;  /* 0x000000181414723c */ /* 0x010fe4000004180c */
[----:B------:R-:W3:Y:S01]  /*309f0*/  LDL.LU.64 R12, [R1+0x6018] ;  /* 0x00601800010c7983 */ /* 0x000ee20000300a00 */
[----:B------:R-:W3:Y:S02]  /*30a00*/  LDL.LU.64 R26, [R1+0x6010] ;  /* 0x00601000011a7983 */ /* 0x000ee40000300a00 */
[----:B------:R-:W3:Y:S11]  /*30a10*/  LDL.LU.64 R24, [R1+0x6008] ;  /* 0x0060080001187983 */ /* 0x000ef60000300a00 */
[----:B------:R-:W-:Y:S07]  /*30a20*/  @!UPT UIADD3 URZ, URZ, URZ, URZ ;  /* 0x0000003f3f3ff290 */ /* 0x000fee000fffe03f */
[----:B------:R0:W-:Y:S01]  /*30a30*/  STL.64 [R1+0x3b0], R20 ;  /* 0x0003b01401007387 */ /* 0x0001e20000100a00 */
[----:B------:R1:W-:Y:S03]  /*30a40*/  STL.64 [R1+0x3b8], R22 ;  /* 0x0003b81601007387 */ /* 0x0003e60000100a00 */
[----:B0-----:R-:W4:Y:S01]  /*30a50*/  LDL.LU.64 R20, [R1+0x1180] ;  /* 0x0011800001147983 */ /* 0x001f220000300a00 */
[----:B-1----:R-:W4:Y:S01]  /*30a60*/  LDL.LU.64 R22, [R1+0x1188] ;  /* 0x0011880001167983 */ /* 0x002f220000300a00 */
        /* <DEDUP_REMOVED lines=39> */
[----:B------:R-:W2:Y:S03]  /*30ce0*/  LDL.LU.64 R18, [R1+0x13e8] ;  /* 0x0013e80001127983 */ /* 0x000ea60000300a00 */
[----:B------:R0:W-:Y:S01]  /*30cf0*/  STL.64 [R1+0x350], R8 ;  /* 0x0003500801007387 */ /* 0x0001e20000100a00 */
[----:B------:R-:W-:Y:S03]  /*30d00*/  STL.64 [R1+0x358], R10 ;  /* 0x0003580a01007387 */ /* 0x000fe60000100a00 */
[----:B0-----:R-:W3:Y:S04]  /*30d10*/  LDL.64 R8, [R1+0x100] ;  /* 0x0001000001087983 */ /* 0x001ee80000100a00 */
[----:B---3--:R0:W-:Y:S04]  /*30d20*/  STL.64 [R1+0x5f38], R8 ;  /* 0x005f380801007387 */ /* 0x0081e80000100a00 */
[----:B0-----:R-:W3:Y:S04]  /*30d30*/  LDL R8, [R1+0x110] ;  /* 0x0001100001087983 */ /* 0x001ee80000100800 */
[----:B------:R-:W3:Y:S04]  /*30d40*/  LDL R9, [R1+0x114] ;  /* 0x0001140001097983 */ /* 0x000ee80000100800 */
[----:B---3--:R0:W-:Y:S02]  /*30d50*/  STL.64 [R1+0x5f48], R8 ;  /* 0x005f480801007387 */ /* 0x0081e40000100a00 */
[----:B0-----:R-:W-:-:S02]  /*30d60*/  IMAD.MOV.U32 R8, RZ, RZ, R0 ;  /* 0x000000ffff087224 */ /* 0x001fc400078e0000 */
[----:B------:R-:W3:Y:S01]  /*30d70*/  LDL.LU R0, [R1+0x5fa0] ;  /* 0x005fa00001007983 */ /* 0x000ee20000300800 */
[----:B------:R-:W4:Y:S03]  /*30d80*/  LDL R9, [R1+0x124] ;  /* 0x0001240001097983 */ /* 0x000f260000100800 */
[----:B---3--:R-:W0:Y:S04]  /*30d90*/  LDSM.16.MT88.4 R20, [R0+0x280] ;  /* 0x000280000014783b */ /* 0x008e280000004200 */
[----:B----4-:R-:W-:Y:S01]  /*30da0*/  STL.64 [R1+0x5f60], R8 ;  /* 0x005f600801007387 */ /* 0x010fe20000100a00 */
[----:B------:R1:W-:Y:S03]  /*30db0*/  STL.64 [R1+0x5ed8], R4 ;  /* 0x005ed80401007387 */ /* 0x0003e60000100a00 */
[----:B-1----:R-:W3:Y:S04]  /*30dc0*/  LDL.64 R4, [R1+0x10] ;  /* 0x0000100001047983 */ /* 0x002ee80000100a00 */
[----:B---3--:R-:W-:Y:S01]  /*30dd0*/  STL.64 [R1+0x5ee8], R4 ;  /* 0x005ee80401007387 */ /* 0x008fe20000100a00 */
[----:B------:R-:W3:Y:S02]  /*30de0*/  LDL.64 R12, [R1] ;  /* 0x00000000010c7983 */ /* 0x000ee40000100a00 */
[----:B------:R-:W-:Y:S01]  /*30df0*/  IMAD.MOV.U32 R8, RZ, RZ, R29 ;  /* 0x000000ffff087224 */ /* 0x000fe200078e001d */
[----:B---3--:R1:W-:Y:S04]  /*30e00*/  STL.64 [R1+0x5ee0], R12 ;  /* 0x005ee00c01007387 */ /* 0x0083e80000100a00 */
[----:B-1----:R-:W3:Y:S01]  /*30e10*/  LDL.64 R12, [R1+0x150] ;  /* 0x00015000010c7983 */ /* 0x002ee20000100a00 */
[----:B0-----:R-:W-:Y:S02]  /*30e20*/  STL.64 [R1+0x5e58], R22 ;  /* 0x005e581601007387 */ /* 0x001fe40000100a00 */
[----:B------:R0:W-:Y:S02]  /*30e30*/  STL.64 [R1+0x5e50], R20 ;  /* 0x005e501401007387 */ /* 0x0001e40000100a00 */
[----:B0-----:R-:W4:Y:S01]  /*30e40*/  LDL.64 R20, [R1+0xd0] ;  /* 0x0000d00001147983 */ /* 0x001f220000100a00 */
[----:B------:R-:W-:-:S07]  /*30e50*/  IMAD.MOV.U32 R9, RZ, RZ, R28 ;  /* 0x000000ffff097224 */ /* 0x000fce00078e001c */
[----:B--2---:R-:W-:Y:S01]  /*30e60*/  HMMA.16816.F32.BF16 R8, R24, R8, R16 ;  /* 0x000000081808723c */ /* 0x004fe20000041810 */
[----:B----4-:R0:W-:Y:S04]  /*30e70*/  STL.64 [R1+0x5f40], R20 ;  /* 0x005f401401007387 */ /* 0x0101e80000100a00 */
[----:B0-----:R-:W3:Y:S01]  /*30e80*/  LDL.LU.64 R20, [R1+0x13d0] ;  /* 0x0013d00001147983 */ /* 0x001ee20000300a00 */
[----:B------:R-:W3:Y:S02]  /*30e90*/  LDL.LU.64 R22, [R1+0x13d8] ;  /* 0x0013d80001167983 */ /* 0x000ee40000300a00 */
[----:B------:R-:W2:Y:S02]  /*30ea0*/  LDL.LU.64 R18, [R1+0x5f98] ;  /* 0x005f980001127983 */ /* 0x000ea40000300a00 */
[----:B------:R-:W4:Y:S11]  /*30eb0*/  LDL.LU.64 R16, [R1+0x5f90] ;  /* 0x005f900001107983 */ /* 0x000f360000300a00 */
[----:B------:R-:W-:Y:S02]  /*30ec0*/  @!UPT UIADD3 URZ, URZ, URZ, URZ ;  /* 0x0000003f3f3ff290 */ /* 0x000fe4000fffe03f */
[----:B------:R2:W-:Y:S01]  /*30ed0*/  STL.64 [R1+0x340], R8 ;  /* 0x0003400801007387 */ /* 0x0005e20000100a00 */
[----:B------:R-:W-:Y:S02]  /*30ee0*/  STL.64 [R1+0x348], R10 ;  /* 0x0003480a01007387 */ /* 0x000fe40000100a00 */
[----:B--2---:R-:W-:Y:S02]  /*30ef0*/  IMAD.MOV.U32 R8, RZ, RZ, R19 ;  /* 0x000000ffff087224 */ /* 0x004fe400078e0013 */
[----:B------:R-:W-:-:S05]  /*30f00*/  IMAD.MOV.U32 R9, RZ, RZ, R18 ;  /* 0x000000ffff097224 */ /* 0x000fca00078e0012 */
[----:B------:R3:W-:Y:S02]  /*30f10*/  STL.64 [R1+0x5f78], R8 ;  /* 0x005f780801007387 */ /* 0x0007e40000100a00 */
[----:B---3--:R-:W-:Y:S11]  /*30f20*/  HMMA.16816.F32.BF16 R8, R24, R12, R20 ;  /* 0x0000000c1808723c */ /* 0x008ff60000041814 */
[----:B------:R-:W-:Y:S11]  /*30f30*/  @!UPT UIADD3 URZ, URZ, URZ, URZ ;  /* 0x0000003f3f3ff290 */ /* 0x000ff6000fffe03f */
[----:B------:R-:W-:Y:S01]  /*30f40*/  @!UPT UIADD3 URZ, URZ, URZ, URZ ;  /* 0x0000003f3f3ff290 */ /* 0x000fe2000fffe03f */
[----:B------:R4:W-:Y:S01]  /*30f50*/  STL.64 [R1+0x330], R8 ;  /* 0x0003300801007387 */ /* 0x0009e20000100a00 */
[----:B------:R-:W-:Y:S02]  /*30f60*/  STL.64 [R1+0x338], R10 ;  /* 0x0003380a01007387 */ /* 0x000fe40000100a00 */
[----:B----4-:R-:W-:Y:S02]  /*30f70*/  IMAD.MOV.U32 R8, RZ, RZ, R17 ;  /* 0x000000ffff087224 */ /* 0x010fe400078e0011 */
[----:B------:R-:W-:Y:S02]  /*30f80*/  IMAD.MOV.U32 R9, RZ, RZ, R16 ;  /* 0x000000ffff097224 */ /* 0x000fe400078e0010 */
[----:B------:R-:W2:Y:S01]  /*30f90*/  LDL.LU.64 R16, [R1+0x1160] ;  /* 0x0011600001107983 */ /* 0x000ea20000300a00 */
[----:B------:R-:W3:Y:S03]  /*30fa0*/  LDL.LU.64 R18, [R1+0x1168] ;  /* 0x0011680001127983 */ /* 0x000ee60000300a00 */
[----:B---3--:R-:W-:Y:S01]  /*30fb0*/  STL.64 [R1+0x5f08], R18 ;  /* 0x005f081201007387 */ /* 0x008fe20000100a00 */
[----:B--2---:R-:W-:Y:S02]  /*30fc0*/  STL.64 [R1+0x5f00], R16 ;  /* 0x005f001001007387 */ /* 0x004fe40000100a00 */
[----:B------:R-:W2:Y:S02]  /*30fd0*/  LDL.LU.64 R20, [R1+0x1390] ;  /* 0x0013900001147983 */ /* 0x000ea40000300a00 */
[----:B------:R-:W3:Y:S02]  /*30fe0*/  LDL.LU.64 R22, [R1+0x1398] ;  /* 0x0013980001167983 */ /* 0x000ee40000300a00 */
        /* <DEDUP_REMOVED lines=9> */
[----:B------:R-:W-:Y:S02]  /*31080*/  IMAD.MOV.U32 R17, RZ, RZ, R6 ;  /* 0x000000ffff117224 */ /* 0x000fe400078e0006 */
[----:B------:R-:W-:Y:S02]  /*31090*/  IMAD.MOV.U32 R29, RZ, RZ, R12 ;  /* 0x000000ffff1d7224 */ /* 0x000fe400078e000c */
[----:B------:R-:W-:Y:S01]  /*310a0*/  IMAD.MOV.U32 R28, RZ, RZ, R13 ;  /* 0x000000ffff1c7224 */ /* 0x000fe200078e000d */
[----:B---3--:R-:W-:Y:S01]  /*310b0*/  STL.64 [R1+0x5f88], R22 ;  /* 0x005f881601007387 */ /* 0x008fe20000100a00 */
[----:B--2---:R0:W-:Y:S03]  /*310c0*/  STL.64 [R1+0x5f80], R20 ;  /* 0x005f801401007387 */ /* 0x0041e60000100a00 */
[----:B0-----:R-:W2:Y:S01]  /*310d0*/  LDL.LU.64 R20, [R1+0x13c0] ;  /* 0x0013c00001147983 */ /* 0x001ea20000300a00 */
[----:B------:R-:W2:Y:S02]  /*310e0*/  LDL.LU.64 R22, [R1+0x13c8] ;  /* 0x0013c80001167983 */ /* 0x000ea40000300a00 */
[----:B------:R-:W3:Y:S02]  /*310f0*/  LDL.LU.64 R12, [R1+0x1380] ;  /* 0x00138000010c7983 */ /* 0x000ee40000300a00 */
[----:B------:R-:W3:Y:S01]  /*31100*/  LDL.LU.64 R14, [R1+0x1388] ;  /* 0x00138800010e7983 */ /* 0x000ee20000300a00 */
[----:B------:R-:W-:Y:S01]  /*31110*/  STL.64 [R1+0x5f20], R16 ;  /* 0x005f201001007387 */ /* 0x000fe20000100a00 */
[----:B------:R-:W4:Y:S02]  /*31120*/  LDL.LU.64 R4, [R1+0x1510] ;  /* 0x0015100001047983 */ /* 0x000f240000300a00 */
[----:B------:R-:W2:Y:S02]  /*31130*/  LDL.LU.64 R6, [R1+0x1518] ;  /* 0x0015180001067983 */ /* 0x000ea40000300a00 */
        /* <DEDUP_REMOVED lines=9> */
[----:B------:R-:W4:Y:S02]  /*311d0*/  LDL.LU.64 R22, [R1+0x5f88] ;  /* 0x005f880001167983 */ /* 0x000f240000300a00 */
[----:B------:R-:W4:Y:S11]  /*311e0*/  LDL.LU.64 R20, [R1+0x5f80] ;  /* 0x005f800001147983 */ /* 0x000f360000300a00 */
[----:B------:R-:W-:Y:S01]  /*311f0*/  @!UPT UIADD3 URZ, URZ, URZ, URZ ;  /* 0x0000003f3f3ff290 */ /* 0x000fe2000fffe03f */
        /* <DEDUP_REMOVED lines=17> */
[----:B----4-:R-:W-:Y:S02]  /*31310*/  HMMA.16816.F32.BF16 R8, R24, R8, R20 ;  /* 0x000000081808723c */ /* 0x010fe40000041814 */
[----:B------:R-:W4:Y:S11]  /*31320*/  LDL.LU.64 R20, [R1+0x5f40] ;  /* 0x005f400001147983 */ /* 0x000f360000300a00 */
[----:B------:R-:W-:Y:S10]  /*31330*/  @!UPT UIADD3 URZ, URZ, URZ, URZ ;  /* 0x0000003f3f3ff290 */ /* 0x000ff4000fffe03f */
[----:B------:R0:W-:Y:S01]  /*31340*/  STL.64 [R1+0x2f0], R8 ;  /* 0x0002f00801007387 */ /* 0x0001e20000100a00 */
[----:B------:R-:W-:Y:S03]  /*31350*/  STL.64 [R1+0x2f8], R10 ;  /* 0x0002f80a01007387 */ /* 0x000fe60000100a00 */
[----:B0-----:R-:W3:Y:S01]  /*31360*/  LDL.LU.64 R8, [R1+0x5f38] ;  /* 0x005f380001087983 */ /* 0x001ee20000300a00 */
[----:B------:R-:W-:Y:S02]  /*31370*/  IMAD.MOV.U32 R16, RZ, RZ, R3 ;  /* 0x000000ffff107224 */ /* 0x000fe400078e0003 */
[----:B------:R-:W-:-:S07]  /*31380*/  IMAD.MOV.U32 R17, RZ, RZ, R2 ;  /* 0x000000ffff117224 */ /* 0x000fce00078e0002 */
[C---:B--2---:R-:W-:Y:S08]  /*31390*/  HMMA.16816.F32.BF16 R16, R24.reuse, R16, R4 ;  /* 0x000000101810723c */ /* 0x044ff00000041804 */
[C---:B---3--:R-:W-:Y:S01]  /*313a0*/  HMMA.16816.F32.BF16 R12, R24.reuse, R8, R12 ;  /* 0x00000008180c723c */ /* 0x048fe2000004180c */
[----:B------:R-:W-:Y:S02]  /*313b0*/  IMAD.MOV.U32 R23, RZ, RZ, R8 ;  /* 0x000000ffff177224 */ /* 0x000fe400078e0008 */
[----:B------:R-:W-:Y:S11]  /*313c0*/  IMAD.MOV.U32 R22, RZ, RZ, R9 ;  /* 0x000000ffff167224 */ /* 0x000ff600078e0009 */
[----:B------:R-:W-:Y:S09]  /*313d0*/  @!UPT UIADD3 URZ, URZ, URZ, URZ ;  /* 0x0000003f3f3ff290 */ /* 0x000ff2000fffe03f */
[----:B------:R0:W-:Y:S01]  /*313e0*/  STL.64 [R1+0x2e0], R12 ;  /* 0x0002e00c01007387 */ /* 0x0001e20000100a00 */
[----:B------:R1:W-:Y:S03]  /*313f0*/  STL.64 [R1+0x2e8], R14 ;  /* 0x0002e80e01007387 */ /* 0x0003e60000100a00 */
[----:B0-----:R-:W2:Y:S01]  /*31400*/  LDL.LU.64 R12, [R1+0x14e0] ;  /* 0x0014e000010c7983 */ /* 0x001ea20000300a00 */
[----:B-1----:R-:W2:Y:S02]  /*31410*/  LDL.LU.64 R14, [R1+0x14e8] ;  /* 0x0014e800010e7983 */ /* 0x002ea40000300a00 */
[----:B------:R-:W3:Y:S02]  /*31420*/  LDL.LU.64 R8, [R1+0x14d0] ;  /* 0x0014d00001087983 */ /* 0x000ee40000300a00 */
[----:B------:R-:W3:Y:S01]  /*31430*/  LDL.LU.64 R10, [R1+0x14d8] ;  /* 0x0014d800010a7983 */ /* 0x000ee20000300a00 */
[----:B------:R-:W2:Y:S01]  /*31440*/  LDL.LU.64 R6, [R1+0x5f30] ;  /* 0x005f300001067983 */ /* 0x000ea20000300a00 */
[----:B------:R-:W2:Y:S02]  /*31450*/  LDL.LU.64 R4, [R1+0x5f28] ;  /* 0x005f280001047983 */ /* 0x000ea40000300a00 */
[----:B------:R0:W-:Y:S02]  /*31460*/  STL.64 [R1+0x2d0], R16 ;  /* 0x0002d01001007387 */ /* 0x0001e40000100a00 */
[----:B------:R2:W-:Y:S01]  /*31470*/  STL.64 [R1+0x2d8], R18 ;  /* 0x0002d81201007387 */ /* 0x0005e20000100a00 */
[----:B0-----:R-:W2:Y:S02]  /*31480*/  LDL.LU.64 R16, [R1+0x5f20] ;  /* 0x005f200001107983 */ /* 0x001ea40000300a00 */
[C---:B--2---:R-:W-:Y:S02]  /*31490*/  HMMA.16816.F32.BF16 R16, R24.reuse, R16, R4 ;  /* 0x000000101810723c */ /* 0x044fe40000041804 */
[----:B------:R-:W2:Y:S01]  /*314a0*/  LDL.LU.64 R6, [R1+0x5f18] ;  /* 0x005f180001067983 */ /* 0x000ea20000300a00 */
[----:B------:R-:W2:Y:S11]  /*314b0*/  LDL.LU.64 R4, [R1+0x5f10] ;  /* 0x005f100001047983 */ /* 0x000eb60000300a00 */
[----:B------:R-:W-:Y:S09]  /*314c0*/  @!UPT UIADD3 URZ, URZ, URZ, URZ ;  /* 0x0000003f3f3ff290 */ /* 0x000ff2000fffe03f */
[----:B------:R-:W-:Y:S01]  /*314d0*/  STL.64 [R1+0x5a0], R16 ;  /* 0x0005a01001007387 */ /* 0x000fe20000100a00 */
[----:B------:R0:W-:Y:S03]  /*314e0*/  STL.64 [R1+0x5a8], R18 ;  /* 0x0005a81201007387 */ /* 0x0001e60000100a00 */
[----:B0-----:R-:W4:Y:S01]  /*314f0*/  LDL.LU.64 R18, [R1+0x5f08] ;  /* 0x005f080001127983 */ /* 0x001f220000300a00 */
[----:B------:R-:W4:Y:S02]  /*31500*/  LDL.LU.64 R16, [R1+0x5f00] ;  /* 0x005f000001107983 */ /* 0x000f240000300a00 */
[----:B----4-:R-:W-:Y:S01]  /*31510*/  HMMA.16816.F32.BF16 R24, R24, R20, R16 ;  /* 0x000000141818723c */ /* 0x010fe20000041810 */
[----:B------:R-:W2:Y:S01]  /*31520*/  LDL.LU.64 R18, [R1+0x5ef8] ;  /* 0x005ef80001127983 */ /* 0x000ea20000300a00 */
[----:B------:R-:W2:Y:S11]  /*31530*/  LDL.LU.64 R16, [R1+0x5ef0] ;  /* 0x005ef00001107983 */ /* 0x000eb60000300a00 */
[----:B------:R-:W-:Y:S10]  /*31540*/  @!UPT UIADD3 URZ, URZ, URZ, URZ ;  /* 0x0000003f3f3ff290 */ /* 0x000ff4000fffe03f */
[----:B------:R0:W-:Y:S01]  /*31550*/  STL.64 [R1+0x2c0], R24 ;  /* 0x0002c01801007387 */ /* 0x0001e20000100a00 */
[----:B------:R-:W-:Y:S03]  /*31560*/  STL.64 [R1+0x2c8], R26 ;  /* 0x0002c81a01007387 */ /* 0x000fe60000100a00 */
[----:B0-----:R-:W2:Y:S01]  /*31570*/  LDL.64 R24, [R1+0x20] ;  /* 0x0000200001187983 */ /* 0x001ea20000100a00 */
[----:B------:R-:W-:Y:S01]  /*31580*/  STL.64 [R1+0x5e68], R20 ;  /* 0x005e681401007387 */ /* 0x000fe20000100a00 */
[C---:B--2---:R-:W-:Y:S11]  /*31590*/  HMMA.16816.F32.BF16 R4, R16.reuse, R24, R4 ;  /* 0x000000181004723c */ /* 0x044ff60000041804 */
[----:B------:R-:W-:Y:S11]  /*315a0*/  @!UPT UIADD3 URZ, URZ, URZ, URZ ;  /* 0x0000003f3f3ff290 */ /* 0x000ff6000fffe03f */
[----:B------:R-:W-:Y:S01]  /*315b0*/  @!UPT UIADD3 URZ, URZ, URZ, URZ ;  /* 0x0000003f3f3ff290 */ /* 0x000fe2000fffe03f */
[----:B------:R0:W-:Y:S01]  /*315c0*/  STL.64 [R1+0x2b0], R4 ;  /* 0x0002b00401007387 */ /* 0x0001e20000100a00 */
[----:B------:R-:W-:Y:S03]  /*315d0*/  STL.64 [R1+0x2b8], R6 ;  /* 0x0002b80601007387 */ /* 0x000fe60000100a00 */
[----:B0-----:R-:W2:Y:S01]  /*315e0*/  LDL.LU.64 R4, [R1+0x5ee8] ;  /* 0x005ee80001047983 */ /* 0x001ea20000300a00 */
[----:B------:R-:W-:Y:S02]  /*315f0*/  IMAD.MOV.U32 R21, RZ, RZ, R24 ;  /* 0x000000ffff157224 */ /* 0x000fe400078e0018 */
[----:B------:R-:W-:Y:S02]  /*31600*/  IMAD.MOV.U32 R20, RZ, RZ, R25 ;  /* 0x000000ffff147224 */ /* 0x000fe400078e0019 */
[----:B------:R-:W4:Y:S01]  /*31610*/  LDL.LU.64 R24, [R1+0x1140] ;  /* 0x0011400001187983 */ /* 0x000f220000300a00 */
[----:B------:R-:W4:Y:S02]  /*31620*/  LDL.LU.64 R26, [R1+0x1148] ;  /* 0x00114800011a7983 */ /* 0x000f240000300a00 */
[----:B------:R-:W-:Y:S02]  /*31630*/  STL.64 [R1+0x5eb0], R22 ;  /* 0x005eb01601007387 */ /* 0x000fe40000100a00 */
[----:B------:R0:W-:Y:S02]  /*31640*/  STL.64 [R1+0x5ea8], R20 ;  /* 0x005ea81401007387 */ /* 0x0001e40000100a00 */
[----:B0-----:R-:W3:Y:S01]  /*31650*/  LDL.LU.64 R20, [R1+0x14c0] ;  /* 0x0014c00001147983 */ /* 0x001ee20000300a00 */
[----:B------:R-:W3:Y:S01]  /*31660*/  LDL.LU.64 R22, [R1+0x14c8] ;  /* 0x0014c80001167983 */ /* 0x000ee20000300a00 */
        /* <DEDUP_REMOVED lines=8> */
[----:B------:R-:W4:Y:S01]  /*316f0*/  LDL.LU.64 R4, [R1+0x5ed8] ;  /* 0x005ed80001047983 */ /* 0x000f220000300a00 */
[----:B---3--:R-:W-:Y:S01]  /*31700*/  HMMA.16816.F32.BF16 R8, R16, R12, R8 ;  /* 0x0000000c1008723c */ /* 0x008fe20000041808 */
[----:B------:R-:W-:-:S02]  /*31710*/  IMAD.MOV.U32 R7, RZ, RZ, R12 ;  /* 0x000000ffff077224 */ /* 0x000fc400078e000c */
[----:B------:R-:W-:Y:S11]  /*31720*/  IMAD.MOV.U32 R6, RZ, RZ, R13 ;  /* 0x000000ffff067224 */ /* 0x000ff600078e000d */
[----:B------:R-:W-:Y:S09]  /*31730*/  @!UPT UIADD3 URZ, URZ, URZ, URZ ;  /* 0x0000003f3f3ff290 */ /* 0x000ff2000fffe03f */
[----:B------:R-:W-:Y:S01]  /*31740*/  STL.64 [R1+0x290], R8 ;  /* 0x0002900801007387 */ /* 0x000fe20000100a00 */
[----:B------:R0:W-:Y:S03]  /*31750*/  STL.64 [R1+0x298], R10 ;  /* 0x0002980a01007387 */ /* 0x0001e60000100a00 */
[----:B0-----:R-:W2:Y:S01]  /*31760*/  LDL.LU.64 R10, [R1+0x5ed0] ;  /* 0x005ed000010a7983 */ /* 0x001ea20000300a00 */
[----:B------:R-:W3:Y:S02]  /*31770*/  LDL.LU.64 R8, [R1+0x5ec8] ;  /* 0x005ec80001087983 */ /* 0x000ee40000300a00 */
[----:B------:R-:W2:Y:S02]  /*31780*/  LDL.LU.64 R14, [R1+0x5ec0] ;  /* 0x005ec000010e7983 */ /* 0x000ea40000300a00 */
[----:B------:R-:W2:Y:S02]  /*31790*/  LDL.LU.64 R12, [R1+0x5eb8] ;  /* 0x005eb800010c7983 */ /* 0x000ea40000300a00 */
[C---:B--2---:R-:W-:Y:S11]  /*317a0*/  HMMA.16816.F32.BF16 R20, R16.reuse, R12, R20 ;  /* 0x0000000c1014723c */ /* 0x044ff60000041814 */
[----:B------:R-:W-:Y:S11]  /*317b0*/  @!UPT UIADD3 URZ, URZ, URZ, URZ ;  /* 0x0000003f3f3ff290 */ /* 0x000ff6000fffe03f */
[----:B------:R-:W-:Y:S01]  /*317c0*/  @!UPT UIADD3 URZ, URZ, URZ, URZ ;  /* 0x0000003f3f3ff290 */ /* 0x000fe2000fffe03f */
[----:B------:R0:W-:Y:S01]  /*317d0*/  STL.64 [R1+0x280], R20 ;  /* 0x0002801401007387 */ /* 0x0001e20000100a00 */
[----:B------:R1:W-:Y:S03]  /*317e0*/  STL.64 [R1+0x288], R22 ;  /* 0x0002881601007387 */ /* 0x0003e60000100a00 */
[----:B0-----:R-:W2:Y:S01]  /*317f0*/  LDL.LU.64 R20, [R1+0x1350] ;  /* 0x0013500001147983 */ /* 0x001ea20000300a00 */
[----:B-1----:R-:W2:Y:S02]  /*31800*/  LDL.LU.64 R22, [R1+0x1358] ;  /* 0x0013580001167983 */ /* 0x002ea40000300a00 */
[----:B------:R-:W-:Y:S02]  /*31810*/  STL.64 [R1+0x5e08], R14 ;  /* 0x005e080e01007387 */ /* 0x000fe40000100a00 */
[----:B------:R0:W-:Y:S02]  /*31820*/  STL.64 [R1+0x5e00], R12 ;  /* 0x005e000c01007387 */ /* 0x0001e40000100a00 */
[----:B0-----:R-:W2:Y:S01]  /*31830*/  LDL.LU.64 R12, [R1+0x1150] ;  /* 0x00115000010c7983 */ /* 0x001ea20000300a00 */
[----:B------:R-:W2:Y:S02]  /*31840*/  LDL.LU.64 R14, [R1+0x1158] ;  /* 0x00115800010e7983 */ /* 0x000ea40000300a00 */
[----:B------:R-:W-:Y:S02]  /*31850*/  STL.64 [R1+0x5df8], R10 ;  /* 0x005df80a01007387 */ /* 0x000fe40000100a00 */
[----:B---3--:R0:W-:Y:S01]  /*31860*/  STL.64 [R1+0x5df0], R8 ;  /* 0x005df00801007387 */ /* 0x0081e20000100a00 */
[C---:B----4-:R-:W-:Y:S08]  /*31870*/  HMMA.16816.F32.BF16 R24, R16.reuse, R4, R24 ;  /* 0x000000041018723c */ /* 0x050ff00000041818 */
[C---:B--2---:R-:W-:Y:S11]  /*31880*/  HMMA.16816.F32.BF16 R12, R16.reuse, R8, R12 ;  /* 0x00000008100c723c */ /* 0x044ff6000004180c */
[----:B------:R-:W-:Y:S11]  /*31890*/  @!UPT UIADD3 URZ, URZ, URZ, URZ ;  /* 0x0000003f3f3ff290 */ /* 0x000ff6000fffe03f */
[----:B------:R-:W-:Y:S01]  /*318a0*/  @!UPT UIADD3 URZ, URZ, URZ, URZ ;  /* 0x0000003f3f3ff290 */ /* 0x000fe2000fffe03f */
[----:B------:R1:W-:Y:S01]  /*318b0*/  STL.64 [R1+0x270], R12 ;  /* 0x0002700c01007387 */ /* 0x0003e20000100a00 */
[----:B------:R2:W-:Y:S02]  /*318c0*/  STL.64 [R1+0x278], R14 ;  /* 0x0002780e01007387 */ /* 0x0005e40000100a00 */
[----:B0-----:R-:W3:Y:S01]  /*318d0*/  LDL.64 R8, [R1+0x30] ;  /* 0x0000300001087983 */ /* 0x001ee20000100a00 */
[----:B-1----:R-:W4:Y:S01]  /*318e0*/  LDL.LU.64 R12, [R1+0x1340] ;  /* 0x00134000010c7983 */ /* 0x002f220000300a00 */
[----:B--2---:R-:W4:Y:S02]  /*318f0*/  LDL.LU.64 R14, [R1+0x1348] ;  /* 0x00134800010e7983 */ /* 0x004f240000300a00 */
[----:B------:R-:W-:Y:S02]  /*31900*/  STL.64 [R1+0x260], R24 ;  /* 0x0002601801007387 */ /* 0x000fe40000100a00 */
[----:B------:R-:W-:Y:S02]  /*31910*/  STL.64 [R1+0x268], R26 ;  /* 0x0002681a01007387 */ /* 0x000fe40000100a00 */
[----:B------:R-:W0:Y:S04]  /*31920*/  LDSM.16.MT88.4 R24, [R0+0x300] ;  /* 0x000300000018783b */ /* 0x000e280000004200 */
[----:B------:R-:W-:Y:S01]  /*31930*/  STL [R1+0x5dd8], R4 ;  /* 0x005dd80401007387 */ /* 0x000fe20000100800 */
[----:B------:R1:W-:Y:S03]  /*31940*/  STL [R1+0x5dd4], R5 ;  /* 0x005dd40501007387 */ /* 0x0003e60000100800 */
[----:B-1----:R-:W2:Y:S01]  /*31950*/  LDL.64 R4, [R1+0x140] ;  /* 0x0001400001047983 */ /* 0x002ea20000100a00 */
[----:B------:R-:W-:Y:S03]  /*31960*/  STL [R1+0x5ddc], R0 ;  /* 0x005ddc0001007387 */ /* 0x000fe60000100800 */
[----:B0-----:R0:W-:Y:S01]  /*31970*/  STL.64 [R1+0x5d38], R26 ;  /* 0x005d381a01007387 */ /* 0x0011e20000100a00 */
[----:B------:R-:W-:Y:S01]  /*31980*/  STL.64 [R1+0x5d30], R24 ;  /* 0x005d301801007387 */ /* 0x000fe20000100a00 */
[----:B---3--:R-:W-:Y:S01]  /*31990*/  HMMA.16816.F32.BF16 R20, R16, R8, R20 ;  /* 0x000000081014723c */ /* 0x008fe20000041814 */
[----:B0-----:R-:W-:-:S02]  /*319a0*/  IMAD.MOV.U32 R27, RZ, RZ, R8 ;  /* 0x000000ffff1b7224 */ /* 0x001fc400078e0008 */
[----:B------:R-:W-:Y:S11]  /*319b0*/  IMAD.MOV.U32 R26, RZ, RZ, R9 ;  /* 0x000000ffff1a7224 */ /* 0x000ff600078e0009 */
[----:B------:R-:W-:Y:S09]  /*319c0*/  @!UPT UIADD3 URZ, URZ, URZ, URZ ;  /* 0x0000003f3f3ff290 */ /* 0x000ff2000fffe03f */
[----:B------:R-:W-:Y:S01]  /*319d0*/  STL.64 [R1+0x250], R20 ;  /* 0x0002501401007387 */ /* 0x000fe20000100a00 */
[----:B------:R0:W-:Y:S03]  /*319e0*/  STL.64 [R1+0x258], R22 ;  /* 0x0002581601007387 */ /* 0x0001e60000100a00 */
[----:B0-----:R-:W3:Y:S01]  /*319f0*/  LDL.LU.64 R22, [R1+0x5eb0] ;  /* 0x005eb00001167983 */ /* 0x001ee20000300a00 */
[----:B------:R-:W2:Y:S02]  /*31a00*/  LDL.LU.64 R20, [R1+0x5ea8] ;  /* 0x005ea80001147983 */ /* 0x000ea40000300a00 */
[----:B------:R-:W2:Y:S02]  /*31a10*/  LDL.64 R8, [R1+0x110] ;  /* 0x0001100001087983 */ /* 0x000ea40000100a00 */
[----:B------:R-:W-:Y:S02]  /*31a20*/  IMAD.MOV.U32 R24, RZ, RZ, R29 ;  /* 0x000000ffff187224 */ /* 0x000fe400078e001d */
[----:B------:R-:W-:-:S07]  /*31a30*/  IMAD.MOV.U32 R25, RZ, RZ, R28 ;  /* 0x000000ffff197224 */ /* 0x000fce00078e001c */
[----:B----4-:R-:W-:Y:S01]  /*31a40*/  HMMA.16816.F32.BF16 R12, R16, R24, R12 ;  /* 0x00000018100c723c */ /* 0x010fe2000004180c */
[----:B--2---:R0:W-:Y:S04]  /*31a50*/  STL.64 [R1+0x5ea0], R8 ;  /* 0x005ea00801007387 */ /* 0x0041e80000100a00 */
[----:B0-----:R-:W2:Y:S01]  /*31a60*/  LDL.64 R8, [R1+0x130] ;  /* 0x0001300001087983 */ /* 0x001ea20000100a00 */
[----:B------:R-:W-:Y:S02]  /*31a70*/  STL [R1+0x5de4], R26 ;  /* 0x005de41a01007387 */ /* 0x000fe40000100800 */
[----:B------:R-:W-:Y:S11]  /*31a80*/  STL [R1+0x5de0], R27 ;  /* 0x005de01b01007387 */ /* 0x000ff60000100800 */
[----:B------:R-:W-:Y:S04]  /*31a90*/  @!UPT UIADD3 URZ, URZ, URZ, URZ ;  /* 0x0000003f3f3ff290 */ /* 0x000fe8000fffe03f */
[----:B------:R0:W-:Y:S01]  /*31aa0*/  STL.64 [R1+0x590], R12 ;  /* 0x0005900c01007387 */ /* 0x0001e20000100a00 */
[----:B------:R-:W-:Y:S01]  /*31ab0*/  STL.64 [R1+0x598], R14 ;  /* 0x0005980e01007387 */ /* 0x000fe20000100a00 */
[----:B0-----:R-:W-:Y:S02]  /*31ac0*/  IMAD.MOV.U32 R12, RZ, RZ, R7 ;  /* 0x000000ffff0c7224 */ /* 0x001fe400078e0007 */
[----:B------:R-:W-:-:S05]  /*31ad0*/  IMAD.MOV.U32 R13, RZ, RZ, R6 ;  /* 0x000000ffff0d7224 */ /* 0x000fca00078e0006 */
[----:B------:R0:W-:Y:S02]  /*31ae0*/  STL.64 [R1+0x5e20], R12 ;  /* 0x005e200c01007387 */ /* 0x0001e40000100a00 */
[----:B0-----:R-:W-:Y:S02]  /*31af0*/  IMAD.MOV.U32 R12, RZ, RZ, R3 ;  /* 0x000000ffff0c7224 */ /* 0x001fe400078e0003 */
[----:B------:R-:W-:-:S05]  /*31b00*/  IMAD.MOV.U32 R13, RZ, RZ, R2 ;  /* 0x000000ffff0d7224 */ /* 0x000fca00078e0002 */
[----:B------:R0:W-:Y:S04]  /*31b10*/  STL.64 [R1+0x5e38], R12 ;  /* 0x005e380c01007387 */ /* 0x0001e80000100a00 */
[----:B0-----:R-:W4:Y:S01]  /*31b20*/  LDL.LU.64 R12, [R1+0x1330] ;  /* 0x00133000010c7983 */ /* 0x001f220000300a00 */
[----:B------:R-:W4:Y:S02]  /*31b30*/  LDL.LU.64 R14, [R1+0x1338] ;  /* 0x00133800010e7983 */ /* 0x000f240000300a00 */
[----:B------:R0:W-:Y:S02]  /*31b40*/  STL.64 [R1+0x5db8], R24 ;  /* 0x005db81801007387 */ /* 0x0001e40000100a00 */
[----:B------:R-:W-:Y:S02]  /*31b50*/  IMAD.MOV.U32 R3, RZ, RZ, R4 ;  /* 0x000000ffff037224 */ /* 0x000fe400078e0004 */
[----:B------:R-:W-:Y:S01]  /*31b60*/  IMAD.MOV.U32 R2, RZ, RZ, R5 ;  /* 0x000000ffff027224 */ /* 0x000fe200078e0005 */
[----:B----4-:R-:W-:Y:S11]  /*31b70*/  HMMA.16816.F32.BF16 R12, R16, R4, R12 ;  /* 0x00000004100c723c */ /* 0x010ff6000004180c */
[----:B------:R-:W-:Y:S11]  /*31b80*/  @!UPT UIADD3 URZ, URZ, URZ, URZ ;  /* 0x0000003f3f3ff290 */ /* 0x000ff6000fffe03f */
[----:B------:R-:W-:Y:S01]  /*31b90*/  @!UPT UIADD3 URZ, URZ, URZ, URZ ;  /* 0x0000003f3f3ff290 */ /* 0x000fe2000fffe03f */
[----:B------:R1:W-:Y:S01]  /*31ba0*/  STL.64 [R1+0x580], R12 ;  /* 0x0005800c01007387 */ /* 0x0003e20000100a00 */
[----:B------:R-:W-:Y:S02]  /*31bb0*/  STL.64 [R1+0x588], R14 ;  /* 0x0005880e01007387 */ /* 0x000fe40000100a00 */
[----:B0-----:R-:W2:Y:S02]  /*31bc0*/  LDL.LU.64 R24, [R1+0x1320] ;  /* 0x0013200001187983 */ /* 0x001ea40000300a00 */
[----:B------:R-:W2:Y:S01]  /*31bd0*/  LDL.LU.64 R26, [R1+0x1328] ;  /* 0x00132800011a7983 */ /* 0x000ea20000300a00 */
[----:B------:R-:W4:Y:S01]  /*31be0*/  LDL.LU.64 R4, [R1+0x1310] ;  /* 0x0013100001047983 */ /* 0x000f220000300a00 */
[----:B------:R-:W4:Y:S02]  /*31bf0*/  LDL.LU.64 R6, [R1+0x1318] ;  /* 0x0013180001067983 */ /* 0x000f240000300a00 */
[----:B-1----:R-:W-:Y:S02]  /*31c00*/  IMAD.MOV.U32 R12, RZ, RZ, R21 ;  /* 0x000000ffff0c7224 */ /* 0x002fe400078e0015 */
[----:B------:R-:W-:-:S02]  /*31c10*/  IMAD.MOV.U32 R13, RZ, RZ, R20 ;  /* 0x000000ffff0d7224 */ /* 0x000fc400078e0014 */
[----:B------:R-:W2:Y:S04]  /*31c20*/  LDL.64 R20, [R1+0xe0] ;  /* 0x0000e00001147983 */ /* 0x000ea80000100a00 */
[----:B--2---:R0:W-:Y:S04]  /*31c30*/  STL.64 [R1+0x5e78], R20 ;  /* 0x005e781401007387 */ /* 0x0041e80000100a00 */
[----:B0-----:R-:W2:Y:S01]  /*31c40*/  LDL.64 R20, [R1+0xf0] ;  /* 0x0000f00001147983 */ /* 0x001ea20000100a00 */
[C---:B------:R-:W-:Y:S03]  /*31c50*/  HMMA.16816.F32.BF16 R24, R16.reuse, R8, R24 ;  /* 0x000000081018723c */ /* 0x040fe60000041818 */
[----:B--2---:R-:W-:Y:S01]  /*31c60*/  STL.64 [R1+0x5e88], R20 ;  /* 0x005e881401007387 */ /* 0x004fe20000100a00 */
[----:B------:R0:W-:Y:S03]  /*31c70*/  STL.64 [R1+0x5e60], R12 ;  /* 0x005e600c01007387 */ /* 0x0001e60000100a00 */
[----:B0-----:R-:W2:Y:S01]  /*31c80*/  LDL.LU.64 R12, [R1+0x1300] ;  /* 0x00130000010c7983 */ /* 0x001ea20000300a00 */
[----:B------:R-:W2:Y:S02]  /*31c90*/  LDL.LU.64 R14, [R1+0x1308] ;  /* 0x00130800010e7983 */ /* 0x000ea40000300a00 */
[----:B------:R-:W-:Y:S11]  /*31ca0*/  STL [R1+0x5de8], R3 ;  /* 0x005de80301007387 */ /* 0x000ff60000100800 */
[----:B------:R-:W-:Y:S02]  /*31cb0*/  @!UPT UIADD3 URZ, URZ, URZ, URZ ;  /* 0x0000003f3f3ff290 */ /* 0x000fe4000fffe03f */
[----:B------:R0:W-:Y:S01]  /*31cc0*/  STL.64 [R1+0x570], R24 ;  /* 0x0005701801007387 */ /* 0x0001e20000100a00 */
[----:B------:R-:W-:Y:S01]  /*31cd0*/  STL.64 [R1+0x578], R26 ;  /* 0x0005781a01007387 */ /* 0x000fe20000100a00 */
[----:B0-----:R-:W-:Y:S02]  /*31ce0*/  IMAD.MOV.U32 R25, RZ, RZ, R8 ;  /* 0x000000ffff197224 */ /* 0x001fe400078e0008 */
[----:B------:R-:W-:Y:S02]  /*31cf0*/  IMAD.MOV.U32 R24, RZ, RZ, R9 ;  /* 0x000000ffff187224 */ /* 0x000fe400078e0009 */
[----:B------:R-:W2:Y:S03]  /*31d00*/  LDL.LU.64 R8, [R1+0x5ea0] ;  /* 0x005ea00001087983 */ /* 0x000ea60000300a00 */
[----:B------:R0:W-:Y:S02]  /*31d10*/  STL.64 [R1+0x5e80], R24 ;  /* 0x005e801801007387 */ /* 0x0001e40000100a00 */
[----:B0-----:R-:W4:Y:S01]  /*31d20*/  LDL.64 R24, [R1+0x120] ;  /* 0x0001200001187983 */ /* 0x001f220000100a00 */
[C---:B--2---:R-:W-:Y:S08]  /*31d30*/  HMMA.16816.F32.BF16 R12, R16.reuse, R8, R12 ;  /* 0x00000008100c723c */ /* 0x044ff0000004180c */
[----:B----4-:R-:W-:Y:S01]  /*31d40*/  HMMA.16816.F32.BF16 R4, R16, R24, R4 ;  /* 0x000000181004723c */ /* 0x010fe20000041804 */
[----:B------:R-:W-:Y:S11]  /*31d50*/  IMAD.MOV.U32 R28, RZ, RZ, R25 ;  /* 0x000000ffff1c7224 */ /* 0x000ff600078e0019 */
[----:B------:R-:W-:Y:S11]  /*31d60*/  @!UPT UIADD3 URZ, URZ, URZ, URZ ;  /* 0x0000003f3f3ff290 */ /* 0x000ff6000fffe03f */
[----:B------:R-:W-:Y:S01]  /*31d70*/  STL.64 [R1+0x560], R4 ;  /* 0x0005600401007387 */ /* 0x000fe20000100a00 */
[----:B------:R0:W-:Y:S02]  /*31d80*/  STL.64 [R1+0x568], R6 ;  /* 0x0005680601007387 */ /* 0x0001e40000100a00 */
[----:B------:R-:W-:Y:S02]  /*31d90*/  STL.64 [R1+0x550], R12 ;  /* 0x0005500c01007387 */ /* 0x000fe40000100a00 */
[----:B------:R-:W-:Y:S02]  /*31da0*/  STL.64 [R1+0x558], R14 ;  /* 0x0005580e01007387 */ /* 0x000fe40000100a00 */
[----:B0-----:R-:W-:Y:S02]  /*31db0*/  IMAD.MOV.U32 R7, RZ, RZ, R24 ;  /* 0x000000ffff077224 */ /* 0x001fe400078e0018 */
[----:B------:R-:W2:Y:S01]  /*31dc0*/  LDL.LU.64 R24, [R1+0x12e0] ;  /* 0x0012e00001187983 */ /* 0x000ea20000300a00 */
[----:B------:R-:W4:Y:S02]  /*31dd0*/  LDL.LU.64 R26, [R1+0x12e8] ;  /* 0x0012e800011a7983 */ /* 0x000f240000300a00 */
[----:B------:R-:W-:-:S02]  /*31de0*/  IMAD.MOV.U32 R6, RZ, RZ, R9 ;  /* 0x000000ffff067224 */ /* 0x000fc400078e0009 */
[----:B------:R-:W-:Y:S01]  /*31df0*/  IMAD.MOV.U32 R29, RZ, RZ, R8 ;  /* 0x000000ffff1d7224 */ /* 0x000fe200078e0008 */
[----:B----4-:R-:W-:Y:S01]  /*31e00*/  STL.64 [R1+0x5e98], R26 ;  /* 0x005e981a01007387 */ /* 0x010fe20000100a00 */
[----:B--2---:R0:W-:Y:S03]  /*31e10*/  STL.64 [R1+0x5e90], R24 ;  /* 0x005e901801007387 */ /* 0x0041e60000100a00 */
[----:B0-----:R-:W2:Y:S01]  /*31e20*/  LDL.LU.64 R24, [R1+0x12f0] ;  /* 0x0012f00001187983 */ /* 0x001ea20000300a00 */
[----:B------:R-:W2:Y:S02]  /*31e30*/  LDL.LU.64 R26, [R1+0x12f8] ;  /* 0x0012f800011a7983 */ /* 0x000ea40000300a00 */
[----:B------:R0:W-:Y:S02]  /*31e40*/  STL.64 [R1+0x5e70], R6 ;  /* 0x005e700601007387 */ /* 0x0001e40000100a00 */
[----:B------:R-:W4:Y:S01]  /*31e50*/  LDL.LU.64 R4, [R1+0x12d0] ;  /* 0x0012d00001047983 */ /* 0x000f220000300a00 */
[----:B0-----:R-:W4:Y:S01]  /*31e60*/  LDL.LU.64 R6, [R1+0x12d8] ;  /* 0x0012d80001067983 */ /* 0x001f220000300a00 */
[----:B------:R-:W2:Y:S02]  /*31e70*/  LDL.LU.64 R12, [R1+0x1130] ;  /* 0x00113000010c7983 */ /* 0x000ea40000300a00 */
[----:B------:R-:W2:Y:S02]  /*31e80*/  LDL.LU.64 R14, [R1+0x1138] ;  /* 0x00113800010e7983 */ /* 0x000ea40000300a00 */
[----:B------:R-:W2:Y:S01]  /*31e90*/  LDL.LU.64 R8, [R1+0x10f0] ;  /* 0x0010f00001087983 */ /* 0x000ea20000300a00 */
[----:B------:R-:W2:Y:S04]  /*31ea0*/  LDL.LU.64 R10, [R1+0x10f8] ;  /* 0x0010f800010a7983 */ /* 0x000ea80000300a00 */
[----:B--2---:R-:W-:Y:S01]  /*31eb0*/  STL.64 [R1+0x5e18], R10 ;  /* 0x005e180a01007387 */ /* 0x004fe20000100a00 */
[----:B------:R0:W-:Y:S03]  /*31ec0*/  STL.64 [R1+0x5e10], R8 ;  /* 0x005e100801007387 */ /* 0x0001e60000100a00 */
[----:B0-----:R-:W2:Y:S01]  /*31ed0*/  LDL.LU.64 R8, [R1+0x1100] ;  /* 0x0011000001087983 */ /* 0x001ea20000300a00 */
[----:B------:R-:W2:Y:S02]  /*31ee0*/  LDL.LU.64 R10, [R1+0x1108] ;  /* 0x00110800010a7983 */ /* 0x000ea40000300a00 */
[----:B---3--:R-:W-:-:S02]  /*31ef0*/  IMAD.MOV.U32 R20, RZ, RZ, R23 ;  /* 0x000000ffff147224 */ /* 0x008fc400078e0017 */
[----:B------:R-:W-:-:S07]  /*31f00*/  IMAD.MOV.U32 R21, RZ, RZ, R22 ;  /* 0x000000ffff157224 */ /* 0x000fce00078e0016 */
[C---:B------:R-:W-:Y:S01]  /*31f10*/  HMMA.16816.F32.BF16 R20, R16.reuse, R20, R24 ;  /* 0x000000141014723c */ /* 0x040fe20000041818 */
[----:B--2---:R-:W-:Y:S01]  /*31f20*/  STL.64 [R1+0x5e30], R10 ;  /* 0x005e300a01007387 */ /* 0x004fe20000100a00 */
[----:B------:R0:W-:Y:S03]  /*31f30*/  STL.64 [R1+0x5e28], R8 ;  /* 0x005e280801007387 */ /* 0x0001e60000100a00 */
[----:B0-----:R-:W2:Y:S01]  /*31f40*/  LDL.LU.64 R8, [R1+0x1110] ;  /* 0x0011100001087983 */ /* 0x001ea20000300a00 */
[----:B------:R-:W3:Y:S03]  /*31f50*/  LDL.LU.64 R10, [R1+0x1118] ;  /* 0x00111800010a7983 */ /* 0x000ee60000300a00 */
[----:B---3--:R-:W-:Y:S01]  /*31f60*/  STL.64 [R1+0x5e48], R10 ;  /* 0x005e480a01007387 */ /* 0x008fe20000100a00 */
[----:B--2---:R0:W-:Y:S03]  /*31f70*/  STL.64 [R1+0x5e40], R8 ;  /* 0x005e400801007387 */ /* 0x0041e60000100a00 */
[----:B0-----:R-:W2:Y:S01]  /*31f80*/  LDL.LU.64 R8, [R1+0x1120] ;  /* 0x0011200001087983 */ /* 0x001ea20000300a00 */
[----:B------:R-:W2:Y:S02]  /*31f90*/  LDL.LU.64 R10, [R1+0x1128] ;  /* 0x00112800010a7983 */ /* 0x000ea40000300a00 */
[----:B------:R-:W3:Y:S02]  /*31fa0*/  LDL.LU.64 R26, [R1+0x5e98] ;  /* 0x005e9800011a7983 */ /* 0x000ee40000300a00 */
[----:B------:R-:W3:Y:S05]  /*31fb0*/  LDL.LU.64 R24, [R1+0x5e90] ;  /* 0x005e900001187983 */ /* 0x000eea0000300a00 */
[----:B------:R0:W-:Y:S01]  /*31fc0*/  STL.64 [R1+0x540], R20 ;  /* 0x0005401401007387 */ /* 0x0001e20000100a00 */
[----:B------:R-:W-:Y:S03]  /*31fd0*/  STL.64 [R1+0x548], R22 ;  /* 0x0005481601007387 */ /* 0x000fe60000100a00 */
[----:B0-----:R-:W3:Y:S02]  /*31fe0*/  LDL.LU.64 R20, [R1+0x5e88] ;  /* 0x005e880001147983 */ /* 0x001ee40000300a00 */
[C---:B---3--:R-:W-:Y:S01]  /*31ff0*/  HMMA.16816.F32.BF16 R24, R16.reuse, R20, R24 ;  /* 0x000000141018723c */ /* 0x048fe20000041818 */
[----:B------:R-:W-:Y:S11]  /*32000*/  IMAD.MOV.U32 R3, RZ, RZ, R20 ;  /* 0x000000ffff037224 */ /* 0x000ff600078e0014 */
[----:B------:R-:W-:Y:S11]  /*32010*/  @!UPT UIADD3 URZ, URZ, URZ, URZ ;  /* 0x0000003f3f3ff290 */ /* 0x000ff6000fffe03f */
[----:B------:R0:W-:Y:S01]  /*32020*/  STL.64 [R1+0x530], R24 ;  /* 0x0005301801007387 */ /* 0x0001e20000100a00 */
[----:B------:R1:W-:Y:S03]  /*32030*/  STL.64 [R1+0x538], R26 ;  /* 0x0005381a01007387 */ /* 0x0003e60000100a00 */
[----:B0-----:R-:W3:Y:S01]  /*32040*/  LDL.LU.64 R24, [R1+0x5e80] ;  /* 0x005e800001187983 */ /* 0x001ee20000300a00 */
[----:B-1----:R-:W-:Y:S02]  /*32050*/  IMAD.MOV.U32 R26, RZ, RZ, R21 ;  /* 0x000000ffff1a7224 */ /* 0x002fe400078e0015 */
[----:B------:R-:W4:Y:S02]  /*32060*/  LDL.LU.64 R20, [R1+0x5e78] ;  /* 0x005e780001147983 */ /* 0x000f240000300a00 */
[C---:B----4-:R-:W-:Y:S11]  /*32070*/  HMMA.16816.F32.BF16 R4, R16.reuse, R20, R4 ;  /* 0x000000141004723c */ /* 0x050ff60000041804 */
[----:B------:R-:W-:Y:S11]  /*32080*/  @!UPT UIADD3 URZ, URZ, URZ, URZ ;  /* 0x0000003f3f3ff290 */ /* 0x000ff6000fffe03f */
[----:B------:R-:W-:Y:S01]  /*32090*/  @!UPT UIADD3 URZ, URZ, URZ, URZ ;  /* 0x0000003f3f3ff290 */ /* 0x000fe2000fffe03f */
[----:B------:R0:W-:Y:S01]  /*320a0*/  STL.64 [R1+0x520], R4 ;  /* 0x0005200401007387 */ /* 0x0001e20000100a00 */
[----:B------:R1:W-:Y:S02]  /*320b0*/  STL.64 [R1+0x528], R6 ;  /* 0x0005280601007387 */ /* 0x0003e40000100a00 */
[----:B0-----:R-:W-:Y:S01]  /*320c0*/  IMAD.MOV.U32 R4, RZ, RZ, R20 ;  /* 0x000000ffff047224 */ /* 0x001fe200078e0014 */
[----:B-1----:R-:W4:Y:S01]  /*320d0*/  LDL.LU.64 R6, [R1+0x5e70] ;  /* 0x005e700001067983 */ /* 0x002f220000300a00 */
[----:B------:R-:W-:Y:S02]  /*320e0*/  IMAD.MOV.U32 R5, RZ, RZ, R21 ;  /* 0x000000ffff057224 */ /* 0x000fe400078e0015 */
[----:B------:R-:W2:Y:S02]  /*320f0*/  LDL.LU.64 R20, [R1+0x5e68] ;  /* 0x005e680001147983 */ /* 0x000ea40000300a00 */
[----:B--2---:R-:W-:Y:S01]  /*32100*/  HMMA.16816.F32.BF16 R16, R16, R20, R12 ;  /* 0x000000141010723c */ /* 0x004fe2000004180c */
[----:B------:R-:W2:Y:S01]  /*32110*/  LDL.LU.64 R12, [R1+0x5e60] ;  /* 0x005e6000010c7983 */ /* 0x000ea20000300a00 */
[----:B------:R-:W-:-:S02]  /*32120*/  IMAD.MOV.U32 R27, RZ, RZ, R20 ;  /* 0x000000ffff1b7224 */ /* 0x000fc400078e0014 */
[----:B------:R-:W-:Y:S11]  /*32130*/  IMAD.MOV.U32 R0, RZ, RZ, R21 ;  /* 0x000000ffff007224 */ /* 0x000ff600078e0015 */
[----:B------:R-:W-:Y:S08]  /*32140*/  @!UPT UIADD3 URZ, URZ, URZ, URZ ;  /* 0x0000003f3f3ff290 */ /* 0x000ff0000fffe03f */
[----:B------:R0:W-:Y:S01]  /*32150*/  STL.64 [R1+0x240], R16 ;  /* 0x0002401001007387 */ /* 0x0001e20000100a00 */
[----:B------:R1:W-:Y:S02]  /*32160*/  STL.64 [R1+0x248], R18 ;  /* 0x0002481201007387 */ /* 0x0003e40000100a00 */
[----:B------:R-:W2:Y:S02]  /*32170*/  LDL.LU.64 R22, [R1+0x5e58] ;  /* 0x005e580001167983 */ /* 0x000ea40000300a00 */
[----:B------:R-:W2:Y:S01]  /*32180*/  LDL.LU.64 R20, [R1+0x5e50] ;  /* 0x005e500001147983 */ /* 0x000ea20000300a00 */
        /* <DEDUP_REMOVED lines=27> */
[----:B------:R-:W-:Y:S01]  /*32340*/  STL.64 [R1+0x4e0], R8 ;  /* 0x0004e00801007387 */ /* 0x000fe20000100a00 */
[----:B------:R0:W-:Y:S03]  /*32350*/  STL.64 [R1+0x4e8], R10 ;  /* 0x0004e80a01007387 */ /* 0x0001e60000100a00 */
[----:B0-----:R-:W2:Y:S01]  /*32360*/  LDL.LU.64 R10, [R1+0x5df8] ;  /* 0x005df800010a7983 */ /* 0x001ea20000300a00 */
[----:B------:R-:W3:Y:S02]  /*32370*/  LDL.LU.64 R8, [R1+0x5df0] ;  /* 0x005df00001087983 */ /* 0x000ee40000300a00 */
[----:B------:R-:W-:Y:S02]  /*32380*/  STL.64 [R1+0x5d08], R14 ;  /* 0x005d080e01007387 */ /* 0x000fe40000100a00 */
[----:B------:R0:W-:Y:S02]  /*32390*/  STL.64 [R1+0x5d00], R12 ;  /* 0x005d000c01007387 */ /* 0x0001e40000100a00 */
[----:B0-----:R-:W-:-:S02]  /*323a0*/  IMAD.MOV.U32 R12, RZ, RZ, R3 ;  /* 0x000000ffff0c7224 */ /* 0x001fc400078e0003 */
[----:B------:R-:W-:Y:S01]  /*323b0*/  IMAD.MOV.U32 R13, RZ, RZ, R26 ;  /* 0x000000ffff0d7224 */ /* 0x000fe200078e001a */
[----:B------:R-:W2:Y:S01]  /*323c0*/  LDL.LU R3, [R1+0x5de8] ;  /* 0x005de80001037983 */ /* 0x000ea20000300800 */
[----:B------:R-:W2:Y:S03]  /*323d0*/  LDL.LU R26, [R1+0x5de4] ;  /* 0x005de400011a7983 */ /* 0x000ea60000300800 */
[----:B------:R0:W-:Y:S04]  /*323e0*/  STL.64 [R1+0x5d50], R12 ;  /* 0x005d500c01007387 */ /* 0x0001e80000100a00 */
[----:B0-----:R-:W4:Y:S01]  /*323f0*/  LDL.LU.64 R12, [R1+0x10d0] ;  /* 0x0010d000010c7983 */ /* 0x001f220000300a00 */
[----:B------:R-:W4:Y:S01]  /*32400*/  LDL.LU.64 R14, [R1+0x10d8] ;  /* 0x0010d800010e7983 */ /* 0x000f220000300a00 */
[----:B---3--:R-:W-:Y:S11]  /*32410*/  HMMA.16816.F32.BF16 R16, R20, R8, R16 ;  /* 0x000000081410723c */ /* 0x008ff60000041810 */
[----:B------:R-:W-:Y:S11]  /*32420*/  @!UPT UIADD3 URZ, URZ, URZ, URZ ;  /* 0x0000003f3f3ff290 */ /* 0x000ff6000fffe03f */
[----:B------:R-:W-:Y:S01]  /*32430*/  @!UPT UIADD3 URZ, URZ, URZ, URZ ;  /* 0x0000003f3f3ff290 */ /* 0x000fe2000fffe03f */
[----:B------:R-:W-:Y:S01]  /*32440*/  STL.64 [R1+0x4d0], R16 ;  /* 0x0004d01001007387 */ /* 0x000fe20000100a00 */
[----:B------:R-:W-:Y:S02]  /*32450*/  STL.64 [R1+0x4d8], R18 ;  /* 0x0004d81201007387 */ /* 0x000fe40000100a00 */
[----:B--2---:R-:W-:Y:S02]  /*32460*/  STL.64 [R1+0x5cf8], R10 ;  /* 0x005cf80a01007387 */ /* 0x004fe40000100a00 */
[----:B------:R0:W-:Y:S02]  /*32470*/  STL.64 [R1+0x5cf0], R8 ;  /* 0x005cf00801007387 */ /* 0x0001e40000100a00 */
[----:B0-----:R-:W-:Y:S02]  /*32480*/  IMAD.MOV.U32 R8, RZ, RZ, R27 ;  /* 0x000000ffff087224 */ /* 0x001fe400078e001b */
[----:B------:R-:W-:Y:S01]  /*32490*/  IMAD.MOV.U32 R9, RZ, RZ, R0 ;  /* 0x000000ffff097224 */ /* 0x000fe200078e0000 */
[----:B------:R-:W2:Y:S01]  /*324a0*/  LDL.LU R27, [R1+0x5de0] ;  /* 0x005de000011b7983 */ /* 0x000ea20000300800 */
[----:B------:R-:W3:Y:S03]  /*324b0*/  LDL.LU R0, [R1+0x5ddc] ;  /* 0x005ddc0001007983 */ /* 0x000ee60000300800 */
[----:B------:R0:W-:Y:S02]  /*324c0*/  STL.64 [R1+0x5d40], R8 ;  /* 0x005d400801007387 */ /* 0x0001e40000100a00 */
[----:B0-----:R-:W-:-:S02]  /*324d0*/  IMAD.MOV.U32 R8, RZ, RZ, R4 ;  /* 0x000000ffff087224 */ /* 0x001fc400078e0004 */
[----:B------:R-:W-:Y:S01]  /*324e0*/  IMAD.MOV.U32 R9, RZ, RZ, R5 ;  /* 0x000000ffff097224 */ /* 0x000fe200078e0005 */
[----:B------:R-:W2:Y:S01]  /*324f0*/  LDL.LU R4, [R1+0x5dd8] ;  /* 0x005dd80001047983 */ /* 0x000ea20000300800 */
[----:B------:R-:W2:Y:S03]  /*32500*/  LDL.LU R5, [R1+0x5dd4] ;  /* 0x005dd40001057983 */ /* 0x000ea60000300800 */
[----:B------:R0:W-:Y:S02]  /*32510*/  STL.64 [R1+0x5d58], R8 ;  /* 0x005d580801007387 */ /* 0x0001e40000100a00 */
[----:B0-----:R-:W-:Y:S02]  /*32520*/  IMAD.MOV.U32 R8, RZ, RZ, R29 ;  /* 0x000000ffff087224 */ /* 0x001fe400078e001d */
[----:B----4-:R-:W-:Y:S01]  /*32530*/  IMAD.MOV.U32 R9, RZ, RZ, R6 ;  /* 0x000000ffff097224 */ /* 0x010fe200078e0006 */
[----:B------:R-:W4:Y:S01]  /*32540*/  LDL.LU R29, [R1+0x5dd0] ;  /* 0x005dd000011d7983 */ /* 0x000f220000300800 */
[----:B------:R-:W4:Y:S03]  /*32550*/  LDL.LU R6, [R1+0x5dcc] ;  /* 0x005dcc0001067983 */ /* 0x000f260000300800 */
[----:B------:R0:W-:Y:S02]  /*32560*/  STL.64 [R1+0x5d70], R8 ;  /* 0x005d700801007387 */ /* 0x0001e40000100a00 */
[----:B0-----:R-:W-:-:S02]  /*32570*/  IMAD.MOV.U32 R8, RZ, RZ, R7 ;  /* 0x000000ffff087224 */ /* 0x001fc400078e0007 */
[----:B------:R-:W-:Y:S01]  /*32580*/  IMAD.MOV.U32 R9, RZ, RZ, R28 ;  /* 0x000000ffff097224 */ /* 0x000fe200078e001c */
[----:B------:R-:W4:Y:S04]  /*32590*/  LDL.LU R7, [R1+0x5dc8] ;  /* 0x005dc80001077983 */ /* 0x000f280000300800 */
[----:B------:R0:W-:Y:S02]  /*325a0*/  STL.64 [R1+0x5d88], R8 ;  /* 0x005d880801007387 */ /* 0x0001e40000100a00 */
[----:B0-----:R-:W-:Y:S02]  /*325b0*/  IMAD.MOV.U32 R8, RZ, RZ, R25 ;  /* 0x000000ffff087224 */ /* 0x001fe400078e0019 */
[----:B------:R-:W-:-:S05]  /*325c0*/  IMAD.MOV.U32 R9, RZ, RZ, R24 ;  /* 0x000000ffff097224 */ /* 0x000fca00078e0018 */
[----:B------:R0:W-:Y:S02]  /*325d0*/  STL.64 [R1+0x5da0], R8 ;  /* 0x005da00801007387 */ /* 0x0001e40000100a00 */
[----:B0-----:R-:W-:Y:S02]  /*325e0*/  IMAD.MOV.U32 R8, RZ, RZ, R3 ;  /* 0x000000ffff087224 */ /* 0x001fe400078e0003 */
[----:B------:R-:W-:-:S05]  /*325f0*/  IMAD.MOV.U32 R9, RZ, RZ, R2 ;  /* 0x000000ffff097224 */ /* 0x000fca00078e0002 */
[----:B------:R0:W-:Y:S04]  /*32600*/  STL.64 [R1+0x5dc0], R8 ;  /* 0x005dc00801007387 */ /* 0x0001e80000100a00 */
[----:B0-----:R-:W4:Y:S01]  /*32610*/  LDL.LU.64 R8, [R1+0x12c0] ;  /* 0x0012c00001087983 */ /* 0x001f220000300a00 */
[----:B------:R-:W4:Y:S03]  /*32620*/  LDL.LU.64 R10, [R1+0x12c8] ;  /* 0x0012c800010a7983 */ /* 0x000f260000300a00 */
[----:B---3--:R-:W0:Y:S01]  /*32630*/  LDSM.16.MT88.4 R16, [R0+0x380] ;  /* 0x000380000010783b */ /* 0x008e220000004200 */
[----:B--2---:R-:W-:Y:S11]  /*32640*/  HMMA.16816.F32.BF16 R12, R20, R4, R12 ;  /* 0x00000004140c723c */ /* 0x004ff6000004180c */
[----:B------:R-:W-:Y:S11]  /*32650*/  @!UPT UIADD3 URZ, URZ, URZ, URZ ;  /* 0x0000003f3f3ff290 */ /* 0x000ff6000fffe03f */
[----:B------:R-:W-:Y:S01]  /*32660*/  @!UPT UIADD3 URZ, URZ, URZ, URZ ;  /* 0x0000003f3f3ff290 */ /* 0x000fe2000fffe03f */
[----:B------:R1:W-:Y:S01]  /*32670*/  STL.64 [R1+0x4c0], R12 ;  /* 0x0004c00c01007387 */ /* 0x0003e20000100a00 */
[----:B------:R2:W-:Y:S03]  /*32680*/  STL.64 [R1+0x4c8], R14 ;  /* 0x0004c80e01007387 */ /* 0x0005e60000100a00 */
[----:B-1----:R-:W3:Y:S01]  /*32690*/  LDL.LU.64 R12, [R1+0x1260] ;  /* 0x00126000010c7983 */ /* 0x002ee20000300a00 */
[----:B--2---:R-:W2:Y:S03]  /*326a0*/  LDL.LU.64 R14, [R1+0x1268] ;  /* 0x00126800010e7983 */ /* 0x004ea60000300a00 */
[----:B--2---:R-:W-:Y:S01]  /*326b0*/  STL.64 [R1+0x5d68], R14 ;  /* 0x005d680e01007387 */ /* 0x004fe20000100a00 */
[----:B---3--:R1:W-:Y:S03]  /*326c0*/  STL.64 [R1+0x5d60], R12 ;  /* 0x005d600c01007387 */ /* 0x0083e60000100a00 */
        /* <DEDUP_REMOVED lines=9> */
[----:B------:R-:W3:Y:S02]  /*32760*/  LDL.LU.64 R14, [R1+0x1298] ;  /* 0x00129800010e7983 */ /* 0x000ee40000300a00 */
[----:B------:R-:W-:-:S02]  /*32770*/  IMAD.MOV.U32 R24, RZ, RZ, R27 ;  /* 0x000000ffff187224 */ /* 0x000fc400078e001b */
[----:B------:R-:W-:-:S07]  /*32780*/  IMAD.MOV.U32 R25, RZ, RZ, R26 ;  /* 0x000000ffff197224 */ /* 0x000fce00078e001a */
[C---:B----4-:R-:W-:Y:S01]  /*32790*/  HMMA.16816.F32.BF16 R24, R20.reuse, R24, R8 ;  /* 0x000000181418723c */ /* 0x050fe20000041808 */
[----:B---3--:R-:W-:Y:S01]  /*327a0*/  STL.64 [R1+0x5db0], R14 ;  /* 0x005db00e01007387 */ /* 0x008fe20000100a00 */
[----:B--2---:R1:W-:Y:S03]  /*327b0*/  STL.64 [R1+0x5da8], R12 ;  /* 0x005da80c01007387 */ /* 0x0043e60000100a00 */
[----:B-1----:R-:W2:Y:S01]  /*327c0*/  LDL.LU.64 R12, [R1+0x12a0] ;  /* 0x0012a000010c7983 */ /* 0x002ea20000300a00 */
[----:B------:R-:W2:Y:S02]  /*327d0*/  LDL.LU.64 R14, [R1+0x12a8] ;  /* 0x0012a800010e7983 */ /* 0x000ea40000300a00 */
[----:B------:R-:W-:Y:S02]  /*327e0*/  STL.64 [R1+0x5ce8], R6 ;  /* 0x005ce80601007387 */ /* 0x000fe40000100a00 */
[----:B------:R1:W-:Y:S02]  /*327f0*/  STL.64 [R1+0x5ce0], R4 ;  /* 0x005ce00401007387 */ /* 0x0003e40000100a00 */
[----:B-1----:R-:W3:Y:S04]  /*32800*/  LDL.64 R4, [R1+0x20] ;  /* 0x0000200001047983 */ /* 0x002ee80000100a00 */
[----:B---3--:R1:W-:Y:S04]  /*32810*/  STL.64 [R1+0x5d48], R4 ;  /* 0x005d480401007387 */ /* 0x0083e80000100a00 */
[----:B-1----:R-:W3:Y:S01]  /*32820*/  LDL.LU.64 R4, [R1+0x12b0] ;  /* 0x0012b00001047983 */ /* 0x002ee20000300a00 */
[----:B------:R-:W3:Y:S02]  /*32830*/  LDL.LU.64 R6, [R1+0x12b8] ;  /* 0x0012b80001067983 */ /* 0x000ee40000300a00 */
[----:B0-----:R-:W-:Y:S02]  /*32840*/  STL.64 [R1+0x5c80], R18 ;  /* 0x005c801201007387 */ /* 0x001fe40000100a00 */
[----:B------:R0:W-:Y:S02]  /*32850*/  STL.64 [R1+0x5c78], R16 ;  /* 0x005c781001007387 */ /* 0x0001e40000100a00 */
[----:B0-----:R-:W4:Y:S01]  /*32860*/  LDL.LU.64 R16, [R1+0x100] ;  /* 0x0001000001107983 */ /* 0x001f220000300a00 */
[----:B------:R-:W2:Y:S02]  /*32870*/  LDL.LU.64 R8, [R1+0x5dc0] ;  /* 0x005dc00001087983 */ /* 0x000ea40000300a00 */
[----:B------:R0:W-:Y:S02]  /*32880*/  STL.64 [R1+0x4b0], R24 ;  /* 0x0004b01801007387 */ /* 0x0001e40000100a00 */
[----:B------:R3:W-:Y:S01]  /*32890*/  STL.64 [R1+0x4b8], R26 ;  /* 0x0004b81a01007387 */ /* 0x0007e20000100a00 */
[----:B0-----:R-:W3:Y:S01]  /*328a0*/  LDL.LU.64 R24, [R1+0x5db8] ;  /* 0x005db80001187983 */ /* 0x001ee20000300a00 */
[C---:B--2---:R-:W-:Y:S08]  /*328b0*/  HMMA.16816.F32.BF16 R8, R20.reuse, R8, R12 ;  /* 0x000000081408723c */ /* 0x044ff0000004180c */
[C---:B---3--:R-:W-:Y:S01]  /*328c0*/  HMMA.16816.F32.BF16 R24, R20.reuse, R24, R4 ;  /* 0x000000181418723c */ /* 0x048fe20000041804 */
[----:B------:R-:W2:Y:S01]  /*328d0*/  LDL.LU.64 R4, [R1+0x1240] ;  /* 0x0012400001047983 */ /* 0x000ea20000300a00 */
[----:B------:R-:W2:Y:S11]  /*328e0*/  LDL.LU.64 R6, [R1+0x1248] ;  /* 0x0012480001067983 */ /* 0x000eb60000300a00 */
[----:B------:R-:W-:Y:S10]  /*328f0*/  @!UPT UIADD3 URZ, URZ, URZ, URZ ;  /* 0x0000003f3f3ff290 */ /* 0x000ff4000fffe03f */
        /* <DEDUP_REMOVED lines=24> */
[----:B------:R-:W4:Y:S01]  /*32a80*/  LDL.LU.64 R14, [R1+0x5d68] ;  /* 0x005d6800010e7983 */ /* 0x000f220000300a00 */
[----:B------:R-:W4:Y:S11]  /*32a90*/  LDL.LU.64 R12, [R1+0x5d60] ;  /* 0x005d6000010c7983 */ /* 0x000f360000300a00 */
[----:B------:R-:W-:Y:S09]  /*32aa0*/  @!UPT UIADD3 URZ, URZ, URZ, URZ ;  /* 0x0000003f3f3ff290 */ /* 0x000ff2000fffe03f */
[----:B------:R0:W-:Y:S01]  /*32ab0*/  STL.64 [R1+0x460], R8 ;  /* 0x0004600801007387 */ /* 0x0001e20000100a00 */
[----:B------:R-:W-:Y:S03]  /*32ac0*/  STL.64 [R1+0x468], R10 ;  /* 0x0004680a01007387 */ /* 0x000fe60000100a00 */
[----:B0-----:R-:W2:Y:S01]  /*32ad0*/  LDL.LU.64 R8, [R1+0x5d58] ;  /* 0x005d580001087983 */ /* 0x001ea20000300a00 */
[C---:B----4-:R-:W-:Y:S11]  /*32ae0*/  HMMA.16816.F32.BF16 R12, R20.reuse, R16, R12 ;  /* 0x00000010140c723c */ /* 0x050ff6000004180c */
[----:B------:R-:W-:Y:S11]  /*32af0*/  @!UPT UIADD3 URZ, URZ, URZ, URZ ;  /* 0x0000003f3f3ff290 */ /* 0x000ff6000fffe03f */
[----:B------:R-:W-:Y:S01]  /*32b00*/  @!UPT UIADD3 URZ, URZ, URZ, URZ ;  /* 0x0000003f3f3ff290 */ /* 0x000fe2000fffe03f */
[----:B------:R0:W-:Y:S01]  /*32b10*/  STL.64 [R1+0x450], R12 ;  /* 0x0004500c01007387 */ /* 0x0001e20000100a00 */
[----:B------:R-:W-:Y:S03]  /*32b20*/  STL.64 [R1+0x458], R14 ;  /* 0x0004580e01007387 */ /* 0x000fe60000100a00 */
[----:B0-----:R-:W4:Y:S01]  /*32b30*/  LDL.LU.64 R12, [R1+0x5d50] ;  /* 0x005d5000010c7983 */ /* 0x001f220000300a00 */
[----:B------:R0:W-:Y:S03]  /*32b40*/  STL.64 [R1+0x5cb0], R16 ;  /* 0x005cb01001007387 */ /* 0x0001e60000100a00 */
[----:B0-----:R-:W4:Y:S01]  /*32b50*/  LDL.LU.64 R16, [R1+0x1250] ;  /* 0x0012500001107983 */ /* 0x001f220000300a00 */
[----:B------:R-:W4:Y:S02]  /*32b60*/  LDL.LU.64 R18, [R1+0x1258] ;  /* 0x0012580001127983 */ /* 0x000f240000300a00 */
[C---:B----4-:R-:W-:Y:S01]  /*32b70*/  HMMA.16816.F32.BF16 R12, R20.reuse, R12, R16 ;  /* 0x0000000c140c723c */ /* 0x050fe20000041810 */
[----:B------:R-:W4:Y:S01]  /*32b80*/  LDL.LU.64 R16, [R1+0x10a0] ;  /* 0x0010a00001107983 */ /* 0x000f220000300a00 */
[----:B------:R-:W4:Y:S11]  /*32b90*/  LDL.LU.64 R18, [R1+0x10a8] ;  /* 0x0010a80001127983 */ /* 0x000f360000300a00 */
[----:B------:R-:W-:Y:S10]  /*32ba0*/  @!UPT UIADD3 URZ, URZ, URZ, URZ ;  /* 0x0000003f3f3ff290 */ /* 0x000ff4000fffe03f */
[----:B------:R0:W-:Y:S01]  /*32bb0*/  STL.64 [R1+0x440], R12 ;  /* 0x0004400c01007387 */ /* 0x0001e20000100a00 */
[----:B------:R1:W-:Y:S03]  /*32bc0*/  STL.64 [R1+0x448], R14 ;  /* 0x0004480e01007387 */ /* 0x0003e60000100a00 */
[----:B0-----:R-:W3:Y:S01]  /*32bd0*/  LDL.LU.64 R12, [R1+0x1090] ;  /* 0x00109000010c7983 */ /* 0x001ee20000300a00 */
[----:B-1----:R-:W3:Y:S01]  /*32be0*/  LDL.LU.64 R14, [R1+0x1098] ;  /* 0x00109800010e7983 */ /* 0x002ee20000300a00 */
[C---:B--2---:R-:W-:Y:S02]  /*32bf0*/  HMMA.16816.F32.BF16 R8, R20.reuse, R8, R4 ;  /* 0x000000081408723c */ /* 0x044fe40000041804 */
[----:B---3--:R-:W-:Y:S01]  /*32c00*/  STL.64 [R1+0x5d18], R14 ;  /* 0x005d180e01007387 */ /* 0x008fe20000100a00 */
[----:B------:R0:W-:Y:S03]  /*32c10*/  STL.64 [R1+0x5d10], R12 ;  /* 0x005d100c01007387 */ /* 0x0001e60000100a00 */
[----:B0-----:R-:W2:Y:S01]  /*32c20*/  LDL.LU.64 R12, [R1+0x10b0] ;  /* 0x0010b000010c7983 */ /* 0x001ea20000300a00 */
[----:B------:R-:W2:Y:S02]  /*32c30*/  LDL.LU.64 R14, [R1+0x10b8] ;  /* 0x0010b800010e7983 */ /* 0x000ea40000300a00 */
[----:B------:R-:W2:Y:S11]  /*32c40*/  LDL.LU.64 R4, [R1+0x5d48] ;  /* 0x005d480001047983 */ /* 0x000eb60000300a00 */
[----:B------:R-:W-:Y:S03]  /*32c50*/  @!UPT UIADD3 URZ, URZ, URZ, URZ ;  /* 0x0000003f3f3ff290 */ /* 0x000fe6000fffe03f */
[----:B------:R0:W-:Y:S01]  /*32c60*/  STL.64 [R1+0x430], R8 ;  /* 0x0004300801007387 */ /* 0x0001e20000100a00 */
[----:B------:R1:W-:Y:S04]  /*32c70*/  STL.64 [R1+0x438], R10 ;  /* 0x0004380a01007387 */ /* 0x0003e80000100a00 */
[----:B0-----:R-:W3:Y:S02]  /*32c80*/  LDL.LU.64 R8, [R1+0x5d40] ;  /* 0x005d400001087983 */ /* 0x001ee40000300a00 */
[----:B---3--:R-:W-:Y:S02]  /*32c90*/  HMMA.16816.F32.BF16 R20, R20, R8, R24 ;  /* 0x000000081414723c */ /* 0x008fe40000041818 */
[----:B------:R-:W2:Y:S01]  /*32ca0*/  LDL.LU.64 R26, [R1+0x5d38] ;  /* 0x005d3800011a7983 */ /* 0x000ea20000300a00 */
[----:B------:R-:W2:Y:S02]  /*32cb0*/  LDL.LU.64 R24, [R1+0x5d30] ;  /* 0x005d300001187983 */ /* 0x000ea40000300a00 */
[----:B------:R-:W3:Y:S02]  /*32cc0*/  LDL.LU.64 R8, [R1+0x1080] ;  /* 0x0010800001087983 */ /* 0x000ee40000300a00 */
[----:B-1----:R-:W2:Y:S11]  /*32cd0*/  LDL.LU.64 R10, [R1+0x1088] ;  /* 0x00108800010a7983 */ /* 0x002eb60000300a00 */
[----:B------:R-:W-:Y:S05]  /*32ce0*/  @!UPT UIADD3 URZ, URZ, URZ, URZ ;  /* 0x0000003f3f3ff290 */ /* 0x000fea000fffe03f */
[----:B------:R-:W-:Y:S01]  /*32cf0*/  STL.64 [R1+0x230], R20 ;  /* 0x0002301401007387 */ /* 0x000fe20000100a00 */
[----:B------:R-:W-:Y:S03]  /*32d00*/  STL.64 [R1+0x238], R22 ;  /* 0x0002381601007387 */ /* 0x000fe60000100a00 */
[----:B--2---:R-:W-:Y:S01]  /*32d10*/  STL.64 [R1+0x5d28], R10 ;  /* 0x005d280a01007387 */ /* 0x004fe20000100a00 */
[----:B---3--:R0:W-:Y:S03]  /*32d20*/  STL.64 [R1+0x5d20], R8 ;  /* 0x005d200801007387 */ /* 0x0081e60000100a00 */
[----:B0-----:R-:W4:Y:S01]  /*32d30*/  LDL.LU.64 R8, [R1+0x10] ;  /* 0x0000100001087983 */ /* 0x001f220000300a00 */
[----:B------:R-:W-:Y:S01]  /*32d40*/  HMMA.16816.F32.BF16 R12, R24, R4, R12 ;  /* 0x00000004180c723c */ /* 0x000fe2000004180c */
[----:B------:R-:W2:Y:S02]  /*32d50*/  LDL.LU.64 R20, [R1+0x30] ;  /* 0x0000300001147983 */ /* 0x000ea40000300a00 */
[----:B------:R-:W-:-:S02]  /*32d60*/  IMAD.MOV.U32 R0, RZ, RZ, R5 ;  /* 0x000000ffff007224 */ /* 0x000fc400078e0005 */
[----:B------:R-:W3:Y:S11]  /*32d70*/  LDL.LU.64 R4, [R1+0x1070] ;  /* 0x0010700001047983 */ /* 0x000ef60000300a00 */
[----:B------:R-:W-:Y:S07]  /*32d80*/  @!UPT UIADD3 URZ, URZ, URZ, URZ ;  /* 0x0000003f3f3ff290 */ /* 0x000fee000fffe03f */
[----:B------:R-:W-:Y:S01]  /*32d90*/  STL.64 [R1+0x220], R12 ;  /* 0x0002200c01007387 */ /* 0x000fe20000100a00 */
[----:B------:R4:W-:Y:S02]  /*32da0*/  STL.64 [R1+0x228], R14 ;  /* 0x0002280e01007387 */ /* 0x0009e40000100a00 */
[----:B------:R-:W3:Y:S02]  /*32db0*/  LDL.LU.64 R6, [R1+0x1078] ;  /* 0x0010780001067983 */ /* 0x000ee40000300a00 */
[----:B------:R-:W2:Y:S01]  /*32dc0*/  LDL.LU.64 R10, [R1+0x5d28] ;  /* 0x005d2800010a7983 */ /* 0x000ea20000300a00 */
[----:B----4-:R-:W-:Y:S07]  /*32dd0*/  HMMA.16816.F32.BF16 R12, R24, R8, R16 ;  /* 0x00000008180c723c */ /* 0x010fee0000041810 */
[----:B------:R-:W-:-:S02]  /*32de0*/  IMAD.MOV.U32 R17, RZ, RZ, R8 ;  /* 0x000000ffff117224 */ /* 0x000fc400078e0008 */
[----:B------:R-:W-:Y:S02]  /*32df0*/  IMAD.MOV.U32 R16, RZ, RZ, R9 ;  /* 0x000000ffff107224 */ /* 0x000fe400078e0009 */
[----:B------:R-:W2:Y:S11]  /*32e00*/  LDL.LU.64 R8, [R1+0x5d20] ;  /* 0x005d200001087983 */ /* 0x000eb60000300a00 */
[----:B------:R-:W-:Y:S01]  /*32e10*/  @!UPT UIADD3 URZ, URZ, URZ, URZ ;  /* 0x0000003f3f3ff290 */ /* 0x000fe2000fffe03f */
[----:B------:R-:W-:Y:S01]  /*32e20*/  STL.64 [R1+0x210], R12 ;  /* 0x0002100c01007387 */ /* 0x000fe20000100a00 */
[----:B------:R0:W-:Y:S02]  /*32e30*/  STL [R1+0x218], R14 ;  /* 0x0002180e01007387 */ /* 0x0001e40000100800 */
[----:B------:R-:W-:Y:S02]  /*32e40*/  IMAD.MOV.U32 R28, RZ, RZ, R15 ;  /* 0x000000ffff1c7224 */ /* 0x000fe400078e000f */
[----:B0-----:R-:W4:Y:S01]  /*32e50*/  LDL.LU.64 R14, [R1+0x5d18] ;  /* 0x005d1800010e7983 */ /* 0x001f220000300a00 */
[----:B------:R-:W4:Y:S02]  /*32e60*/  LDL.LU.64 R12, [R1+0x5d10] ;  /* 0x005d1000010c7983 */ /* 0x000f240000300a00 */
[----:B------:R0:W-:Y:S02]  /*32e70*/  STL.64 [R1+0x5cc0], R16 ;  /* 0x005cc01001007387 */ /* 0x0001e40000100a00 */
[----:B0-----:R-:W4:Y:S01]  /*32e80*/  LDL.LU.64 R16, [R1] ;  /* 0x0000000001107983 */ /* 0x001f220000300a00 */
[----:B------:R-:W-:Y:S01]  /*32e90*/  STL [R1+0x4c00], R28 ;  /* 0x004c001c01007387 */ /* 0x000fe20000100800 */
[C---:B----4-:R-:W-:Y:S11]  /*32ea0*/  HMMA.16816.F32.BF16 R12, R24.reuse, R16, R12 ;  /* 0x00000010180c723c */ /* 0x050ff6000004180c */
[----:B------:R-:W-:Y:S11]  /*32eb0*/  @!UPT UIADD3 URZ, URZ, URZ, URZ ;  /* 0x0000003f3f3ff290 */ /* 0x000ff6000fffe03f */
[----:B------:R-:W-:Y:S01]  /*32ec0*/  @!UPT UIADD3 URZ, URZ, URZ, URZ ;  /* 0x0000003f3f3ff290 */ /* 0x000fe2000fffe03f */
[----:B------:R-:W-:Y:S01]  /*32ed0*/  STL.64 [R1+0x200], R12 ;  /* 0x0002000c01007387 */ /* 0x000fe20000100a00 */
[----:B------:R0:W-:Y:S03]  /*32ee0*/  STL.64 [R1+0x208], R14 ;  /* 0x0002080e01007387 */ /* 0x0001e60000100a00 */
[----:B0-----:R-:W4:Y:S01]  /*32ef0*/  LDL.LU.64 R14, [R1+0x5d08] ;  /* 0x005d0800010e7983 */ /* 0x001f220000300a00 */
[----:B------:R-:W2:Y:S02]  /*32f00*/  LDL.LU.64 R12, [R1+0x5d00] ;  /* 0x005d0000010c7983 */ /* 0x000ea40000300a00 */
[----:B------:R-:W-:Y:S02]  /*32f10*/  IMAD.MOV.U32 R3, RZ, RZ, R16 ;  /* 0x000000ffff037224 */ /* 0x000fe400078e0010 */
[----:B------:R-:W-:Y:S02]  /*32f20*/  IMAD.MOV.U32 R2, RZ, RZ, R17 ;  /* 0x000000ffff027224 */ /* 0x000fe400078e0011 */
[----:B------:R-:W3:Y:S01]  /*32f30*/  LDL.LU.64 R16, [R1+0x1050] ;  /* 0x0010500001107983 */ /* 0x000ee20000300a00 */
[----:B------:R-:W3:Y:S01]  /*32f40*/  LDL.LU.64 R18, [R1+0x1058] ;  /* 0x0010580001127983 */ /* 0x000ee20000300a00 */
        /* <DEDUP_REMOVED lines=8> */
[----:B------:R0:W-:Y:S02]  /*32fd0*/  STL.64 [R1+0x5c28], R12 ;  /* 0x005c280c01007387 */ /* 0x0001e40000100a00 */
[----:B0-----:R-:W4:Y:S01]  /*32fe0*/  LDL.LU.64 R12, [R1+0x1060] ;  /* 0x00106000010c7983 */ /* 0x001f220000300a00 */
[----:B------:R-:W4:Y:S01]  /*32ff0*/  LDL.LU.64 R14, [R1+0x1068] ;  /* 0x00106800010e7983 */ /* 0x000f220000300a00 */
        /* <DEDUP_REMOVED lines=9> */
[----:B0-----:R-:W2:Y:S04]  /*33090*/  LDL.LU.64 R8, [R1+0x130] ;  /* 0x0001300001087983 */ /* 0x001ea80000300a00 */
[----:B--2---:R4:W-:Y:S02]  /*330a0*/  STL.64 [R1+0x5cc8], R8 ;  /* 0x005cc80801007387 */ /* 0x0049e40000100a00 */
[C---:B----4-:R-:W-:Y:S02]  /*330b0*/  HMMA.16816.F32.BF16 R8, R24.reuse, R4, R12 ;  /* 0x000000041808723c */ /* 0x050fe4000004180c */
[----:B---3--:R-:W-:Y:S01]  /*330c0*/  STL.64 [R1+0x5c10], R6 ;  /* 0x005c100601007387 */ /* 0x008fe20000100a00 */
[----:B------:R0:W-:Y:S11]  /*330d0*/  STL.64 [R1+0x5c08], R4 ;  /* 0x005c080401007387 */ /* 0x0001f60000100a00 */
[----:B------:R-:W-:Y:S09]  /*330e0*/  @!UPT UIADD3 URZ, URZ, URZ, URZ ;  /* 0x0000003f3f3ff290 */ /* 0x000ff2000fffe03f */
[----:B------:R-:W-:Y:S01]  /*330f0*/  STL.64 [R1+0x1d0], R8 ;  /* 0x0001d00801007387 */ /* 0x000fe20000100a00 */
[----:B------:R1:W-:Y:S02]  /*33100*/  STL.64 [R1+0x1d8], R10 ;  /* 0x0001d80a01007387 */ /* 0x0003e40000100a00 */
[----:B0-----:R-:W2:Y:S01]  /*33110*/  LDL.LU.64 R4, [R1+0x120] ;  /* 0x0001200001047983 */ /* 0x001ea20000300a00 */
[C---:B-1----:R-:W-:Y:S01]  /*33120*/  HMMA.16816.F32.BF16 R8, R24.reuse, R20, R16 ;  /* 0x000000141808723c */ /* 0x042fe20000041810 */
[----:B------:R-:W-:Y:S02]  /*33130*/  IMAD.MOV.U32 R15, RZ, RZ, R20 ;  /* 0x000000ffff0f7224 */ /* 0x000fe400078e0014 */
[----:B------:R-:W-:Y:S02]  /*33140*/  IMAD.MOV.U32 R14, RZ, RZ, R21 ;  /* 0x000000ffff0e7224 */ /* 0x000fe400078e0015 */
[----:B------:R-:W0:Y:S04]  /*33150*/  LDSM.16.MT88.4 R20, [R29+0x4000] ;  /* 0x004000001d14783b */ /* 0x000e280000004200 */
[----:B--2---:R1:W-:Y:S04]  /*33160*/  STL.64 [R1+0x5cd0], R4 ;  /* 0x005cd00401007387 */ /* 0x0043e80000100a00 */
[----:B-1----:R-:W2:Y:S10]  /*33170*/  LDL.LU.64 R4, [R1+0x150] ;  /* 0x0001500001047983 */ /* 0x002eb40000300a00 */
[----:B------:R-:W-:Y:S02]  /*33180*/  STL.64 [R1+0x1c0], R8 ;  /* 0x0001c00801007387 */ /* 0x000fe40000100a00 */
[----:B------:R-:W-:Y:S02]  /*33190*/  STL.64 [R1+0x1c8], R10 ;  /* 0x0001c80a01007387 */ /* 0x000fe40000100a00 */
[----:B------:R1:W-:Y:S01]  /*331a0*/  STL.64 [R1+0x5cd8], R14 ;  /* 0x005cd80e01007387 */ /* 0x0003e20000100a00 */
[----:B------:R-:W2:Y:S04]  /*331b0*/  LDL.LU.64 R12, [R1+0x1230] ;  /* 0x00123000010c7983 */ /* 0x000ea80000300a00 */
[----:B-1----:R-:W2:Y:S01]  /*331c0*/  LDL.LU.64 R14, [R1+0x1238] ;  /* 0x00123800010e7983 */ /* 0x002ea20000300a00 */
[----:B------:R-:W3:Y:S02]  /*331d0*/  LDL.LU.64 R8, [R1+0x1220] ;  /* 0x0012200001087983 */ /* 0x000ee40000300a00 */
[----:B------:R-:W3:Y:S02]  /*331e0*/  LDL.LU.64 R10, [R1+0x1228] ;  /* 0x00122800010a7983 */ /* 0x000ee40000300a00 */
[----:B------:R-:W4:Y:S01]  /*331f0*/  LDL.LU.64 R16, [R1+0x1210] ;  /* 0x0012100001107983 */ /* 0x000f220000300a00 */
[----:B------:R-:W4:Y:S01]  /*33200*/  LDL.LU.64 R18, [R1+0x1218] ;  /* 0x0012180001127983 */ /* 0x000f220000300a00 */
[----:B------:R-:W-:Y:S02]  /*33210*/  STL [R1+0x5c04], R29 ;  /* 0x005c041d01007387 */ /* 0x000fe40000100800 */
[----:B0-----:R-:W-:Y:S02]  /*33220*/  STL.64 [R1+0x5b30], R22 ;  /* 0x005b301601007387 */ /* 0x001fe40000100a00 */
[----:B------:R0:W-:Y:S02]  /*33230*/  STL.64 [R1+0x5b28], R20 ;  /* 0x005b281401007387 */ /* 0x0001e40000100a00 */
[----:B0-----:R-:W3:Y:S01]  /*33240*/  LDL.LU R20, [R1+0xd0] ;  /* 0x0000d00001147983 */ /* 0x001ee20000300800 */
[----:B------:R-:W3:Y:S01]  /*33250*/  LDL.LU R21, [R1+0xd4] ;  /* 0x0000d40001157983 */ /* 0x000ee20000300800 */
        /* <DEDUP_REMOVED lines=8> */
[----:B------:R-:W-:Y:S02]  /*332e0*/  STL [R1+0x5bec], R22 ;  /* 0x005bec1601007387 */ /* 0x000fe40000100800 */
[----:B------:R-:W-:Y:S01]  /*332f0*/  STL [R1+0x5be8], R23 ;  /* 0x005be81701007387 */ /* 0x000fe20000100800 */
[----:B---3--:R0:W-:Y:S04]  /*33300*/  STL.64 [R1+0x5cb8], R20 ;  /* 0x005cb81401007387 */ /* 0x0081e80000100a00 */
[----:B0-----:R-:W3:Y:S02]  /*33310*/  LDL.64 R20, [R1+0x140] ;  /* 0x0001400001147983 */ /* 0x001ee40000100a00 */
[----:B---3--:R-:W-:Y:S11]  /*33320*/  HMMA.16816.F32.BF16 R8, R24, R20, R8 ;  /* 0x000000141808723c */ /* 0x008ff60000041808 */
[----:B------:R-:W-:Y:S11]  /*33330*/  @!UPT UIADD3 URZ, URZ, URZ, URZ ;  /* 0x0000003f3f3ff290 */ /* 0x000ff6000fffe03f */
[----:B------:R-:W-:Y:S01]  /*33340*/  @!UPT UIADD3 URZ, URZ, URZ, URZ ;  /* 0x0000003f3f3ff290 */ /* 0x000fe2000fffe03f */
[----:B------:R0:W-:Y:S01]  /*33350*/  STL.64 [R1+0x1a0], R8 ;  /* 0x0001a00801007387 */ /* 0x0001e20000100a00 */
[----:B------:R-:W-:Y:S03]  /*33360*/  STL.64 [R1+0x1a8], R10 ;  /* 0x0001a80a01007387 */ /* 0x000fe60000100a00 */
[----:B0-----:R-:W4:Y:S01]  /*33370*/  LDL.LU.64 R8, [R1+0x5cc8] ;  /* 0x005cc80001087983 */ /* 0x001f220000300a00 */
[----:B------:R-:W-:Y:S02]  /*33380*/  IMAD.MOV.U32 R29, RZ, RZ, R20 ;  /* 0x000000ffff1d7224 */ /* 0x000fe400078e0014 */
[----:B------:R-:W2:Y:S02]  /*33390*/  LDL.LU.64 R20, [R1+0x1200] ;  /* 0x0012000001147983 */ /* 0x000ea40000300a00 */
[----:B------:R-:W2:Y:S02]  /*333a0*/  LDL.LU.64 R22, [R1+0x1208] ;  /* 0x0012080001167983 */ /* 0x000ea40000300a00 */
[----:B------:R-:W-:-:S02]  /*333b0*/  IMAD.MOV.U32 R12, RZ, RZ, R3 ;  /* 0x000000ffff0c7224 */ /* 0x000fc400078e0003 */
[----:B------:R-:W-:-:S05]  /*333c0*/  IMAD.MOV.U32 R13, RZ, RZ, R2 ;  /* 0x000000ffff0d7224 */ /* 0x000fca00078e0002 */
[----:B------:R-:W-:Y:S01]  /*333d0*/  STL.64 [R1+0x5c48], R12 ;  /* 0x005c480c01007387 */ /* 0x000fe20000100a00 */
[C---:B----4-:R-:W-:Y:S11]  /*333e0*/  HMMA.16816.F32.BF16 R16, R24.reuse, R8, R16 ;  /* 0x000000081810723c */ /* 0x050ff60000041810 */
[----:B------:R-:W-:Y:S11]  /*333f0*/  @!UPT UIADD3 URZ, URZ, URZ, URZ ;  /* 0x0000003f3f3ff290 */ /* 0x000ff6000fffe03f */
[----:B------:R-:W-:Y:S01]  /*33400*/  @!UPT UIADD3 URZ, URZ, URZ, URZ ;  /* 0x0000003f3f3ff290 */ /* 0x000fe2000fffe03f */
[----:B------:R0:W-:Y:S01]  /*33410*/  STL.64 [R1+0x190], R16 ;  /* 0x0001901001007387 */ /* 0x0001e20000100a00 */
[----:B------:R1:W-:Y:S03]  /*33420*/  STL.64 [R1+0x198], R18 ;  /* 0x0001981201007387 */ /* 0x0003e60000100a00 */
[----:B0-----:R-:W3:Y:S01]  /*33430*/  LDL.LU.64 R16, [R1+0x5cc0] ;  /* 0x005cc00001107983 */ /* 0x001ee20000300a00 */
[----:B--2---:R-:W-:Y:S01]  /*33440*/  HMMA.16816.F32.BF16 R20, R24, R4, R20 ;  /* 0x000000041814723c */ /* 0x004fe20000041814 */
[----:B------:R-:W-:Y:S02]  /*33450*/  IMAD.MOV.U32 R2, RZ, RZ, R8 ;  /* 0x000000ffff027224 */ /* 0x000fe400078e0008 */
[----:B------:R-:W-:Y:S02]  /*33460*/  IMAD.MOV.U32 R3, RZ, RZ, R9 ;  /* 0x000000ffff037224 */ /* 0x000fe400078e0009 */
[----:B---3--:R-:W-:-:S02]  /*33470*/  IMAD.MOV.U32 R12, RZ, RZ, R17 ;  /* 0x000000ffff0c7224 */ /* 0x008fc400078e0011 */
[----:B------:R-:W-:Y:S02]  /*33480*/  IMAD.MOV.U32 R13, RZ, RZ, R16 ;  /* 0x000000ffff0d7224 */ /* 0x000fe400078e0010 */
[----:B------:R-:W2:Y:S01]  /*33490*/  LDL.LU.64 R16, [R1+0x11f0] ;  /* 0x0011f00001107983 */ /* 0x000ea20000300a00 */
[----:B-1----:R-:W2:Y:S02]  /*334a0*/  LDL.LU.64 R18, [R1+0x11f8] ;  /* 0x0011f80001127983 */ /* 0x002ea40000300a00 */
[----:B------:R-:W3:Y:S02]  /*334b0*/  LDL.LU.64 R8, [R1+0x11e0] ;  /* 0x0011e00001087983 */ /* 0x000ee40000300a00 */
[----:B------:R-:W3:Y:S01]  /*334c0*/  LDL.LU.64 R10, [R1+0x11e8] ;  /* 0x0011e800010a7983 */ /* 0x000ee20000300a00 */
[----:B------:R-:W-:Y:S01]  /*334d0*/  STL.64 [R1+0x5c60], R12 ;  /* 0x005c600c01007387 */ /* 0x000fe20000100a00 */
[----:B------:R-:W-:Y:S02]  /*334e0*/  STL [R1+0x5bf4], R2 ;  /* 0x005bf40201007387 */ /* 0x000fe40000100800 */
[----:B------:R-:W-:Y:S05]  /*334f0*/  STL [R1+0x5bf0], R3 ;  /* 0x005bf00301007387 */ /* 0x000fea0000100800 */
[----:B------:R0:W-:Y:S01]  /*33500*/  STL.64 [R1+0x180], R20 ;  /* 0x0001801401007387 */ /* 0x0001e20000100a00 */
[----:B------:R1:W-:Y:S04]  /*33510*/  STL.64 [R1+0x188], R22 ;  /* 0x0001881601007387 */ /* 0x0003e80000100a00 */
[----:B0-----:R-:W4:Y:S01]  /*33520*/  LDL.LU.64 R20, [R1+0x5cb8] ;  /* 0x005cb80001147983 */ /* 0x001f220000300a00 */
[----:B------:R-:W2:Y:S02]  /*33530*/  LDL.LU R12, [R1+0x20] ;  /* 0x00002000010c7983 */ /* 0x000ea40000300800 */
[----:B------:R-:W-:-:S02]  /*33540*/  IMAD.MOV.U32 R13, RZ, RZ, R0 ;  /* 0x000000ffff0d7224 */ /* 0x000fc400078e0000 */
[----:B-1----:R-:W-:Y:S02]  /*33550*/  IMAD.MOV.U32 R22, RZ, RZ, R4 ;  /* 0x000000ffff167224 */ /* 0x002fe400078e0004 */
[----:B------:R-:W-:Y:S02]  /*33560*/  IMAD.MOV.U32 R23, RZ, RZ, R5 ;  /* 0x000000ffff177224 */ /* 0x000fe400078e0005 */
[----:B------:R-:W3:Y:S01]  /*33570*/  LDL.LU.64 R4, [R1+0xf0] ;  /* 0x0000f00001047983 */ /* 0x000ee20000300a00 */
[----:B------:R-:W-:Y:S03]  /*33580*/  STL.64 [R1+0x5c90], R14 ;  /* 0x005c900e01007387 */ /* 0x000fe60000100a00 */
[----:B--2---:R0:W-:Y:S04]  /*33590*/  STL.64 [R1+0x5c88], R12 ;  /* 0x005c880c01007387 */ /* 0x0041e80000100a00 */
[----:B0-----:R-:W2:Y:S04]  /*335a0*/  LDL.LU.64 R12, [R1+0xe0] ;  /* 0x0000e000010c7983 */ /* 0x001ea80000300a00 */
[----:B--2---:R0:W-:Y:S04]  /*335b0*/  STL.64 [R1+0x5ca8], R12 ;  /* 0x005ca80c01007387 */ /* 0x0041e80000100a00 */
[----:B0-----:R-:W2:Y:S01]  /*335c0*/  LDL.64 R12, [R1+0x110] ;  /* 0x00011000010c7983 */ /* 0x001ea20000100a00 */
[----:B------:R-:W-:Y:S02]  /*335d0*/  STL [R1+0x5bfc], R23 ;  /* 0x005bfc1701007387 */ /* 0x000fe40000100800 */
[----:B------:R-:W-:Y:S01]  /*335e0*/  STL [R1+0x5bf8], R22 ;  /* 0x005bf81601007387 */ /* 0x000fe20000100800 */
[----:B--2---:R-:W-:Y:S11]  /*335f0*/  HMMA.16816.F32.BF16 R16, R24, R12, R16 ;  /* 0x0000000c1810723c */ /* 0x004ff60000041810 */
[----:B------:R-:W-:Y:S11]  /*33600*/  @!UPT UIADD3 URZ, URZ, URZ, URZ ;  /* 0x0000003f3f3ff290 */ /* 0x000ff6000fffe03f */
[----:B------:R-:W-:Y:S01]  /*33610*/  @!UPT UIADD3 URZ, URZ, URZ, URZ ;  /* 0x0000003f3f3ff290 */ /* 0x000fe2000fffe03f */
[----:B------:R0:W-:Y:S01]  /*33620*/  STL.64 [R1+0x170], R16 ;  /* 0x0001701001007387 */ /* 0x0001e20000100a00 */
[----:B------:R1:W-:Y:S03]  /*33630*/  STL.64 [R1+0x178], R18 ;  /* 0x0001781201007387 */ /* 0x0003e60000100a00 */
[----:B0-----:R-:W3:Y:S01]  /*33640*/  LDL.LU.64 R16, [R1+0x5cb0] ;  /* 0x005cb00001107983 */ /* 0x001ee20000300a00 */
[----:B------:R-:W-:-:S05]  /*33650*/  IMAD.MOV.U32 R3, RZ, RZ, R12 ;  /* 0x000000ffff037224 */ /* 0x000fca00078e000c */
        /* <DEDUP_REMOVED lines=8> */
[----:B------:R-:W2:Y:S01]  /*336e0*/  LDL.LU.64 R14, [R1+0x11d8] ;  /* 0x0011d800010e7983 */ /* 0x000ea20000300a00 */
[----:B------:R-:W3:Y:S01]  /*336f0*/  LDL.LU.64 R16, [R1+0x1040] ;  /* 0x0010400001107983 */ /* 0x000ee20000300a00 */
[----:B-1----:R-:W2:Y:S03]  /*33700*/  LDL.LU.64 R18, [R1+0x1048] ;  /* 0x0010480001127983 */ /* 0x002ea60000300a00 */
[----:B--2---:R-:W-:Y:S01]  /*33710*/  STL.64 [R1+0x5ca0], R18 ;  /* 0x005ca01201007387 */ /* 0x004fe20000100a00 */
[----:B---3--:R0:W-:Y:S03]  /*33720*/  STL.64 [R1+0x5c98], R16 ;  /* 0x005c981001007387 */ /* 0x0081e60000100a00 */
[----:B0-----:R-:W2:Y:S01]  /*33730*/  LDL.LU.64 R16, [R1+0x11c0] ;  /* 0x0011c00001107983 */ /* 0x001ea20000300a00 */
[----:B------:R-:W2:Y:S02]  /*33740*/  LDL.LU.64 R18, [R1+0x11c8] ;  /* 0x0011c80001127983 */ /* 0x000ea40000300a00 */
[----:B------:R-:W3:Y:S02]  /*33750*/  LDL.LU.64 R8, [R1+0x1000] ;  /* 0x0010000001087983 */ /* 0x000ee40000300a00 */
[----:B------:R-:W2:Y:S02]  /*33760*/  LDL.LU.64 R10, [R1+0x1008] ;  /* 0x00100800010a7983 */ /* 0x000ea40000300a00 */
[----:B--2---:R-:W-:Y:S01]  /*33770*/  STL.64 [R1+0x5c40], R10 ;  /* 0x005c400a01007387 */ /* 0x004fe20000100a00 */
[----:B---3--:R0:W-:Y:S03]  /*33780*/  STL.64 [R1+0x5c38], R8 ;  /* 0x005c380801007387 */ /* 0x0081e60000100a00 */
[----:B0-----:R-:W2:Y:S01]  /*33790*/  LDL.LU.64 R8, [R1+0x1010] ;  /* 0x0010100001087983 */ /* 0x001ea20000300a00 */
[----:B------:R-:W3:Y:S01]  /*337a0*/  LDL.LU.64 R10, [R1+0x1018] ;  /* 0x00101800010a7983 */ /* 0x000ee20000300a00 */
[----:B------:R-:W-:Y:S02]  /*337b0*/  HMMA.16816.F32.BF16 R12, R24, R4, R12 ;  /* 0x00000004180c723c */ /* 0x000fe4000004180c */
[----:B---3--:R-:W-:Y:S01]  /*337c0*/  STL.64 [R1+0x5c58], R10 ;  /* 0x005c580a01007387 */ /* 0x008fe20000100a00 */
[----:B--2---:R0:W-:Y:S03]  /*337d0*/  STL.64 [R1+0x5c50], R8 ;  /* 0x005c500801007387 */ /* 0x0041e60000100a00 */
[----:B0-----:R-:W2:Y:S01]  /*337e0*/  LDL.LU.64 R8, [R1+0x1020] ;  /* 0x0010200001087983 */ /* 0x001ea20000300a00 */
[----:B------:R-:W3:Y:S03]  /*337f0*/  LDL.LU.64 R10, [R1+0x1028] ;  /* 0x00102800010a7983 */ /* 0x000ee60000300a00 */
[----:B---3--:R-:W-:Y:S01]  /*33800*/  STL.64 [R1+0x5c70], R10 ;  /* 0x005c700a01007387 */ /* 0x008fe20000100a00 */
[----:B--2---:R0:W-:Y:S03]  /*33810*/  STL.64 [R1+0x5c68], R8 ;  /* 0x005c680801007387 */ /* 0x0041e60000100a00 */
[----:B0-----:R-:W2:Y:S01]  /*33820*/  LDL.LU.64 R8, [R1+0x1030] ;  /* 0x0010300001087983 */ /* 0x001ea20000300a00 */
[----:B------:R-:W2:Y:S08]  /*33830*/  LDL.LU.64 R10, [R1+0x1038] ;  /* 0x00103800010a7983 */ /* 0x000eb00000300a00 */
[----:B------:R0:W-:Y:S02]  /*33840*/  STL.64 [R1+0xc0], R12 ;  /* 0x0000c00c01007387 */ /* 0x0001e40000100a00 */
[----:B------:R-:W-:Y:S01]  /*33850*/  STL.64 [R1+0xc8], R14 ;  /* 0x0000c80e01007387 */ /* 0x000fe20000100a00 */
[----:B0-----:R-:W3:Y:S01]  /*33860*/  LDL.LU.64 R12, [R1+0x5ca8] ;  /* 0x005ca800010c7983 */ /* 0x001ee20000300a00 */
[----:B------:R-:W-:-:S02]  /*33870*/  IMAD.MOV.U32 R3, RZ, RZ, R4 ;  /* 0x000000ffff037224 */ /* 0x000fc400078e0004 */
[----:B------:R-:W-:Y:S02]  /*33880*/  IMAD.MOV.U32 R23, RZ, RZ, R5 ;  /* 0x000000ffff177224 */ /* 0x000fe400078e0005 */
[----:B------:R-:W2:Y:S01]  /*33890*/  LDL.LU.64 R4, [R1+0xff0] ;  /* 0x000ff00001047983 */ /* 0x000ea20000300a00 */
[----:B------:R-:W2:Y:S01]  /*338a0*/  LDL.LU.64 R6, [R1+0xff8] ;  /* 0x000ff80001067983 */ /* 0x000ea20000300a00 */
[C---:B---3--:R-:W-:Y:S11]  /*338b0*/  HMMA.16816.F32.BF16 R16, R24.reuse, R12, R16 ;  /* 0x0000000c1810723c */ /* 0x048ff60000041810 */
[----:B------:R-:W-:Y:S11]  /*338c0*/  @!UPT UIADD3 URZ, URZ, URZ, URZ ;  /* 0x0000003f3f3ff290 */ /* 0x000ff6000fffe03f */
[----:B------:R-:W-:Y:S01]  /*338d0*/  @!UPT UIADD3 URZ, URZ, URZ, URZ ;  /* 0x0000003f3f3ff290 */ /* 0x000fe2000fffe03f */
[----:B------:R-:W-:Y:S01]  /*338e0*/  STL.64 [R1+0xb0], R16 ;  /* 0x0000b01001007387 */ /* 0x000fe20000100a00 */
[----:B------:R0:W-:Y:S03]  /*338f0*/  STL.64 [R1+0xb8], R18 ;  /* 0x0000b81201007387 */ /* 0x0001e60000100a00 */
[----:B0-----:R-:W4:Y:S01]  /*33900*/  LDL.LU.64 R18, [R1+0x5ca0] ;  /* 0x005ca00001127983 */ /* 0x001f220000300a00 */
[----:B------:R-:W4:Y:S02]  /*33910*/  LDL.LU.64 R16, [R1+0x5c98] ;  /* 0x005c980001107983 */ /* 0x000f240000300a00 */
[----:B------:R-:W-:Y:S02]  /*33920*/  IMAD.MOV.U32 R0, RZ, RZ, R12 ;  /* 0x000000ffff007224 */ /* 0x000fe400078e000c */
[----:B------:R-:W-:Y:S01]  /*33930*/  IMAD.MOV.U32 R28, RZ, RZ, R13 ;  /* 0x000000ffff1c7224 */ /* 0x000fe200078e000d */
[----:B------:R-:W3:Y:S01]  /*33940*/  LDL.LU.64 R14, [R1+0x5c90] ;  /* 0x005c9000010e7983 */ /* 0x000ee20000300a00 */
[----:B------:R-:W2:Y:S01]  /*33950*/  LDL.LU.64 R12, [R1+0x5c88] ;  /* 0x005c8800010c7983 */ /* 0x000ea20000300a00 */
[----:B----4-:R-:W-:Y:S02]  /*33960*/  HMMA.16816.F32.BF16 R24, R24, R20, R16 ;  /* 0x000000141818723c */ /* 0x010fe40000041810 */
[----:B------:R-:W2:Y:S01]  /*33970*/  LDL.LU.64 R18, [R1+0x5c80] ;  /* 0x005c800001127983 */ /* 0x000ea20000300a00 */
[----:B------:R-:W2:Y:S11]  /*33980*/  LDL.LU.64 R16, [R1+0x5c78] ;  /* 0x005c780001107983 */ /* 0x000eb60000300a00 */
[----:B------:R-:W-:Y:S09]  /*33990*/  @!UPT UIADD3 URZ, URZ, URZ, URZ ;  /* 0x0000003f3f3ff290 */ /* 0x000ff2000fffe03f */
[----:B------:R3:W-:Y:S02]  /*339a0*/  STL.64 [R1+0xa0], R24 ;  /* 0x0000a01801007387 */ /* 0x0007e40000100a00 */
[----:B---3--:R-:W-:Y:S02]  /*339b0*/  IMAD.MOV.U32 R24, RZ, RZ, R15 ;  /* 0x000000ffff187224 */ /* 0x008fe400078e000f */
[----:B------:R-:W-:Y:S01]  /*339c0*/  IMAD.MOV.U32 R25, RZ, RZ, R14 ;  /* 0x000000ffff197224 */ /* 0x000fe200078e000e */
[----:B------:R-:W-:Y:S01]  /*339d0*/  STL.64 [R1+0xa8], R26 ;  /* 0x0000a81a01007387 */ /* 0x000fe20000100a00 */
[----:B------:R-:W-:Y:S01]  /*339e0*/  STL.64 [R1+0x5b50], R20 ;  /* 0x005b501401007387 */ /* 0x000fe20000100a00 */
        /* <DEDUP_REMOVED lines=28> */
[----:B------:R-:W4:Y:S02]  /*33bb0*/  LDL.LU.64 R8, [R1+0x5c18] ;  /* 0x005c180001087983 */ /* 0x000f240000300a00 */
[----:B---3--:R0:W-:Y:S02]  /*33bc0*/  STL.64 [R1+0x5b38], R14 ;  /* 0x005b380e01007387 */ /* 0x0081e40000100a00 */
[----:B------:R-:W3:Y:S01]  /*33bd0*/  LDL.LU.64 R12, [R1+0xfd0] ;  /* 0x000fd000010c7983 */ /* 0x000ee20000300a00 */
[----:B0-----:R-:W3:Y:S01]  /*33be0*/  LDL.LU.64 R14, [R1+0xfd8] ;  /* 0x000fd800010e7983 */ /* 0x001ee20000300a00 */
[C---:B----4-:R-:W-:Y:S11]  /*33bf0*/  HMMA.16816.F32.BF16 R4, R16.reuse, R8, R4 ;  /* 0x000000081004723c */ /* 0x050ff60000041804 */
[----:B------:R-:W-:Y:S11]  /*33c00*/  @!UPT UIADD3 URZ, URZ, URZ, URZ ;  /* 0x0000003f3f3ff290 */ /* 0x000ff6000fffe03f */
[----:B------:R-:W-:Y:S01]  /*33c10*/  @!UPT UIADD3 URZ, URZ, URZ, URZ ;  /* 0x0000003f3f3ff290 */ /* 0x000fe2000fffe03f */
[----:B------:R-:W-:Y:S01]  /*33c20*/  STL.64 [R1+0x50], R4 ;  /* 0x0000500401007387 */ /* 0x000fe20000100a00 */
[----:B------:R0:W-:Y:S03]  /*33c30*/  STL.64 [R1+0x58], R6 ;  /* 0x0000580601007387 */ /* 0x0001e60000100a00 */
[----:B0-----:R-:W4:Y:S01]  /*33c40*/  LDL.LU.64 R6, [R1+0x5c10] ;  /* 0x005c100001067983 */ /* 0x001f220000300a00 */
[----:B------:R-:W3:Y:S02]  /*33c50*/  LDL.LU.64 R4, [R1+0x5c08] ;  /* 0x005c080001047983 */ /* 0x000ee40000300a00 */
[----:B--2---:R0:W-:Y:S02]  /*33c60*/  STL.64 [R1+0x5af8], R10 ;  /* 0x005af80a01007387 */ /* 0x0041e40000100a00 */
[----:B------:R-:W3:Y:S01]  /*33c70*/  LDL.LU.64 R8, [R1+0xfe0] ;  /* 0x000fe00001087983 */ /* 0x000ee20000300a00 */
[----:B0-----:R-:W3:Y:S02]  /*33c80*/  LDL.LU.64 R10, [R1+0xfe8] ;  /* 0x000fe800010a7983 */ /* 0x001ee40000300a00 */
[C---:B---3--:R-:W-:Y:S02]  /*33c90*/  HMMA.16816.F32.BF16 R8, R16.reuse, R4, R8 ;  /* 0x000000041008723c */ /* 0x048fe40000041808 */
[----:B----4-:R-:W-:Y:S11]  /*33ca0*/  STL.64 [R1+0x5bd8], R6 ;  /* 0x005bd80601007387 */ /* 0x010ff60000100a00 */
[----:B------:R-:W-:Y:S10]  /*33cb0*/  @!UPT UIADD3 URZ, URZ, URZ, URZ ;  /* 0x0000003f3f3ff290 */ /* 0x000ff4000fffe03f */
[----:B------:R-:W-:Y:S01]  /*33cc0*/  STL.64 [R1+0x40], R8 ;  /* 0x0000400801007387 */ /* 0x000fe20000100a00 */
[----:B------:R0:W-:Y:S03]  /*33cd0*/  STL.64 [R1+0x48], R10 ;  /* 0x0000480a01007387 */ /* 0x0001e60000100a00 */
[----:B0-----:R-:W2:Y:S01]  /*33ce0*/  LDL.64 R10, [R1+0x8] ;  /* 0x00000800010a7983 */ /* 0x001ea20000100a00 */
[----:B------:R-:W-:Y:S03]  /*33cf0*/  HMMA.16816.F32.BF16 R4, R16, R24, R12 ;  /* 0x000000181004723c */ /* 0x000fe6000004180c */
[----:B--2---:R0:W-:Y:S11]  /*33d00*/  STL.64 [R1+0x5b00], R10 ;  /* 0x005b000a01007387 */ /* 0x0041f60000100a00 */
[----:B------:R-:W-:Y:S09]  /*33d10*/  @!UPT UIADD3 URZ, URZ, URZ, URZ ;  /* 0x0000003f3f3ff290 */ /* 0x000ff2000fffe03f */
[----:B------:R-:W-:Y:S02]  /*33d20*/  STL.64 [R1+0xfd0], R4 ;  /* 0x000fd00401007387 */ /* 0x000fe40000100a00 */
[----:B------:R-:W-:Y:S01]  /*33d30*/  STL.64 [R1+0xfd8], R6 ;  /* 0x000fd80601007387 */ /* 0x000fe20000100a00 */
[----:B0-----:R-:W2:Y:S01]  /*33d40*/  LDL.64 R10, [R1+0x18] ;  /* 0x00001800010a7983 */ /* 0x001ea20000100a00 */
[----:B------:R-:W-:-:S03]  /*33d50*/  IMAD.MOV.U32 R20, RZ, RZ, R29 ;  /* 0x000000ffff147224 */ /* 0x000fc600078e001d */
[----:B--2---:R0:W-:Y:S04]  /*33d60*/  STL.64 [R1+0x5b08], R10 ;  /* 0x005b080a01007387 */ /* 0x0041e80000100a00 */
[----:B0-----:R-:W2:Y:S04]  /*33d70*/  LDL R10, [R1+0x28] ;  /* 0x00002800010a7983 */ /* 0x001ea80000100800 */
[----:B------:R-:W2:Y:S01]  /*33d80*/  LDL R11, [R1+0x2c] ;  /* 0x00002c00010b7983 */ /* 0x000ea20000100800 */
[----:B------:R-:W3:Y:S02]  /*33d90*/  LDL.LU R29, [R1+0x5c04] ;  /* 0x005c0400011d7983 */ /* 0x000ee40000300800 */
[----:B------:R-:W4:Y:S02]  /*33da0*/  LDL.LU R21, [R1+0x144] ;  /* 0x0001440001157983 */ /* 0x000f240000300800 */
[----:B------:R-:W-:-:S02]  /*33db0*/  IMAD.MOV.U32 R8, RZ, RZ, R3 ;  /* 0x000000ffff087224 */ /* 0x000fc400078e0003 */
[----:B------:R-:W-:Y:S01]  /*33dc0*/  IMAD.MOV.U32 R9, RZ, RZ, R23 ;  /* 0x000000ffff097224 */ /* 0x000fe200078e0017 */
[----:B--2---:R-:W-:Y:S01]  /*33dd0*/  STL.64 [R1+0x5b58], R10 ;  /* 0x005b580a01007387 */ /* 0x004fe20000100a00 */
[----:B------:R-:W2:Y:S03]  /*33de0*/  LDL.LU R3, [R1+0x5c00] ;  /* 0x005c000001037983 */ /* 0x000ea60000300800 */
[----:B---3--:R-:W0:Y:S01]  /*33df0*/  LDSM.16.MT88.4 R24, [R29+0x4080] ;  /* 0x004080001d18783b */ /* 0x008e220000004200 */
[----:B------:R-:W3:Y:S02]  /*33e00*/  LDL.LU R23, [R1+0x5bfc] ;  /* 0x005bfc0001177983 */ /* 0x000ee40000300800 */
[----:B------:R-:W3:Y:S02]  /*33e10*/  LDL.LU.64 R4, [R1+0xfc0] ;  /* 0x000fc00001047983 */ /* 0x000ee40000300a00 */
[----:B------:R-:W3:Y:S01]  /*33e20*/  LDL.LU.64 R6, [R1+0xfc8] ;  /* 0x000fc80001067983 */ /* 0x000ee20000300a00 */
[----:B------:R1:W-:Y:S02]  /*33e30*/  STL.64 [R1+0x5b70], R8 ;  /* 0x005b700801007387 */ /* 0x0003e40000100a00 */
[----:B-1----:R-:W-:-:S02]  /*33e40*/  IMAD.MOV.U32 R8, RZ, RZ, R22 ;  /* 0x000000ffff087224 */ /* 0x002fc400078e0016 */
[----:B------:R-:W-:Y:S01]  /*33e50*/  IMAD.MOV.U32 R9, RZ, RZ, R2 ;  /* 0x000000ffff097224 */ /* 0x000fe200078e0002 */
[----:B0-----:R-:W-:Y:S01]  /*33e60*/  STL.64 [R1+0x59f8], R26 ;  /* 0x0059f81a01007387 */ /* 0x001fe20000100a00 */
[----:B------:R0:W-:Y:S03]  /*33e70*/  STL.64 [R1+0x59f0], R24 ;  /* 0x0059f01801007387 */ /* 0x0001e60000100a00 */
[----:B0-----:R-:W3:Y:S01]  /*33e80*/  LDL.LU R24, [R1+0x15f0] ;  /* 0x0015f00001187983 */ /* 0x001ee20000300800 */
[----:B------:R-:W3:Y:S02]  /*33e90*/  LDL.LU R25, [R1+0x15f4] ;  /* 0x0015f40001197983 */ /* 0x000ee40000300800 */
[----:B------:R-:W3:Y:S02]  /*33ea0*/  LDL.LU R26, [R1+0x15f8] ;  /* 0x0015f800011a7983 */ /* 0x000ee40000300800 */
[----:B------:R-:W3:Y:S01]  /*33eb0*/  LDL.LU R27, [R1+0x15fc] ;  /* 0x0015fc00011b7983 */ /* 0x000ee20000300800 */
[----:B------:R-:W3:Y:S01]  /*33ec0*/  LDL.LU R22, [R1+0x5bf8] ;  /* 0x005bf80001167983 */ /* 0x000ee20000300800 */
[----:B------:R-:W3:Y:S02]  /*33ed0*/  LDL.LU R2, [R1+0x5bf4] ;  /* 0x005bf40001027983 */ /* 0x000ee40000300800 */
[----:B------:R-:W4:Y:S02]  /*33ee0*/  LDL.LU.64 R12, [R1+0xfb0] ;  /* 0x000fb000010c7983 */ /* 0x000f240000300a00 */
[----:B------:R-:W4:Y:S01]  /*33ef0*/  LDL.LU.64 R14, [R1+0xfb8] ;  /* 0x000fb800010e7983 */ /* 0x000f220000300a00 */
[----:B------:R2:W-:Y:S02]  /*33f00*/  STL.64 [R1+0x5b88], R8 ;  /* 0x005b880801007387 */ /* 0x0005e40000100a00 */
[----:B--2---:R-:W-:-:S02]  /*33f10*/  IMAD.MOV.U32 R8, RZ, RZ, R3 ;  /* 0x000000ffff087224 */ /* 0x004fc400078e0003 */
[----:B------:R-:W2:Y:S01]  /*33f20*/  LDL.LU R3, [R1+0x5bf0] ;  /* 0x005bf00001037983 */ /* 0x000ea20000300800 */
[----:B------:R-:W2:Y:S03]  /*33f30*/  LDL.LU R9, [R1+0x114] ;  /* 0x0001140001097983 */ /* 0x000ea60000300800 */
[----:B--2---:R3:W-:Y:S02]  /*33f40*/  STL.64 [R1+0x5ba8], R8 ;  /* 0x005ba80801007387 */ /* 0x0047e40000100a00 */
[----:B---3--:R-:W-:Y:S02]  /*33f50*/  IMAD.MOV.U32 R8, RZ, RZ, R22 ;  /* 0x000000ffff087224 */ /* 0x008fe400078e0016 */
[----:B------:R-:W-:Y:S01]  /*33f60*/  IMAD.MOV.U32 R9, RZ, RZ, R23 ;  /* 0x000000ffff097224 */ /* 0x000fe200078e0017 */
[----:B------:R-:W2:Y:S01]  /*33f70*/  LDL.LU R22, [R1+0x5bec] ;  /* 0x005bec0001167983 */ /* 0x000ea20000300800 */
[----:B------:R-:W3:Y:S03]  /*33f80*/  LDL.LU R23, [R1+0x5be8] ;  /* 0x005be80001177983 */ /* 0x000ee60000300800 */
[----:B------:R0:W-:Y:S02]  /*33f90*/  STL.64 [R1+0x5bc0], R8 ;  /* 0x005bc00801007387 */ /* 0x0001e40000100a00 */
[----:B0-----:R-:W-:-:S02]  /*33fa0*/  IMAD.MOV.U32 R8, RZ, RZ, R2 ;  /* 0x000000ffff087224 */ /* 0x001fc400078e0002 */
[----:B------:R-:W-:Y:S01]  /*33fb0*/  IMAD.MOV.U32 R9, RZ, RZ, R3 ;  /* 0x000000ffff097224 */ /* 0x000fe200078e0003 */
[----:B------:R-:W2:Y:S01]  /*33fc0*/  LDL.LU R2, [R1+0x5be4] ;  /* 0x005be40001027983 */ /* 0x000ea20000300800 */
[----:B------:R-:W2:Y:S02]  /*33fd0*/  LDL.LU R3, [R1+0x5be0] ;  /* 0x005be00001037983 */ /* 0x000ea40000300800 */
[----:B------:R-:W-:Y:S02]  /*33fe0*/  STL.64 [R1+0x5b18], R26 ;  /* 0x005b181a01007387 */ /* 0x000fe40000100a00 */
[----:B------:R0:W-:Y:S02]  /*33ff0*/  STL.64 [R1+0x5b10], R24 ;  /* 0x005b101801007387 */ /* 0x0001e40000100a00 */
[----:B0-----:R-:W2:Y:S01]  /*34000*/  LDL.LU R24, [R1+0x1580] ;  /* 0x0015800001187983 */ /* 0x001ea20000300800 */
[----:B------:R-:W2:Y:S02]  /*34010*/  LDL.LU R25, [R1+0x1584] ;  /* 0x0015840001197983 */ /* 0x000ea40000300800 */
[----:B------:R-:W2:Y:S02]  /*34020*/  LDL.LU R26, [R1+0x1588] ;  /* 0x00158800011a7983 */ /* 0x000ea40000300800 */
[----:B------:R-:W2:Y:S01]  /*34030*/  LDL.LU R27, [R1+0x158c] ;  /* 0x00158c00011b7983 */ /* 0x000ea20000300800 */
[----:B----4-:R-:W-:Y:S01]  /*34040*/  HMMA.16816.F32.BF16 R12, R16, R20, R12 ;  /* 0x00000014100c723c */ /* 0x010fe2000004180c */
[----:B--2---:R-:W-:Y:S01]  /*34050*/  STL.64 [R1+0x5b68], R26 ;  /* 0x005b681a01007387 */ /* 0x004fe20000100a00 */
[----:B------:R3:W-:Y:S02]  /*34060*/  STL.64 [R1+0x5b60], R24 ;  /* 0x005b601801007387 */ /* 0x0007e40000100a00 */
[----:B---3--:R-:W-:-:S02]  /*34070*/  IMAD.MOV.U32 R24, RZ, RZ, R23 ;  /* 0x000000ffff187224 */ /* 0x008fc400078e0017 */
[----:B------:R-:W-:-:S07]  /*34080*/  IMAD.MOV.U32 R25, RZ, RZ, R22 ;  /* 0x000000ffff197224 */ /* 0x000fce00078e0016 */
[----:B------:R-:W-:Y:S01]  /*34090*/  HMMA.16816.F32.BF16 R24, R16, R24, R4 ;  /* 0x000000181018723c */ /* 0x000fe20000041804 */
[----:B------:R-:W2:Y:S11]  /*340a0*/  LDL.LU.64 R6, [R1+0x5bd8] ;  /* 0x005bd80001067983 */ /* 0x000eb60000300a00 */
[----:B------:R-:W-:Y:S11]  /*340b0*/  @!UPT UIADD3 URZ, URZ, URZ, URZ ;  /* 0x0000003f3f3ff290 */ /* 0x000ff6000fffe03f */
[----:B------:R0:W-:Y:S01]  /*340c0*/  STL.64 [R1+0x16a0], R24 ;  /* 0x0016a01801007387 */ /* 0x0001e20000100a00 */
[----:B------:R1:W-:Y:S02]  /*340d0*/  STL.64 [R1+0x16a8], R26 ;  /* 0x0016a81a01007387 */ /* 0x0003e40000100a00 */
[----:B------:R-:W-:Y:S01]  /*340e0*/  STL.64 [R1+0x1670], R12 ;  /* 0x0016700c01007387 */ /* 0x000fe20000100a00 */
[----:B0-----:R-:W3:Y:S01]  /*340f0*/  LDL.LU.64 R24, [R1+0xee0] ;  /* 0x000ee00001187983 */ /* 0x001ee20000300a00 */
[----:B-1----:R-:W4:Y:S03]  /*34100*/  LDL.LU.64 R26, [R1+0xee8] ;  /* 0x000ee800011a7983 */ /* 0x002f260000300a00 */
        /* <DEDUP_REMOVED lines=16> */
[----:B------:R-:W-:-:S02]  /*34210*/  IMAD.MOV.U32 R4, RZ, RZ, R15 ;  /* 0x000000ffff047224 */ /* 0x000fc400078e000f */
[----:B------:R-:W-:Y:S01]  /*34220*/  IMAD.MOV.U32 R5, RZ, RZ, R14 ;  /* 0x000000ffff057224 */ /* 0x000fe200078e000e */
[----:B------:R-:W4:Y:S01]  /*34230*/  LDL.LU.64 R20, [R1+0xec0] ;  /* 0x000ec00001147983 */ /* 0x000f220000300a00 */
[----:B------:R-:W4:Y:S02]  /*34240*/  LDL.LU.64 R22, [R1+0xec8] ;  /* 0x000ec80001167983 */ /* 0x000f240000300a00 */
[----:B------:R-:W2:Y:S02]  /*34250*/  LDL.LU.64 R12, [R1+0xe80] ;  /* 0x000e8000010c7983 */ /* 0x000ea40000300a00 */
[----:B------:R-:W2:Y:S01]  /*34260*/  LDL.LU.64 R14, [R1+0xe88] ;  /* 0x000e8800010e7983 */ /* 0x000ea20000300a00 */
[----:B------:R-:W-:Y:S01]  /*34270*/  STL [R1+0x4938], R4 ;  /* 0x0049380401007387 */ /* 0x000fe20000100800 */
[----:B------:R-:W-:Y:S01]  /*34280*/  STL [R1+0x4934], R5 ;  /* 0x0049340501007387 */ /* 0x000fe20000100800 */
[C---:B---3--:R-:W-:Y:S02]  /*34290*/  HMMA.16816.F32.BF16 R8, R16.reuse, R8, R24 ;  /* 0x000000081008723c */ /* 0x048fe40000041818 */
[----:B------:R-:W3:Y:S01]  /*342a0*/  LDL.LU.64 R26, [R1+0x5bd0] ;  /* 0x005bd000011a7983 */ /* 0x000ee20000300a00 */
[----:B------:R-:W3:Y:S11]  /*342b0*/  LDL.LU.64 R24, [R1+0x5bc8] ;  /* 0x005bc80001187983 */ /* 0x000ef60000300a00 */
[----:B------:R-:W-:Y:S09]  /*342c0*/  @!UPT UIADD3 URZ, URZ, URZ, URZ ;  /* 0x0000003f3f3ff290 */ /* 0x000ff2000fffe03f */
[----:B------:R0:W-:Y:S01]  /*342d0*/  STL.64 [R1+0x1650], R8 ;  /* 0x0016500801007387 */ /* 0x0001e20000100a00 */
[----:B------:R3:W-:Y:S03]  /*342e0*/  STL.64 [R1+0x1658], R10 ;  /* 0x0016580a01007387 */ /* 0x0007e60000100a00 */
[----:B0-----:R-:W3:Y:S02]  /*342f0*/  LDL.LU.64 R8, [R1+0x5bc0] ;  /* 0x005bc00001087983 */ /* 0x001ee40000300a00 */
[----:B---3--:R-:W-:Y:S02]  /*34300*/  HMMA.16816.F32.BF16 R8, R16, R8, R24 ;  /* 0x000000081008723c */ /* 0x008fe40000041818 */
[----:B------:R-:W3:Y:S01]  /*34310*/  LDL.LU.64 R26, [R1+0x5bb8] ;  /* 0x005bb800011a7983 */ /* 0x000ee20000300a00 */
[----:B------:R-:W3:Y:S11]  /*34320*/  LDL.LU.64 R24, [R1+0x5bb0] ;  /* 0x005bb00001187983 */ /* 0x000ef60000300a00 */
[----:B------:R-:W-:Y:S09]  /*34330*/  @!UPT UIADD3 URZ, URZ, URZ, URZ ;  /* 0x0000003f3f3ff290 */ /* 0x000ff2000fffe03f */
[----:B------:R0:W-:Y:S04]  /*34340*/  STL.64 [R1+0x1630], R8 ;  /* 0x0016300801007387 */ /* 0x0001e80000100a00 */
[----:B0-----:R-:W3:Y:S01]  /*34350*/  LDL.LU.64 R8, [R1+0x5ba8] ;  /* 0x005ba80001087983 */ /* 0x001ee20000300a00 */
[----:B------:R-:W-:Y:S02]  /*34360*/  IMAD.MOV.U32 R4, RZ, RZ, R10 ;  /* 0x000000ffff047224 */ /* 0x000fe400078e000a */
[----:B------:R-:W-:-:S05]  /*34370*/  IMAD.MOV.U32 R5, RZ, RZ, R11 ;  /* 0x000000ffff057224 */ /* 0x000fca00078e000b */
[----:B------:R-:W-:Y:S01]  /*34380*/  STL [R1+0x4940], R5 ;  /* 0x0049400501007387 */ /* 0x000fe20000100800 */
[----:B------:R0:W-:Y:S02]  /*34390*/  STL [R1+0x493c], R4 ;  /* 0x00493c0401007387 */ /* 0x0001e40000100800 */
[----:B--2---:R-:W-:Y:S02]  /*343a0*/  STL.64 [R1+0x5ac8], R6 ;  /* 0x005ac80601007387 */ /* 0x004fe40000100a00 */
[----:B0-----:R-:W-:Y:S02]  /*343b0*/  IMAD.MOV.U32 R4, RZ, RZ, R0 ;  /* 0x000000ffff047224 */ /* 0x001fe400078e0000 */
[----:B------:R-:W2:Y:S01]  /*343c0*/  LDL.LU R0, [R1+0x5ba0] ;  /* 0x005ba00001007983 */ /* 0x000ea20000300800 */
[C---:B---3--:R-:W-:Y:S03]  /*343d0*/  HMMA.16816.F32.BF16 R8, R16.reuse, R8, R24 ;  /* 0x000000081008723c */ /* 0x048fe60000041818 */
[----:B------:R-:W3:Y:S01]  /*343e0*/  LDL.LU.64 R26, [R1+0x5b98] ;  /* 0x005b9800011a7983 */ /* 0x000ee20000300a00 */
[----:B------:R-:W3:Y:S11]  /*343f0*/  LDL.LU.64 R24, [R1+0x5b90] ;  /* 0x005b900001187983 */ /* 0x000ef60000300a00 */
[----:B------:R-:W-:Y:S08]  /*34400*/  @!UPT UIADD3 URZ, URZ, URZ, URZ ;  /* 0x0000003f3f3ff290 */ /* 0x000ff0000fffe03f */
[----:B------:R0:W-:Y:S01]  /*34410*/  STL.64 [R1+0x1610], R8 ;  /* 0x0016100801007387 */ /* 0x0001e20000100a00 */
[----:B------:R3:W-:Y:S03]  /*34420*/  STL.64 [R1+0x1618], R10 ;  /* 0x0016180a01007387 */ /* 0x0007e60000100a00 */
[----:B0-----:R-:W3:Y:S02]  /*34430*/  LDL.LU.64 R8, [R1+0x5b88] ;  /* 0x005b880001087983 */ /* 0x001ee40000300a00 */
[----:B---3--:R-:W-:Y:S02]  /*34440*/  HMMA.16816.F32.BF16 R8, R16, R8, R24 ;  /* 0x000000081008723c */ /* 0x008fe40000041818 */
[----:B------:R-:W3:Y:S01]  /*34450*/  LDL.LU.64 R26, [R1+0x5b80] ;  /* 0x005b8000011a7983 */ /* 0x000ee20000300a00 */
[----:B------:R-:W3:Y:S11]  /*34460*/  LDL.LU.64 R24, [R1+0x5b78] ;  /* 0x005b780001187983 */ /* 0x000ef60000300a00 */
[----:B------:R-:W-:Y:S09]  /*34470*/  @!UPT UIADD3 URZ, URZ, URZ, URZ ;  /* 0x0000003f3f3ff290 */ /* 0x000ff2000fffe03f */
[----:B------:R0:W-:Y:S01]  /*34480*/  STL.64 [R1+0x1600], R8 ;  /* 0x0016000801007387 */ /* 0x0001e20000100a00 */
[----:B------:R3:W-:Y:S03]  /*34490*/  STL.64 [R1+0x1608], R10 ;  /* 0x0016080a01007387 */ /* 0x0007e60000100a00 */
[----:B0-----:R-:W3:Y:S01]  /*344a0*/  LDL.LU.64 R8, [R1+0x5b70] ;  /* 0x005b700001087983 */ /* 0x001ee20000300a00 */
[----:B------:R-:W-:-:S07]  /*344b0*/  IMAD.MOV.U32 R5, RZ, RZ, R28 ;  /* 0x000000ffff057224 */ /* 0x000fce00078e001c */
[C---:B----4-:R-:W-:Y:S08]  /*344c0*/  HMMA.16816.F32.BF16 R4, R16.reuse, R4, R20 ;  /* 0x000000041004723c */ /* 0x050ff00000041814 */
[----:B---3--:R-:W-:Y:S01]  /*344d0*/  HMMA.16816.F32.BF16 R8, R16, R8, R24 ;  /* 0x000000081008723c */ /* 0x008fe20000041818 */
[----:B------:R-:W3:Y:S01]  /*344e0*/  LDL.LU.64 R26, [R1+0x5b68] ;  /* 0x005b6800011a7983 */ /* 0x000ee20000300a00 */
[----:B------:R-:W3:Y:S11]  /*344f0*/  LDL.LU.64 R24, [R1+0x5b60] ;  /* 0x005b600001187983 */ /* 0x000ef60000300a00 */
[----:B------:R-:W-:Y:S10]  /*34500*/  @!UPT UIADD3 URZ, URZ, URZ, URZ ;  /* 0x0000003f3f3ff290 */ /* 0x000ff4000fffe03f */
[----:B------:R-:W-:Y:S01]  /*34510*/  STL.64 [R1+0x15e0], R8 ;  /* 0x0015e00801007387 */ /* 0x000fe20000100a00 */
[----:B------:R0:W-:Y:S03]  /*34520*/  STL.64 [R1+0x15e8], R10 ;  /* 0x0015e80a01007387 */ /* 0x0001e60000100a00 */
[----:B0-----:R-:W3:Y:S01]  /*34530*/  LDL.LU.64 R10, [R1+0x5b58] ;  /* 0x005b5800010a7983 */ /* 0x001ee20000300a00 */
[----:B------:R-:W4:Y:S02]  /*34540*/  LDL.LU.64 R20, [R1+0x5b50] ;  /* 0x005b500001147983 */ /* 0x000f240000300a00 */
[----:B------:R0:W-:Y:S02]  /*34550*/  STL.64 [R1+0x15c0], R4 ;  /* 0x0015c00401007387 */ /* 0x0001e40000100a00 */
[----:B------:R1:W-:Y:S01]  /*34560*/  STL.64 [R1+0x15c8], R6 ;  /* 0x0015c80601007387 */ /* 0x0003e20000100a00 */
[----:B0-----:R-:W3:Y:S01]  /*34570*/  LDL.LU R4, [R1+0x1680] ;  /* 0x0016800001047983 */ /* 0x001ee20000300800 */
[----:B--2---:R-:W-:-:S02]  /*34580*/  IMAD.MOV.U32 R5, RZ, RZ, R0 ;  /* 0x000000ffff057224 */ /* 0x004fc400078e0000 */
[----:B------:R-:W2:Y:S02]  /*34590*/  LDL.LU R0, [R1+0x5b48] ;  /* 0x005b480001007983 */ /* 0x000ea40000300800 */
[----:B-1----:R-:W-:Y:S02]  /*345a0*/  IMAD.MOV.U32 R6, RZ, RZ, R3 ;  /* 0x000000ffff067224 */ /* 0x002fe400078e0003 */
[----:B------:R-:W-:Y:S01]  /*345b0*/  IMAD.MOV.U32 R7, RZ, RZ, R2 ;  /* 0x000000ffff077224 */ /* 0x000fe200078e0002 */
[----:B------:R-:W2:Y:S01]  /*345c0*/  LDL.LU R3, [R1+0x5b44] ;  /* 0x005b440001037983 */ /* 0x000ea20000300800 */
[----:B------:R-:W2:Y:S01]  /*345d0*/  LDL.LU R2, [R1+0x5b40] ;  /* 0x005b400001027983 */ /* 0x000ea20000300800 */
[----:B----4-:R-:W-:Y:S02]  /*345e0*/  HMMA.16816.F32.BF16 R16, R16, R20, R12 ;  /* 0x000000141010723c */ /* 0x010fe4000004180c */
[----:B------:R-:W4:Y:S01]  /*345f0*/  LDL.LU.64 R14, [R1+0x5b38] ;  /* 0x005b3800010e7983 */ /* 0x000f220000300a00 */
[----:B------:R-:W3:Y:S02]  /*34600*/  LDL.LU.64 R22, [R1+0x5b30] ;  /* 0x005b300001167983 */ /* 0x000ee40000300a00 */
[----:B------:R-:W3:Y:S11]  /*34610*/  LDL.LU.64 R20, [R1+0x5b28] ;  /* 0x005b280001147983 */ /* 0x000ef60000300a00 */
[----:B------:R-:W-:Y:S08]  /*34620*/  @!UPT UIADD3 URZ, URZ, URZ, URZ ;  /* 0x0000003f3f3ff290 */ /* 0x000ff0000fffe03f */
[----:B------:R-:W-:Y:S01]  /*34630*/  IMAD.MOV.U32 R13, RZ, RZ, R19 ;  /* 0x000000ffff0d7224 */ /* 0x000fe200078e0013 */
[----:B------:R4:W-:Y:S01]  /*34640*/  STL.64 [R1+0xf10], R16 ;  /* 0x000f101001007387 */ /* 0x0009e20000100a00 */
[----:B------:R-:W-:Y:S01]  /*34650*/  STL [R1+0xf18], R18 ;  /* 0x000f181201007387 */ /* 0x000fe20000100800 */
[----:B---3--:R-:W-:Y:S01]  /*34660*/  HMMA.16816.F32.BF16 R8, R20, R10, R24 ;  /* 0x0000000a1408723c */ /* 0x008fe20000041818 */
[----:B----4-:R-:W-:Y:S02]  /*34670*/  IMAD.MOV.U32 R16, RZ, RZ, R14 ;  /* 0x000000ffff107224 */ /* 0x010fe400078e000e */
[----:B------:R-:W3:Y:S01]  /*34680*/  LDL.LU R14, [R1+0x5b20] ;  /* 0x005b2000010e7983 */ /* 0x000ee20000300800 */
[----:B------:R-:W-:Y:S02]  /*34690*/  STL [R1+0x49e0], R13 ;  /* 0x0049e00d01007387 */ /* 0x000fe40000100800 */
[----:B------:R-:W4:Y:S02]  /*346a0*/  LDL.LU.64 R26, [R1+0x5b18] ;  /* 0x005b1800011a7983 */ /* 0x000f240000300a00 */
[----:B------:R-:W4:Y:S11]  /*346b0*/  LDL.LU.64 R24, [R1+0x5b10] ;  /* 0x005b100001187983 */ /* 0x000f360000300a00 */
[----:B------:R-:W-:Y:S04]  /*346c0*/  @!UPT UIADD3 URZ, URZ, URZ, URZ ;  /* 0x0000003f3f3ff290 */ /* 0x000fe8000fffe03f */
[----:B------:R-:W-:Y:S01]  /*346d0*/  STL.64 [R1+0xf30], R8 ;  /* 0x000f300801007387 */ /* 0x000fe20000100a00 */
[----:B------:R0:W-:Y:S03]  /*346e0*/  STL.64 [R1+0xf38], R10 ;  /* 0x000f380a01007387 */ /* 0x0001e60000100a00 */
[----:B0-----:R-:W3:Y:S01]  /*346f0*/  LDL.LU.64 R10, [R1+0x5b08] ;  /* 0x005b0800010a7983 */ /* 0x001ee20000300a00 */
[----:B--2---:R-:W-:Y:S02]  /*34700*/  IMAD.MOV.U32 R17, RZ, RZ, R3 ;  /* 0x000000ffff117224 */ /* 0x004fe400078e0003 */
[----:B------:R-:W-:Y:S02]  /*34710*/  IMAD.MOV.U32 R18, RZ, RZ, R2 ;  /* 0x000000ffff127224 */ /* 0x000fe400078e0002 */
[----:B------:R-:W-:-:S07]  /*34720*/  IMAD.MOV.U32 R19, RZ, RZ, R0 ;  /* 0x000000ffff137224 */ /* 0x000fce00078e0000 */
[----:B---3--:R-:W-:Y:S01]  /*34730*/  HMMA.16816.F32.BF16 R16, R20, R10, R16 ;  /* 0x0000000a1410723c */ /* 0x008fe20000041810 */
[----:B------:R-:W-:Y:S02]  /*34740*/  IMAD.MOV.U32 R28, RZ, RZ, R10 ;  /* 0x000000ffff1c7224 */ /* 0x000fe400078e000a */
[----:B------:R-:W-:Y:S02]  /*34750*/  IMAD.MOV.U32 R13, RZ, RZ, R11 ;  /* 0x000000ffff0d7224 */ /* 0x000fe400078e000b */
[----:B------:R-:W4:Y:S11]  /*34760*/  LDL.LU.64 R10, [R1+0x5b00] ;  /* 0x005b0000010a7983 */ /* 0x000f360000300a00 */
[----:B------:R-:W-:Y:S07]  /*34770*/  @!UPT UIADD3 URZ, URZ, URZ, URZ ;  /* 0x0000003f3f3ff290 */ /* 0x000fee000fffe03f */
[----:B------:R-:W-:Y:S01]  /*34780*/  STL.64 [R1+0xf70], R16 ;  /* 0x000f701001007387 */ /* 0x000fe20000100a00 */
[----:B------:R4:W-:Y:S02]  /*34790*/  STL [R1+0xf78], R18 ;  /* 0x000f781201007387 */ /* 0x0009e40000100800 */
[----:B------:R-:W-:-:S05]  /*347a0*/  IMAD.MOV.U32 R0, RZ, RZ, R19 ;  /* 0x000000ffff007224 */ /* 0x000fca00078e0013 */
[----:B------:R0:W-:Y:S01]  /*347b0*/  STL [R1+0x4930], R0 ;  /* 0x0049300001007387 */ /* 0x0001e20000100800 */
[----:B----4-:R-:W-:Y:S01]  /*347c0*/  HMMA.16816.F32.BF16 R16, R20, R10, R24 ;  /* 0x0000000a1410723c */ /* 0x010fe20000041818 */
[----:B0-----:R-:W-:-:S06]  /*347d0*/  IMAD.MOV.U32 R0, RZ, RZ, R11 ;  /* 0x000000ffff007224 */ /* 0x001fcc00078e000b */
[----:B------:R-:W-:Y:S02]  /*347e0*/  IMAD.MOV.U32 R24, RZ, RZ, R10 ;  /* 0x000000ffff187224 */ /* 0x000fe400078e000a */
[----:B------:R-:W2:Y:S11]  /*347f0*/  LDL.LU.64 R10, [R1+0x5af8] ;  /* 0x005af800010a7983 */ /* 0x000eb60000300a00 */
[----:B------:R-:W-:Y:S03]  /*34800*/  @!UPT UIADD3 URZ, URZ, URZ, URZ ;  /* 0x0000003f3f3ff290 */ /* 0x000fe6000fffe03f */
[----:B------:R-:W-:Y:S01]  /*34810*/  STL.64 [R1+0xfa0], R16 ;  /* 0x000fa01001007387 */ /* 0x000fe20000100a00 */
[----:B------:R0:W-:Y:S02]  /*34820*/  STL [R1+0x5a18], R24 ;  /* 0x005a181801007387 */ /* 0x0001e40000100800 */
[----:B0-----:R-:W-:Y:S02]  /*34830*/  IMAD.MOV.U32 R24, RZ, RZ, R15 ;  /* 0x000000ffff187224 */ /* 0x001fe400078e000f */
[----:B------:R-:W3:Y:S01]  /*34840*/  LDL.LU R15, [R1+0x5af0] ;  /* 0x005af000010f7983 */ /* 0x000ee20000300800 */
[----:B------:R-:W4:Y:S02]  /*34850*/  LDL.LU R25, [R1+0x1504] ;  /* 0x0015040001197983 */ /* 0x000f240000300800 */
[----:B--2---:R-:W-:Y:S02]  /*34860*/  IMAD.MOV.U32 R26, RZ, RZ, R10 ;  /* 0x000000ffff1a7224 */ /* 0x004fe400078e000a */
[----:B------:R-:W-:Y:S01]  /*34870*/  IMAD.MOV.U32 R27, RZ, RZ, R11 ;  /* 0x000000ffff1b7224 */ /* 0x000fe200078e000b */
[----:B------:R-:W2:Y:S01]  /*34880*/  LDL.LU R10, [R1+0x5aec] ;  /* 0x005aec00010a7983 */ /* 0x000ea20000300800 */
[----:B------:R-:W2:Y:S03]  /*34890*/  LDL.LU R11, [R1+0x5ae8] ;  /* 0x005ae800010b7983 */ /* 0x000ea60000300800 */
[----:B------:R0:W-:Y:S02]  /*348a0*/  STL.64 [R1+0x5a28], R26 ;  /* 0x005a281a01007387 */ /* 0x0001e40000100a00 */
[----:B0-----:R-:W-:-:S02]  /*348b0*/  IMAD.MOV.U32 R26, RZ, RZ, R14 ;  /* 0x000000ffff1a7224 */ /* 0x001fc400078e000e */
[----:B---3--:R-:W-:Y:S01]  /*348c0*/  IMAD.MOV.U32 R27, RZ, RZ, R15 ;  /* 0x000000ffff1b7224 */ /* 0x008fe200078e000f */
[----:B----4-:R-:W-:Y:S01]  /*348d0*/  STL.64 [R1+0x5a20], R24 ;  /* 0x005a201801007387 */ /* 0x010fe20000100a00 */
[----:B------:R-:W3:Y:S02]  /*348e0*/  LDL.LU R14, [R1+0x5ae4] ;  /* 0x005ae400010e7983 */ /* 0x000ee40000300800 */
[----:B------:R-:W3:Y:S01]  /*348f0*/  LDL.LU R15, [R1+0x5ae0] ;  /* 0x005ae000010f7983 */ /* 0x000ee20000300800 */
[----:B------:R0:W-:Y:S04]  /*34900*/  STL.64 [R1+0x5a38], R26 ;  /* 0x005a381a01007387 */ /* 0x0001e80000100a00 */
[----:B0-----:R-:W4:Y:S04]  /*34910*/  LDL R26, [R1+0x118] ;  /* 0x00011800011a7983 */ /* 0x001f280000100800 */
[----:B------:R-:W4:Y:S01]  /*34920*/  LDL R27, [R1+0x11c] ;  /* 0x00011c00011b7983 */ /* 0x000f220000100800 */
[----:B------:R-:W-:-:S02]  /*34930*/  IMAD.MOV.U32 R2, RZ, RZ, R19 ;  /* 0x000000ffff027224 */ /* 0x000fc400078e0013 */
[----:B------:R-:W-:Y:S01]  /*34940*/  IMAD.MOV.U32 R3, RZ, RZ, R18 ;  /* 0x000000ffff037224 */ /* 0x000fe200078e0012 */
[----:B----4-:R0:W-:Y:S04]  /*34950*/  STL.64 [R1+0x5a50], R26 ;  /* 0x005a501a01007387 */ /* 0x0101e80000100a00 */
[----:B0-----:R-:W4:Y:S01]  /*34960*/  LDL.64 R26, [R1+0x128] ;  /* 0x00012800011a7983 */ /* 0x001f220000100a00 */
[----:B---3--:R-:W-:Y:S03]  /*34970*/  HMMA.16816.F32.BF16 R4, R20, R14, R4 ;  /* 0x0000000e1404723c */ /* 0x008fe60000041804 */
[----:B----4-:R0:W-:Y:S01]  /*34980*/  STL.64 [R1+0x5a68], R26 ;  /* 0x005a681a01007387 */ /* 0x0101e20000100a00 */
[----:B------:R-:W-:Y:S02]  /*34990*/  STL [R1+0x4948], R2 ;  /* 0x0049480201007387 */ /* 0x000fe40000100800 */
[----:B------:R-:W-:Y:S01]  /*349a0*/  STL [R1+0x4944], R3 ;  /* 0x0049440301007387 */ /* 0x000fe20000100800 */
[----:B0-----:R-:W3:Y:S11]  /*349b0*/  LDL R26, [R1+0x138] ;  /* 0x00013800011a7983 */ /* 0x001ef60000100800 */
[----:B------:R-:W-:Y:S05]  /*349c0*/  @!UPT UIADD3 URZ, URZ, URZ, URZ ;  /* 0x0000003f3f3ff290 */ /* 0x000fea000fffe03f */
[----:B------:R-:W-:Y:S02]  /*349d0*/  STL.64 [R1+0xfb0], R4 ;  /* 0x000fb00401007387 */ /* 0x000fe40000100a00 */
[----:B------:R-:W-:Y:S02]  /*349e0*/  STL.64 [R1+0xfb8], R6 ;  /* 0x000fb80601007387 */ /* 0x000fe40000100a00 */
[----:B------:R-:W3:Y:S02]  /*349f0*/  LDL R27, [R1+0x13c] ;  /* 0x00013c00011b7983 */ /* 0x000ee40000100800 */
[----:B---3--:R0:W-:Y:S04]  /*34a00*/  STL.64 [R1+0x5a80], R26 ;  /* 0x005a801a01007387 */ /* 0x0081e80000100a00 */
[----:B0-----:R-:W3:Y:S04]  /*34a10*/  LDL.64 R26, [R1+0x148] ;  /* 0x00014800011a7983 */ /* 0x001ee80000100a00 */
[----:B---3--:R-:W-:Y:S01]  /*34a20*/  STL.64 [R1+0x5a98], R26 ;  /* 0x005a981a01007387 */ /* 0x008fe20000100a00 */
[----:B------:R-:W-:Y:S02]  /*34a30*/  STL.64 [R1+0x5a60], R14 ;  /* 0x005a600e01007387 */ /* 0x000fe40000100a00 */
[----:B------:R0:W-:Y:S02]  /*34a40*/  STL [R1+0x5a58], R13 ;  /* 0x005a580d01007387 */ /* 0x0001e40000100800 */
[----:B------:R-:W3:Y:S01]  /*34a50*/  LDL.LU R12, [R1+0x1570] ;  /* 0x00157000010c7983 */ /* 0x000ee20000300800 */
[----:B0-----:R-:W3:Y:S01]  /*34a60*/  LDL.LU R13, [R1+0x1574] ;  /* 0x00157400010d7983 */ /* 0x001ee20000300800 */
[----:B------:R-:W4:Y:S02]  /*34a70*/  LDL.LU R14, [R1+0x1578] ;  /* 0x00157800010e7983 */ /* 0x000f240000300800 */
[----:B------:R-:W4:Y:S02]  /*34a80*/  LDL.LU R15, [R1+0x157c] ;  /* 0x00157c00010f7983 */ /* 0x000f240000300800 */
        /* <DEDUP_REMOVED lines=8> */
[----:B------:R-:W2:Y:S01]  /*34b10*/  LDL R26, [R1+0x158] ;  /* 0x00015800011a7983 */ /* 0x000ea20000100800 */
[----:B------:R-:W2:Y:S04]  /*34b20*/  LDL R27, [R1+0x15c] ;  /* 0x00015c00011b7983 */ /* 0x000ea80000100800 */
[----:B--2---:R-:W-:Y:S01]  /*34b30*/  STL.64 [R1+0x5ab0], R26 ;  /* 0x005ab01a01007387 */ /* 0x004fe20000100a00 */
[----:B----4-:R-:W-:Y:S02]  /*34b40*/  STL.64 [R1+0x5a78], R14 ;  /* 0x005a780e01007387 */ /* 0x010fe40000100a00 */
[----:B---3--:R0:W-:Y:S02]  /*34b50*/  STL.64 [R1+0x5a70], R12 ;  /* 0x005a700c01007387 */ /* 0x0081e40000100a00 */
[----:B0-----:R-:W2:Y:S01]  /*34b60*/  LDL.LU R12, [R1+0x15a0] ;  /* 0x0015a000010c7983 */ /* 0x001ea20000300800 */
[----:B------:R-:W2:Y:S02]  /*34b70*/  LDL.LU R13, [R1+0x15a4] ;  /* 0x0015a400010d7983 */ /* 0x000ea40000300800 */
[----:B------:R-:W-:-:S02]  /*34b80*/  IMAD.MOV.U32 R14, RZ, RZ, R11 ;  /* 0x000000ffff0e7224 */ /* 0x000fc400078e000b */
[----:B------:R-:W-:Y:S01]  /*34b90*/  IMAD.MOV.U32 R15, RZ, RZ, R10 ;  /* 0x000000ffff0f7224 */ /* 0x000fe200078e000a */
[----:B------:R-:W3:Y:S01]  /*34ba0*/  LDL.LU R11, [R1+0x5adc] ;  /* 0x005adc00010b7983 */ /* 0x000ee20000300800 */
[----:B------:R-:W4:Y:S02]  /*34bb0*/  LDL.LU R10, [R1+0x5ad8] ;  /* 0x005ad800010a7983 */ /* 0x000f240000300800 */
[----:B------:R-:W3:Y:S02]  /*34bc0*/  LDL R26, [R1+0x38] ;  /* 0x00003800011a7983 */ /* 0x000ee40000100800 */
[----:B------:R-:W3:Y:S01]  /*34bd0*/  LDL R27, [R1+0x3c] ;  /* 0x00003c00011b7983 */ /* 0x000ee20000100800 */
[----:B------:R-:W-:Y:S04]  /*34be0*/  STL.64 [R1+0x5a90], R14 ;  /* 0x005a900e01007387 */ /* 0x000fe80000100a00 */
[----:B--2---:R0:W-:Y:S04]  /*34bf0*/  STL.64 [R1+0x5a88], R12 ;  /* 0x005a880c01007387 */ /* 0x0041e80000100a00 */
[----:B0-----:R-:W2:Y:S01]  /*34c00*/  LDL.LU R12, [R1+0x15d0] ;  /* 0x0015d000010c7983 */ /* 0x001ea20000300800 */
[----:B------:R-:W2:Y:S02]  /*34c10*/  LDL.LU R13, [R1+0x15d4] ;  /* 0x0015d400010d7983 */ /* 0x000ea40000300800 */
[----:B------:R-:W2:Y:S02]  /*34c20*/  LDL.LU R14, [R1+0x15d8] ;  /* 0x0015d800010e7983 */ /* 0x000ea40000300800 */
[----:B------:R-:W2:Y:S02]  /*34c30*/  LDL.LU R15, [R1+0x15dc] ;  /* 0x0015dc00010f7983 */ /* 0x000ea40000300800 */
[----:B--2---:R4:W-:Y:S01]  /*34c40*/  STL.64 [R1+0x5aa8], R14 ;  /* 0x005aa80e01007387 */ /* 0x0049e20000100a00 */
[----:B------:R0:W-:Y:S02]  /*34c50*/  STL.64 [R1+0x5aa0], R12 ;  /* 0x005aa00c01007387 */ /* 0x0001e40000100a00 */
[----:B----4-:R-:W-:Y:S01]  /*34c60*/  IMAD.MOV.U32 R14, RZ, RZ, R10 ;  /* 0x000000ffff0e7224 */ /* 0x010fe200078e000a */
[----:B0-----:R-:W2:Y:S01]  /*34c70*/  LDL.LU R12, [R1+0x1620] ;  /* 0x00162000010c7983 */ /* 0x001ea20000300800 */
[----:B------:R-:W2:Y:S02]  /*34c80*/  LDL.LU R13, [R1+0x1624] ;  /* 0x00162400010d7983 */ /* 0x000ea40000300800 */
[----:B------:R-:W4:Y:S02]  /*34c90*/  LDL.LU R10, [R1+0x5ad4] ;  /* 0x005ad400010a7983 */ /* 0x000f240000300800 */
[----:B---3--:R-:W-:-:S02]  /*34ca0*/  IMAD.MOV.U32 R15, RZ, RZ, R11 ;  /* 0x000000ffff0f7224 */ /* 0x008fc400078e000b */
[----:B------:R-:W4:Y:S03]  /*34cb0*/  LDL.LU R11, [R1+0x5ad0] ;  /* 0x005ad000010b7983 */ /* 0x000f260000300800 */
[----:B------:R-:W-:Y:S01]  /*34cc0*/  STL.64 [R1+0x5ac0], R14 ;  /* 0x005ac00e01007387 */ /* 0x000fe20000100a00 */
[C---:B----4-:R-:W-:Y:S01]  /*34cd0*/  HMMA.16816.F32.BF16 R4, R20.reuse, R10, R4 ;  /* 0x0000000a1404723c */ /* 0x050fe20000041804 */
[----:B--2---:R0:W-:Y:S04]  /*34ce0*/  STL.64 [R1+0x5ab8], R12 ;  /* 0x005ab80c01007387 */ /* 0x0041e80000100a00 */
[----:B0-----:R-:W2:Y:S01]  /*34cf0*/  LDL.LU R12, [R1+0x1690] ;  /* 0x00169000010c7983 */ /* 0x001ea20000300800 */
[----:B------:R-:W2:Y:S02]  /*34d00*/  LDL.LU R13, [R1+0x1694] ;  /* 0x00169400010d7983 */ /* 0x000ea40000300800 */
[----:B------:R-:W2:Y:S02]  /*34d10*/  LDL.LU R14, [R1+0x1698] ;  /* 0x00169800010e7983 */ /* 0x000ea40000300800 */
[----:B------:R-:W2:Y:S11]  /*34d20*/  LDL.LU R15, [R1+0x169c] ;  /* 0x00169c00010f7983 */ /* 0x000eb60000300800 */
[----:B------:R-:W-:Y:S02]  /*34d30*/  @!UPT UIADD3 URZ, URZ, URZ, URZ ;  /* 0x0000003f3f3ff290 */ /* 0x000fe4000fffe03f */
[----:B------:R-:W-:Y:S01]  /*34d40*/  STL.64 [R1+0xfc0], R4 ;  /* 0x000fc00401007387 */ /* 0x000fe20000100a00 */
[----:B------:R0:W-:Y:S03]  /*34d50*/  STL.64 [R1+0xfc8], R6 ;  /* 0x000fc80601007387 */ /* 0x0001e60000100a00 */
[----:B0-----:R-:W3:Y:S02]  /*34d60*/  LDL.LU.64 R6, [R1+0x5ac8] ;  /* 0x005ac80001067983 */ /* 0x001ee40000300a00 */
[C---:B---3--:R-:W-:Y:S11]  /*34d70*/  HMMA.16816.F32.BF16 R16, R20.reuse, R6, R16 ;  /* 0x000000061410723c */ /* 0x048ff60000041810 */
[----:B------:R-:W-:Y:S11]  /*34d80*/  @!UPT UIADD3 URZ, URZ, URZ, URZ ;  /* 0x0000003f3f3ff290 */ /* 0x000ff6000fffe03f */
[----:B------:R-:W-:Y:S01]  /*34d90*/  @!UPT UIADD3 URZ, URZ, URZ, URZ ;  /* 0x0000003f3f3ff290 */ /* 0x000fe2000fffe03f */
[----:B------:R-:W-:Y:S01]  /*34da0*/  STL.64 [R1+0xfe0], R16 ;  /* 0x000fe01001007387 */ /* 0x000fe20000100a00 */
[----:B------:R-:W-:Y:S02]  /*34db0*/  STL.64 [R1+0xfe8], R18 ;  /* 0x000fe81201007387 */ /* 0x000fe40000100a00 */
[----:B------:R-:W0:Y:S02]  /*34dc0*/  LDSM.16.MT88.4 R16, [R29+0x4100] ;  /* 0x004100001d10783b */ /* 0x000e240000004200 */
[----:B0-----:R0:W-:Y:S02]  /*34dd0*/  STL.64 [R1+0x58b8], R18 ;  /* 0x0058b81201007387 */ /* 0x0011e40000100a00 */
[----:B------:R-:W-:Y:S02]  /*34de0*/  STL.64 [R1+0x58b0], R16 ;  /* 0x0058b01001007387 */ /* 0x000fe40000100a00 */
[----:B0-----:R-:W3:Y:S04]  /*34df0*/  LDL R18, [R1+0xd8] ;  /* 0x0000d80001127983 */ /* 0x001ee80000100800 */
[----:B------:R-:W3:Y:S04]  /*34e00*/  LDL R19, [R1+0xdc] ;  /* 0x0000dc0001137983 */ /* 0x000ee80000100800 */
[----:B---3--:R0:W-:Y:S04]  /*34e10*/  STL.64 [R1+0x5a10], R18 ;  /* 0x005a101201007387 */ /* 0x0081e80000100a00 */
[----:B0-----:R-:W3:Y:S01]  /*34e20*/  LDL.64 R18, [R1+0xf8] ;  /* 0x0000f80001127983 */ /* 0x001ee20000100a00 */
[C---:B--2---:R-:W-:Y:S03]  /*34e30*/  HMMA.16816.F32.BF16 R24, R20.reuse, R26, R12 ;  /* 0x0000001a1418723c */ /* 0x044fe6000004180c */
[----:B---3--:R0:W-:Y:S01]  /*34e40*/  STL.64 [R1+0x5a30], R18 ;  /* 0x005a301201007387 */ /* 0x0081e20000100a00 */
[----:B------:R-:W2:Y:S02]  /*34e50*/  LDL.LU R16, [R1+0x1520] ;  /* 0x0015200001107983 */ /* 0x000ea40000300800 */
[----:B------:R-:W2:Y:S01]  /*34e60*/  LDL.LU R17, [R1+0x1524] ;  /* 0x0015240001117983 */ /* 0x000ea20000300800 */
[----:B0-----:R-:W3:Y:S01]  /*34e70*/  LDL.LU R18, [R1+0x1528] ;  /* 0x0015280001127983 */ /* 0x001ee20000300800 */
[----:B------:R-:W3:Y:S03]  /*34e80*/  LDL.LU R19, [R1+0x152c] ;  /* 0x00152c0001137983 */ /* 0x000ee60000300800 */
[----:B---3--:R-:W-:Y:S01]  /*34e90*/  STL.64 [R1+0x5a48], R18 ;  /* 0x005a481201007387 */ /* 0x008fe20000100a00 */
[----:B--2---:R0:W-:Y:S03]  /*34ea0*/  STL.64 [R1+0x5a40], R16 ;  /* 0x005a401001007387 */ /* 0x0041e60000100a00 */
[----:B0-----:R-:W2:Y:S01]  /*34eb0*/  LDL.LU R16, [R1+0x1530] ;  /* 0x0015300001107983 */ /* 0x001ea20000300800 */
[----:B------:R-:W2:Y:S02]  /*34ec0*/  LDL.LU R17, [R1+0x1534] ;  /* 0x0015340001117983 */ /* 0x000ea40000300800 */
[----:B------:R-:W2:Y:S02]  /*34ed0*/  LDL.LU R18, [R1+0x1538] ;  /* 0x0015380001127983 */ /* 0x000ea40000300800 */
[----:B------:R-:W2:Y:S01]  /*34ee0*/  LDL.LU R19, [R1+0x153c] ;  /* 0x00153c0001137983 */ /* 0x000ea20000300800 */
[----:B------:R-:W3:Y:S01]  /*34ef0*/  LDL.LU.64 R14, [R1+0x5ac0] ;  /* 0x005ac000010e7983 */ /* 0x000ee20000300a00 */
[----:B------:R-:W3:Y:S02]  /*34f00*/  LDL.LU.64 R12, [R1+0x5ab8] ;  /* 0x005ab800010c7983 */ /* 0x000ee40000300a00 */
[----:B------:R-:W-:Y:S02]  /*34f10*/  STL.64 [R1+0x1590], R24 ;  /* 0x0015901801007387 */ /* 0x000fe40000100a00 */
[----:B------:R0:W-:Y:S02]  /*34f20*/  STL.64 [R1+0x1598], R26 ;  /* 0x0015981a01007387 */ /* 0x0001e40000100a00 */
[----:B0-----:R-:W3:Y:S02]  /*34f30*/  LDL.LU.64 R26, [R1+0x5ab0] ;  /* 0x005ab000011a7983 */ /* 0x001ee40000300a00 */
[C---:B---3--:R-:W-:Y:S02]  /*34f40*/  HMMA.16816.F32.BF16 R24, R20.reuse, R26, R12 ;  /* 0x0000001a1418723c */ /* 0x048fe4000004180c */
[----:B------:R-:W3:Y:S01]  /*34f50*/  LDL.LU.64 R14, [R1+0x5aa8] ;  /* 0x005aa800010e7983 */ /* 0x000ee20000300a00 */
[----:B------:R-:W3:Y:S11]  /*34f60*/  LDL.LU.64 R12, [R1+0x5aa0] ;  /* 0x005aa000010c7983 */ /* 0x000ef60000300a00 */
[----:B------:R-:W-:Y:S09]  /*34f70*/  @!UPT UIADD3 URZ, URZ, URZ, URZ ;  /* 0x0000003f3f3ff290 */ /* 0x000ff2000fffe03f */
[----:B------:R-:W-:Y:S01]  /*34f80*/  STL.64 [R1+0x1580], R24 ;  /* 0x0015801801007387 */ /* 0x000fe20000100a00 */
[----:B------:R0:W-:Y:S03]  /*34f90*/  STL.64 [R1+0x1588], R26 ;  /* 0x0015881a01007387 */ /* 0x0001e60000100a00 */
[----:B0-----:R-:W3:Y:S02]  /*34fa0*/  LDL.LU.64 R26, [R1+0x5a98] ;  /* 0x005a9800011a7983 */ /* 0x001ee40000300a00 */
        /* <DEDUP_REMOVED lines=9> */
[C---:B---3--:R-:W-:Y:S01]  /*35040*/  HMMA.16816.F32.BF16 R24, R20.reuse, R26, R12 ;  /* 0x0000001a1418723c */ /* 0x048fe2000004180c */
[----:B------:R-:W3:Y:S01]  /*35050*/  LDL.LU.64 R14, [R1+0x5a78] ;  /* 0x005a7800010e7983 */ /* 0x000ee20000300a00 */
[----:B------:R-:W3:Y:S11]  /*35060*/  LDL.LU.64 R12, [R1+0x5a70] ;  /* 0x005a7000010c7983 */ /* 0x000ef60000300a00 */
[----:B------:R-:W-:Y:S10]  /*35070*/  @!UPT UIADD3 URZ, URZ, URZ, URZ ;  /* 0x0000003f3f3ff290 */ /* 0x000ff4000fffe03f */
[----:B------:R-:W-:Y:S01]  /*35080*/  STL.64 [R1+0x1550], R24 ;  /* 0x0015501801007387 */ /* 0x000fe20000100a00 */
[----:B------:R0:W-:Y:S03]  /*35090*/  STL.64 [R1+0x1558], R26 ;  /* 0x0015581a01007387 */ /* 0x0001e60000100a00 */
[----:B0-----:R-:W3:Y:S02]  /*350a0*/  LDL.LU.64 R26, [R1+0x5a68] ;  /* 0x005a6800011a7983 */ /* 0x001ee40000300a00 */
[C---:B---3--:R-:W-:Y:S01]  /*350b0*/  HMMA.16816.F32.BF16 R12, R20.reuse, R26, R12 ;  /* 0x0000001a140c723c */ /* 0x048fe2000004180c */
[----:B------:R-:W-:Y:S11]  /*350c0*/  IMAD.MOV.U32 R9, RZ, RZ, R27 ;  /* 0x000000ffff097224 */ /* 0x000ff600078e001b */
[----:B------:R-:W-:Y:S11]  /*350d0*/  @!UPT UIADD3 URZ, URZ, URZ, URZ ;  /* 0x0000003f3f3ff290 */ /* 0x000ff6000fffe03f */
[----:B------:R0:W-:Y:S01]  /*350e0*/  STL.64 [R1+0x1540], R12 ;  /* 0x0015400c01007387 */ /* 0x0001e20000100a00 */
[----:B------:R1:W-:Y:S02]  /*350f0*/  STL.64 [R1+0x1548], R14 ;  /* 0x0015480e01007387 */ /* 0x0003e40000100a00 */
[----:B0-----:R-:W-:Y:S01]  /*35100*/  IMAD.MOV.U32 R12, RZ, RZ, R26 ;  /* 0x000000ffff0c7224 */ /* 0x001fe200078e001a */
[----:B-1----:R-:W3:Y:S01]  /*35110*/  LDL.LU.64 R14, [R1+0x5a60] ;  /* 0x005a6000010e7983 */ /* 0x002ee20000300a00 */
[----:B------:R-:W4:Y:S02]  /*35120*/  LDL.LU R13, [R1+0x5a58] ;  /* 0x005a5800010d7983 */ /* 0x000f240000300800 */
[----:B------:R-:W2:Y:S02]  /*35130*/  LDL.LU.64 R26, [R1+0x5a50] ;  /* 0x005a5000011a7983 */ /* 0x000ea40000300a00 */
[C---:B--2---:R-:W-:Y:S01]  /*35140*/  HMMA.16816.F32.BF16 R24, R20.reuse, R26, R16 ;  /* 0x0000001a1418723c */ /* 0x044fe20000041810 */
[----:B---3--:R-:W-:Y:S01]  /*35150*/  STL.64 [R1+0x5a08], R14 ;  /* 0x005a080e01007387 */ /* 0x008fe20000100a00 */
[----:B------:R-:W-:Y:S02]  /*35160*/  STL [R1+0x5a00], R12 ;  /* 0x005a000c01007387 */ /* 0x000fe40000100800 */
[----:B------:R-:W2:Y:S02]  /*35170*/  LDL.LU.64 R18, [R1+0x5a48] ;  /* 0x005a480001127983 */ /* 0x000ea40000300a00 */
[----:B------:R-:W2:Y:S11]  /*35180*/  LDL.LU.64 R16, [R1+0x5a40] ;  /* 0x005a400001107983 */ /* 0x000eb60000300a00 */
[----:B------:R-:W-:Y:S06]  /*35190*/  @!UPT UIADD3 URZ, URZ, URZ, URZ ;  /* 0x0000003f3f3ff290 */ /* 0x000fec000fffe03f */
[----:B------:R-:W-:Y:S01]  /*351a0*/  STL.64 [R1+0x1530], R24 ;  /* 0x0015301801007387 */ /* 0x000fe20000100a00 */
[----:B------:R0:W-:Y:S03]  /*351b0*/  STL.64 [R1+0x1538], R26 ;  /* 0x0015381a01007387 */ /* 0x0001e60000100a00 */
[----:B0-----:R-:W2:Y:S02]  /*351c0*/  LDL.LU.64 R26, [R1+0x5a38] ;  /* 0x005a3800011a7983 */ /* 0x001ea40000300a00 */
[C---:B--2---:R-:W-:Y:S02]  /*351d0*/  HMMA.16816.F32.BF16 R24, R20.reuse, R26, R16 ;  /* 0x0000001a1418723c */ /* 0x044fe40000041810 */
[----:B------:R-:W2:Y:S11]  /*351e0*/  LDL.LU.64 R18, [R1+0x5a30] ;  /* 0x005a300001127983 */ /* 0x000eb60000300a00 */
[----:B------:R-:W-:Y:S10]  /*351f0*/  @!UPT UIADD3 URZ, URZ, URZ, URZ ;  /* 0x0000003f3f3ff290 */ /* 0x000ff4000fffe03f */
[----:B------:R-:W-:Y:S01]  /*35200*/  STL.64 [R1+0x1520], R24 ;  /* 0x0015201801007387 */ /* 0x000fe20000100a00 */
[----:B------:R0:W-:Y:S03]  /*35210*/  STL.64 [R1+0x1528], R26 ;  /* 0x0015281a01007387 */ /* 0x0001e60000100a00 */
[----:B0-----:R-:W3:Y:S01]  /*35220*/  LDL.LU.64 R26, [R1+0x5a28] ;  /* 0x005a2800011a7983 */ /* 0x001ee20000300a00 */
[----:B------:R-:W3:Y:S02]  /*35230*/  LDL.LU.64 R24, [R1+0x5a20] ;  /* 0x005a200001187983 */ /* 0x000ee40000300a00 */
[----:B--2---:R-:W-:Y:S01]  /*35240*/  IMAD.MOV.U32 R8, RZ, RZ, R18 ;  /* 0x000000ffff087224 */ /* 0x004fe200078e0012 */
[----:B---3--:R-:W-:Y:S11]  /*35250*/  HMMA.16816.F32.BF16 R24, R20, R18, R24 ;  /* 0x000000121418723c */ /* 0x008ff60000041818 */
[----:B------:R-:W-:Y:S11]  /*35260*/  @!UPT UIADD3 URZ, URZ, URZ, URZ ;  /* 0x0000003f3f3ff290 */ /* 0x000ff6000fffe03f */
[----:B------:R-:W-:Y:S01]  /*35270*/  @!UPT UIADD3 URZ, URZ, URZ, URZ ;  /* 0x0000003f3f3ff290 */ /* 0x000fe2000fffe03f */
[----:B------:R0:W-:Y:S01]  /*35280*/  STL.64 [R1+0x1510], R24 ;  /* 0x0015101801007387 */ /* 0x0001e20000100a00 */
[----:B------:R-:W-:Y:S03]  /*35290*/  STL.64 [R1+0x1518], R26 ;  /* 0x0015181a01007387 */ /* 0x000fe60000100a00 */
[----:B0-----:R-:W2:Y:S01]  /*352a0*/  LDL.LU R24, [R1+0x5a18] ;  /* 0x005a180001187983 */ /* 0x001ea20000300800 */
[----:B------:R-:W-:Y:S02]  /*352b0*/  STL.64 [R1+0x5998], R10 ;  /* 0x0059980a01007387 */ /* 0x000fe40000100a00 */
[----:B------:R0:W-:Y:S02]  /*352c0*/  STL.64 [R1+0x5990], R8 ;  /* 0x0059900801007387 */ /* 0x0001e40000100a00 */
[----:B0-----:R-:W3:Y:S01]  /*352d0*/  LDL.LU R8, [R1+0xf90] ;  /* 0x000f900001087983 */ /* 0x001ee20000300800 */
[----:B------:R-:W3:Y:S02]  /*352e0*/  LDL.LU R9, [R1+0xf94] ;  /* 0x000f940001097983 */ /* 0x000ee40000300800 */
[----:B------:R-:W2:Y:S02]  /*352f0*/  LDL.LU R10, [R1+0xf98] ;  /* 0x000f9800010a7983 */ /* 0x000ea40000300800 */
[----:B------:R-:W2:Y:S02]  /*35300*/  LDL.LU R11, [R1+0xf9c] ;  /* 0x000f9c00010b7983 */ /* 0x000ea40000300800 */
[----:B------:R-:W-:Y:S01]  /*35310*/  IMAD.MOV.U32 R5, RZ, RZ, R19 ;  /* 0x000000ffff057224 */ /* 0x000fe200078e0013 */
[----:B--2---:R0:W-:Y:S01]  /*35320*/  STL.64 [R1+0x59a8], R10 ;  /* 0x0059a80a01007387 */ /* 0x0041e20000100a00 */
[----:B---3--:R-:W-:Y:S02]  /*35330*/  STL.64 [R1+0x59a0], R8 ;  /* 0x0059a00801007387 */ /* 0x008fe40000100a00 */
[----:B------:R-:W2:Y:S02]  /*35340*/  LDL.LU R16, [R1+0x14f0] ;  /* 0x0014f00001107983 */ /* 0x000ea40000300800 */
[----:B------:R-:W2:Y:S01]  /*35350*/  LDL.LU R17, [R1+0x14f4] ;  /* 0x0014f40001117983 */ /* 0x000ea20000300800 */
[----:B------:R-:W2:Y:S01]  /*35360*/  LDL.LU R18, [R1+0x14f8] ;  /* 0x0014f80001127983 */ /* 0x000ea20000300800 */
[----:B------:R-:W2:Y:S02]  /*35370*/  LDL.LU R19, [R1+0x14fc] ;  /* 0x0014fc0001137983 */ /* 0x000ea40000300800 */
[----:B------:R-:W2:Y:S02]  /*35380*/  LDL.64 R14, [R1+0xe8] ;  /* 0x0000e800010e7983 */ /* 0x000ea40000100a00 */
[----:B0-----:R-:W-:-:S02]  /*35390*/  IMAD.MOV.U32 R10, RZ, RZ, R24 ;  /* 0x000000ffff0a7224 */ /* 0x001fc400078e0018 */
[----:B------:R-:W-:Y:S01]  /*353a0*/  IMAD.MOV.U32 R11, RZ, RZ, R0 ;  /* 0x000000ffff0b7224 */ /* 0x000fe200078e0000 */
[----:B------:R-:W3:Y:S01]  /*353b0*/  LDL.LU R24, [R1+0x14b0] ;  /* 0x0014b00001187983 */ /* 0x000ee20000300800 */
[----:B------:R-:W3:Y:S02]  /*353c0*/  LDL.LU R25, [R1+0x14b4] ;  /* 0x0014b40001197983 */ /* 0x000ee40000300800 */
[----:B------:R-:W3:Y:S02]  /*353d0*/  LDL.LU R26, [R1+0x14b8] ;  /* 0x0014b800011a7983 */ /* 0x000ee40000300800 */
[----:B------:R-:W3:Y:S01]  /*353e0*/  LDL.LU R27, [R1+0x14bc] ;  /* 0x0014bc00011b7983 */ /* 0x000ee20000300800 */
[----:B------:R0:W-:Y:S02]  /*353f0*/  STL.64 [R1+0x59c0], R10 ;  /* 0x0059c00a01007387 */ /* 0x0001e40000100a00 */
[----:B0-----:R-:W-:Y:S02]  /*35400*/  IMAD.MOV.U32 R10, RZ, RZ, R28 ;  /* 0x000000ffff0a7224 */ /* 0x001fe400078e001c */
[----:B----4-:R-:W-:-:S05]  /*35410*/  IMAD.MOV.U32 R11, RZ, RZ, R13 ;  /* 0x000000ffff0b7224 */ /* 0x010fca00078e000d */
[----:B------:R0:W-:Y:S04]  /*35420*/  STL.64 [R1+0x59d8], R10 ;  /* 0x0059d80a01007387 */ /* 0x0001e80000100a00 */
[----:B0-----:R-:W4:Y:S01]  /*35430*/  LDL.64 R10, [R1+0x28] ;  /* 0x00002800010a7983 */ /* 0x001f220000100a00 */
[----:B------:R-:W-:Y:S02]  /*35440*/  STL.64 [R1+0x5988], R6 ;  /* 0x0059880601007387 */ /* 0x000fe40000100a00 */
[----:B------:R0:W-:Y:S02]  /*35450*/  STL.64 [R1+0x5980], R4 ;  /* 0x0059800401007387 */ /* 0x0001e40000100a00 */
[----:B0-----:R-:W2:Y:S01]  /*35460*/  LDL.LU R4, [R1+0xf80] ;  /* 0x000f800001047983 */ /* 0x001ea20000300800 */
[----:B------:R-:W2:Y:S02]  /*35470*/  LDL.LU R5, [R1+0xf84] ;  /* 0x000f840001057983 */ /* 0x000ea40000300800 */
[----:B------:R-:W2:Y:S02]  /*35480*/  LDL.LU R6, [R1+0xf88] ;  /* 0x000f880001067983 */ /* 0x000ea40000300800 */
[----:B------:R-:W2:Y:S02]  /*35490*/  LDL.LU R7, [R1+0xf8c] ;  /* 0x000f8c0001077983 */ /* 0x000ea40000300800 */
[----:B--2---:R-:W-:Y:S01]  /*354a0*/  STL.64 [R1+0x59b8], R6 ;  /* 0x0059b80601007387 */ /* 0x004fe20000100a00 */
[----:B------:R0:W-:Y:S03]  /*354b0*/  STL.64 [R1+0x59b0], R4 ;  /* 0x0059b00401007387 */ /* 0x0001e60000100a00 */
[----:B0-----:R-:W2:Y:S01]  /*354c0*/  LDL.LU R4, [R1+0x1450] ;  /* 0x0014500001047983 */ /* 0x001ea20000300800 */
[----:B------:R-:W2:Y:S02]  /*354d0*/  LDL.LU R5, [R1+0x1454] ;  /* 0x0014540001057983 */ /* 0x000ea40000300800 */
[----:B------:R-:W2:Y:S02]  /*354e0*/  LDL.LU R6, [R1+0x1458] ;  /* 0x0014580001067983 */ /* 0x000ea40000300800 */
[----:B------:R-:W2:Y:S01]  /*354f0*/  LDL.LU R7, [R1+0x145c] ;  /* 0x00145c0001077983 */ /* 0x000ea20000300800 */
[----:B------:R-:W-:Y:S01]  /*35500*/  HMMA.16816.F32.BF16 R16, R20, R14, R16 ;  /* 0x0000000e1410723c */ /* 0x000fe20000041810 */
[----:B--2---:R-:W-:Y:S01]  /*35510*/  STL.64 [R1+0x59d0], R6 ;  /* 0x0059d00601007387 */ /* 0x004fe20000100a00 */
[----:B------:R0:W-:Y:S03]  /*35520*/  STL.64 [R1+0x59c8], R4 ;  /* 0x0059c80401007387 */ /* 0x0001e60000100a00 */
        /* <DEDUP_REMOVED lines=9> */
[----:B------:R-:W2:Y:S02]  /*355c0*/  LDL.LU R7, [R1+0x149c] ;  /* 0x00149c0001077983 */ /* 0x000ea40000300800 */
[----:B------:R-:W-:Y:S01]  /*355d0*/  STL.64 [R1+0x1500], R16 ;  /* 0x0015001001007387 */ /* 0x000fe20000100a00 */
[----:B------:R0:W-:Y:S03]  /*355e0*/  STL.64 [R1+0x1508], R18 ;  /* 0x0015081201007387 */ /* 0x0001e60000100a00 */
[----:B0-----:R-:W3:Y:S01]  /*355f0*/  LDL.LU.64 R18, [R1+0x5a10] ;  /* 0x005a100001127983 */ /* 0x001ee20000300a00 */
[----:B------:R-:W-:-:S02]  /*35600*/  IMAD.MOV.U32 R16, RZ, RZ, R14 ;  /* 0x000000ffff107224 */ /* 0x000fc400078e000e */
[----:B------:R-:W-:Y:S02]  /*35610*/  IMAD.MOV.U32 R13, RZ, RZ, R15 ;  /* 0x000000ffff0d7224 */ /* 0x000fe400078e000f */
[----:B------:R-:W2:Y:S01]  /*35620*/  LDL.LU.64 R14, [R1+0x5a08] ;  /* 0x005a0800010e7983 */ /* 0x000ea20000300a00 */
[----:B------:R-:W2:Y:S01]  /*35630*/  LDL.LU R12, [R1+0x5a00] ;  /* 0x005a0000010c7983 */ /* 0x000ea20000300800 */
[----:B---3--:R-:W-:Y:S02]  /*35640*/  HMMA.16816.F32.BF16 R20, R20, R18, R24 ;  /* 0x000000121414723c */ /* 0x008fe40000041818 */
[----:B------:R-:W2:Y:S01]  /*35650*/  LDL.LU.64 R26, [R1+0x59f8] ;  /* 0x0059f800011a7983 */ /* 0x000ea20000300a00 */
[----:B------:R-:W2:Y:S02]  /*35660*/  LDL.LU.64 R24, [R1+0x59f0] ;  /* 0x0059f00001187983 */ /* 0x000ea40000300a00 */
[----:B----4-:R-:W-:Y:S11]  /*35670*/  IMAD.MOV.U32 R17, RZ, RZ, R11 ;  /* 0x000000ffff117224 */ /* 0x010ff600078e000b */
[----:B------:R-:W-:Y:S07]  /*35680*/  @!UPT UIADD3 URZ, URZ, URZ, URZ ;  /* 0x0000003f3f3ff290 */ /* 0x000fee000fffe03f */
[----:B------:R0:W-:Y:S01]  /*35690*/  STL.64 [R1+0x1260], R20 ;  /* 0x0012601401007387 */ /* 0x0001e20000100a00 */
[----:B------:R1:W-:Y:S03]  /*356a0*/  STL.64 [R1+0x1268], R22 ;  /* 0x0012681601007387 */ /* 0x0003e60000100a00 */
[----:B0-----:R-:W3:Y:S01]  /*356b0*/  LDL.LU R20, [R1+0xf60] ;  /* 0x000f600001147983 */ /* 0x001ee20000300800 */
[----:B------:R-:W3:Y:S02]  /*356c0*/  LDL.LU R21, [R1+0xf64] ;  /* 0x000f640001157983 */ /* 0x000ee40000300800 */
[----:B-1----:R-:W3:Y:S02]  /*356d0*/  LDL.LU R22, [R1+0xf68] ;  /* 0x000f680001167983 */ /* 0x002ee40000300800 */
[----:B------:R-:W3:Y:S01]  /*356e0*/  LDL.LU R23, [R1+0xf6c] ;  /* 0x000f6c0001177983 */ /* 0x000ee20000300800 */
[----:B------:R0:W-:Y:S02]  /*356f0*/  STL.64 [R1+0x58c8], R18 ;  /* 0x0058c81201007387 */ /* 0x0001e40000100a00 */
[----:B0-----:R-:W-:Y:S01]  /*35700*/  IMAD.MOV.U32 R18, RZ, RZ, R10 ;  /* 0x000000ffff127224 */ /* 0x001fe200078e000a */
        /* <DEDUP_REMOVED lines=8> */
[----:B------:R-:W-:Y:S01]  /*35790*/  STL [R1+0x5978], R18 ;  /* 0x0059781201007387 */ /* 0x000fe20000100800 */
[----:B------:R0:W-:Y:S04]  /*357a0*/  STL.64 [R1+0x5970], R16 ;  /* 0x0059701001007387 */ /* 0x0001e80000100a00 */
[----:B0-----:R-:W4:Y:S01]  /*357b0*/  LDL.LU R16, [R1+0xf50] ;  /* 0x000f500001107983 */ /* 0x001f220000300800 */
[----:B------:R-:W4:Y:S02]  /*357c0*/  LDL.LU R17, [R1+0xf54] ;  /* 0x000f540001117983 */ /* 0x000f240000300800 */
[----:B------:R-:W4:Y:S02]  /*357d0*/  LDL.LU R18, [R1+0xf58] ;  /* 0x000f580001127983 */ /* 0x000f240000300800 */
[----:B------:R-:W4:Y:S01]  /*357e0*/  LDL.LU R19, [R1+0xf5c] ;  /* 0x000f5c0001137983 */ /* 0x000f220000300800 */
[C---:B--2---:R-:W-:Y:S01]  /*357f0*/  HMMA.16816.F32.BF16 R8, R24.reuse, R10, R4 ;  /* 0x0000000a1808723c */ /* 0x044fe20000041804 */
[----:B------:R-:W2:Y:S01]  /*35800*/  LDL.LU.64 R6, [R1+0x59d0] ;  /* 0x0059d00001067983 */ /* 0x000ea20000300a00 */
[----:B------:R-:W2:Y:S11]  /*35810*/  LDL.LU.64 R4, [R1+0x59c8] ;  /* 0x0059c80001047983 */ /* 0x000eb60000300a00 */
[----:B------:R-:W-:Y:S10]  /*35820*/  @!UPT UIADD3 URZ, URZ, URZ, URZ ;  /* 0x0000003f3f3ff290 */ /* 0x000ff4000fffe03f */
[----:B------:R-:W-:Y:S01]  /*35830*/  STL.64 [R1+0x1240], R8 ;  /* 0x0012400801007387 */ /* 0x000fe20000100a00 */
        /* <DEDUP_REMOVED lines=17> */
[----:B------:R-:W-:Y:S01]  /*35950*/  STL.64 [R1+0x5908], R14 ;  /* 0x0059080e01007387 */ /* 0x000fe20000100a00 */
[C---:B--2---:R-:W-:Y:S11]  /*35960*/  HMMA.16816.F32.BF16 R4, R24.reuse, R10, R4 ;  /* 0x0000000a1804723c */ /* 0x044ff60000041804 */
[----:B------:R-:W-:Y:S11]  /*35970*/  @!UPT UIADD3 URZ, URZ, URZ, URZ ;  /* 0x0000003f3f3ff290 */ /* 0x000ff6000fffe03f */
[----:B------:R-:W-:Y:S01]  /*35980*/  @!UPT UIADD3 URZ, URZ, URZ, URZ ;  /* 0x0000003f3f3ff290 */ /* 0x000fe2000fffe03f */
[----:B------:R-:W-:Y:S01]  /*35990*/  STL.64 [R1+0x1210], R4 ;  /* 0x0012100401007387 */ /* 0x000fe20000100a00 */
[----:B------:R0:W-:Y:S03]  /*359a0*/  STL.64 [R1+0x1218], R6 ;  /* 0x0012180601007387 */ /* 0x0001e60000100a00 */
[----:B0-----:R-:W3:Y:S01]  /*359b0*/  LDL.LU.64 R6, [R1+0x5988] ;  /* 0x0059880001067983 */ /* 0x001ee20000300a00 */
[----:B------:R-:W2:Y:S02]  /*359c0*/  LDL.LU.64 R4, [R1+0x5980] ;  /* 0x0059800001047983 */ /* 0x000ea40000300a00 */
[----:B------:R-:W-:Y:S01]  /*359d0*/  STL.64 [R1+0x5900], R10 ;  /* 0x0059000a01007387 */ /* 0x000fe20000100a00 */
[C---:B---3--:R-:W-:Y:S01]  /*359e0*/  HMMA.16816.F32.BF16 R20, R24.reuse, R6, R20 ;  /* 0x000000061814723c */ /* 0x048fe20000041814 */
[----:B------:R-:W-:Y:S01]  /*359f0*/  STL [R1+0x585c], R6 ;  /* 0x00585c0601007387 */ /* 0x000fe20000100800 */
[----:B------:R-:W-:Y:S11]  /*35a00*/  STL [R1+0x5858], R7 ;  /* 0x0058580701007387 */ /* 0x000ff60000100800 */
[----:B------:R-:W-:Y:S10]  /*35a10*/  @!UPT UIADD3 URZ, URZ, URZ, URZ ;  /* 0x0000003f3f3ff290 */ /* 0x000ff4000fffe03f */
[----:B------:R-:W-:Y:S01]  /*35a20*/  STL.64 [R1+0x1200], R20 ;  /* 0x0012001401007387 */ /* 0x000fe20000100a00 */
[----:B------:R-:W-:Y:S02]  /*35a30*/  STL.64 [R1+0x1208], R22 ;  /* 0x0012081601007387 */ /* 0x000fe40000100a00 */
[----:B------:R-:W0:Y:S02]  /*35a40*/  LDSM.16.MT88.4 R20, [R29+0x4180] ;  /* 0x004180001d14783b */ /* 0x000e240000004200 */
[----:B0-----:R-:W-:Y:S02]  /*35a50*/  STL [R1+0x5778], R22 ;  /* 0x0057781601007387 */ /* 0x001fe40000100800 */
[----:B------:R-:W-:Y:S02]  /*35a60*/  STL [R1+0x5774], R23 ;  /* 0x0057741701007387 */ /* 0x000fe40000100800 */
[----:B------:R0:W-:Y:S02]  /*35a70*/  STL.64 [R1+0x5870], R20 ;  /* 0x0058701401007387 */ /* 0x0001e40000100a00 */
[----:B0-----:R-:W3:Y:S01]  /*35a80*/  LDL.LU R20, [R1+0xe40] ;  /* 0x000e400001147983 */ /* 0x001ee20000300800 */
[----:B------:R-:W3:Y:S02]  /*35a90*/  LDL.LU R21, [R1+0xe44] ;  /* 0x000e440001157983 */ /* 0x000ee40000300800 */
[----:B------:R-:W2:Y:S02]  /*35aa0*/  LDL.LU R22, [R1+0xe48] ;  /* 0x000e480001167983 */ /* 0x000ea40000300800 */
[----:B------:R-:W2:Y:S02]  /*35ab0*/  LDL.LU R23, [R1+0xe4c] ;  /* 0x000e4c0001177983 */ /* 0x000ea40000300800 */
[----:B--2---:R0:W-:Y:S01]  /*35ac0*/  STL.64 [R1+0x5880], R22 ;  /* 0x0058801601007387 */ /* 0x0041e20000100a00 */
[----:B---3--:R-:W-:Y:S03]  /*35ad0*/  STL.64 [R1+0x5878], R20 ;  /* 0x0058781401007387 */ /* 0x008fe60000100a00 */
[----:B0-----:R-:W2:Y:S04]  /*35ae0*/  LDL.64 R22, [R1+0x18] ;  /* 0x0000180001167983 */ /* 0x001ea80000100a00 */
[----:B--2---:R0:W-:Y:S04]  /*35af0*/  STL.64 [R1+0x5898], R22 ;  /* 0x0058981601007387 */ /* 0x0041e80000100a00 */
[----:B0-----:R-:W4:Y:S02]  /*35b00*/  LDL.64 R22, [R1+0x38] ;  /* 0x0000380001167983 */ /* 0x001f240000100a00 */
[----:B----4-:R-:W-:Y:S11]  /*35b10*/  HMMA.16816.F32.BF16 R16, R24, R22, R16 ;  /* 0x000000161810723c */ /* 0x010ff60000041810 */
[----:B------:R-:W-:Y:S11]  /*35b20*/  @!UPT UIADD3 URZ, URZ, URZ, URZ ;  /* 0x0000003f3f3ff290 */ /* 0x000ff6000fffe03f */
[----:B------:R-:W-:Y:S01]  /*35b30*/  @!UPT UIADD3 URZ, URZ, URZ, URZ ;  /* 0x0000003f3f3ff290 */ /* 0x000fe2000fffe03f */
[----:B------:R-:W-:Y:S01]  /*35b40*/  STL.64 [R1+0x1460], R16 ;  /* 0x0014601001007387 */ /* 0x000fe20000100a00 */
[----:B------:R0:W-:Y:S03]  /*35b50*/  STL.64 [R1+0x1468], R18 ;  /* 0x0014681201007387 */ /* 0x0001e60000100a00 */
[----:B0-----:R-:W2:Y:S01]  /*35b60*/  LDL.LU R18, [R1+0x5978] ;  /* 0x0059780001127983 */ /* 0x001ea20000300800 */
[----:B------:R-:W3:Y:S02]  /*35b70*/  LDL.LU.64 R16, [R1+0x5970] ;  /* 0x0059700001107983 */ /* 0x000ee40000300a00 */
[----:B------:R-:W-:Y:S02]  /*35b80*/  IMAD.MOV.U32 R2, RZ, RZ, R22 ;  /* 0x000000ffff027224 */ /* 0x000fe400078e0016 */
[----:B------:R-:W-:Y:S02]  /*35b90*/  IMAD.MOV.U32 R0, RZ, RZ, R23 ;  /* 0x000000ffff007224 */ /* 0x000fe400078e0017 */
[----:B--2---:R-:W-:-:S02]  /*35ba0*/  IMAD.MOV.U32 R22, RZ, RZ, R18 ;  /* 0x000000ffff167224 */ /* 0x004fc400078e0012 */
[----:B---3--:R-:W-:-:S05]  /*35bb0*/  IMAD.MOV.U32 R23, RZ, RZ, R17 ;  /* 0x000000ffff177224 */ /* 0x008fca00078e0011 */
[----:B------:R0:W-:Y:S01]  /*35bc0*/  STL.64 [R1+0x58c0], R22 ;  /* 0x0058c01601007387 */ /* 0x0001e20000100a00 */
[----:B------:R-:W2:Y:S02]  /*35bd0*/  LDL.LU R20, [R1+0xe70] ;  /* 0x000e700001147983 */ /* 0x000ea40000300800 */
[----:B------:R-:W2:Y:S01]  /*35be0*/  LDL.LU R21, [R1+0xe74] ;  /* 0x000e740001157983 */ /* 0x000ea20000300800 */
[----:B0-----:R-:W3:Y:S01]  /*35bf0*/  LDL.LU R22, [R1+0xe78] ;  /* 0x000e780001167983 */ /* 0x001ee20000300800 */
[----:B------:R-:W3:Y:S02]  /*35c00*/  LDL.LU R23, [R1+0xe7c] ;  /* 0x000e7c0001177983 */ /* 0x000ee40000300800 */
[----:B------:R-:W4:Y:S02]  /*35c10*/  LDL.64 R14, [R1+0x118] ;  /* 0x00011800010e7983 */ /* 0x000f240000100a00 */
[----:B------:R-:W-:Y:S02]  /*35c20*/  IMAD.MOV.U32 R18, RZ, RZ, R16 ;  /* 0x000000ffff127224 */ /* 0x000fe400078e0010 */
[----:B------:R-:W-:Y:S01]  /*35c30*/  IMAD.MOV.U32 R19, RZ, RZ, R13 ;  /* 0x000000ffff137224 */ /* 0x000fe200078e000d */
[----:B----4-:R0:W-:Y:S01]  /*35c40*/  STL.64 [R1+0x5920], R14 ;  /* 0x0059200e01007387 */ /* 0x0101e20000100a00 */
[----:B---3--:R-:W-:Y:S02]  /*35c50*/  STL.64 [R1+0x58d8], R22 ;  /* 0x0058d81601007387 */ /* 0x008fe40000100a00 */
[----:B--2---:R-:W-:Y:S02]  /*35c60*/  STL.64 [R1+0x58d0], R20 ;  /* 0x0058d01401007387 */ /* 0x004fe40000100a00 */
[----:B0-----:R-:W-:-:S02]  /*35c70*/  IMAD.MOV.U32 R14, RZ, RZ, R12 ;  /* 0x000000ffff0e7224 */ /* 0x001fc400078e000c */
[----:B------:R-:W-:-:S05]  /*35c80*/  IMAD.MOV.U32 R15, RZ, RZ, R9 ;  /* 0x000000ffff0f7224 */ /* 0x000fca00078e0009 */
[----:B------:R0:W-:Y:S01]  /*35c90*/  STL.64 [R1+0x5938], R14 ;  /* 0x0059380e01007387 */ /* 0x0001e20000100a00 */
[----:B------:R1:W-:Y:S03]  /*35ca0*/  STL.64 [R1+0x58e0], R18 ;  /* 0x0058e01201007387 */ /* 0x0003e60000100a00 */
[----:B0-----:R-:W2:Y:S01]  /*35cb0*/  LDL.64 R14, [R1+0x138] ;  /* 0x00013800010e7983 */ /* 0x001ea20000100a00 */
[----:B-1----:R-:W-:Y:S02]  /*35cc0*/  IMAD.MOV.U32 R18, RZ, RZ, R8 ;  /* 0x000000ffff127224 */ /* 0x002fe400078e0008 */
[----:B------:R-:W-:Y:S01]  /*35cd0*/  IMAD.MOV.U32 R19, RZ, RZ, R5 ;  /* 0x000000ffff137224 */ /* 0x000fe200078e0005 */
[----:B--2---:R0:W-:Y:S04]  /*35ce0*/  STL.64 [R1+0x5950], R14 ;  /* 0x0059500e01007387 */ /* 0x0041e80000100a00 */
[----:B------:R-:W-:Y:S02]  /*35cf0*/  STL.64 [R1+0x58f8], R18 ;  /* 0x0058f81201007387 */ /* 0x000fe40000100a00 */
[----:B------:R-:W2:Y:S02]  /*35d00*/  LDL.LU R20, [R1+0xe90] ;  /* 0x000e900001147983 */ /* 0x000ea40000300800 */
[----:B------:R-:W2:Y:S01]  /*35d10*/  LDL.LU R21, [R1+0xe94] ;  /* 0x000e940001157983 */ /* 0x000ea20000300800 */
[----:B------:R-:W3:Y:S01]  /*35d20*/  LDL.LU R22, [R1+0xe98] ;  /* 0x000e980001167983 */ /* 0x000ee20000300800 */
[----:B------:R-:W3:Y:S02]  /*35d30*/  LDL.LU R23, [R1+0xe9c] ;  /* 0x000e9c0001177983 */ /* 0x000ee40000300800 */
[----:B0-----:R-:W-:-:S02]  /*35d40*/  IMAD.MOV.U32 R14, RZ, RZ, R4 ;  /* 0x000000ffff0e7224 */ /* 0x001fc400078e0004 */
[----:B------:R-:W-:-:S05]  /*35d50*/  IMAD.MOV.U32 R15, RZ, RZ, R3 ;  /* 0x000000ffff0f7224 */ /* 0x000fca00078e0003 */
[----:B------:R0:W-:Y:S01]  /*35d60*/  STL.64 [R1+0x5968], R14 ;  /* 0x0059680e01007387 */ /* 0x0001e20000100a00 */
[----:B------:R-:W4:Y:S02]  /*35d70*/  LDL.LU R8, [R1+0xeb0] ;  /* 0x000eb00001087983 */ /* 0x000f240000300800 */
[----:B------:R-:W4:Y:S02]  /*35d80*/  LDL.LU R9, [R1+0xeb4] ;  /* 0x000eb40001097983 */ /* 0x000f240000300800 */
[----:B------:R-:W2:Y:S01]  /*35d90*/  LDL.LU R10, [R1+0xeb8] ;  /* 0x000eb800010a7983 */ /* 0x000ea20000300800 */
[----:B------:R-:W2:Y:S01]  /*35da0*/  LDL.LU R11, [R1+0xebc] ;  /* 0x000ebc00010b7983 */ /* 0x000ea20000300800 */
[----:B------:R-:W3:Y:S02]  /*35db0*/  LDL.LU R4, [R1+0xf40] ;  /* 0x000f400001047983 */ /* 0x000ee40000300800 */
[----:B------:R-:W3:Y:S02]  /*35dc0*/  LDL.LU R5, [R1+0xf44] ;  /* 0x000f440001057983 */ /* 0x000ee40000300800 */
[----:B------:R-:W3:Y:S01]  /*35dd0*/  LDL.LU R6, [R1+0xf48] ;  /* 0x000f480001067983 */ /* 0x000ee20000300800 */
[----:B------:R-:W3:Y:S04]  /*35de0*/  LDL.LU R7, [R1+0xf4c] ;  /* 0x000f4c0001077983 */ /* 0x000ee80000300800 */
[----:B0-----:R-:W3:Y:S04]  /*35df0*/  LDL.64 R14, [R1+0x158] ;  /* 0x00015800010e7983 */ /* 0x001ee80000100a00 */
[----:B--2---:R-:W-:Y:S01]  /*35e00*/  STL.64 [R1+0x5918], R10 ;  /* 0x0059180a01007387 */ /* 0x004fe20000100a00 */
[----:B----4-:R0:W-:Y:S03]  /*35e10*/  STL.64 [R1+0x5910], R8 ;  /* 0x0059100801007387 */ /* 0x0101e60000100a00 */
[----:B0-----:R-:W2:Y:S01]  /*35e20*/  LDL.LU R8, [R1+0xed0] ;  /* 0x000ed00001087983 */ /* 0x001ea20000300800 */
[----:B------:R-:W2:Y:S02]  /*35e30*/  LDL.LU R9, [R1+0xed4] ;  /* 0x000ed40001097983 */ /* 0x000ea40000300800 */
[----:B------:R-:W4:Y:S02]  /*35e40*/  LDL.LU R10, [R1+0xed8] ;  /* 0x000ed800010a7983 */ /* 0x000f240000300800 */
[----:B------:R-:W4:Y:S02]  /*35e50*/  LDL.LU R11, [R1+0xedc] ;  /* 0x000edc00010b7983 */ /* 0x000f240000300800 */
[----:B----4-:R-:W-:Y:S01]  /*35e60*/  STL.64 [R1+0x5930], R10 ;  /* 0x0059300a01007387 */ /* 0x010fe20000100a00 */
[----:B--2---:R0:W-:Y:S03]  /*35e70*/  STL.64 [R1+0x5928], R8 ;  /* 0x0059280801007387 */ /* 0x0041e60000100a00 */
[----:B0-----:R-:W2:Y:S01]  /*35e80*/  LDL.LU R8, [R1+0xef0] ;  /* 0x000ef00001087983 */ /* 0x001ea20000300800 */
[----:B------:R-:W2:Y:S02]  /*35e90*/  LDL.LU R9, [R1+0xef4] ;  /* 0x000ef40001097983 */ /* 0x000ea40000300800 */
[----:B------:R-:W4:Y:S02]  /*35ea0*/  LDL.LU R10, [R1+0xef8] ;  /* 0x000ef800010a7983 */ /* 0x000f240000300800 */
[----:B------:R-:W4:Y:S01]  /*35eb0*/  LDL.LU R11, [R1+0xefc] ;  /* 0x000efc00010b7983 */ /* 0x000f220000300800 */
[----:B---3--:R-:W-:Y:S01]  /*35ec0*/  HMMA.16816.F32.BF16 R4, R24, R14, R4 ;  /* 0x0000000e1804723c */ /* 0x008fe20000041804 */
[----:B----4-:R-:W-:Y:S01]  /*35ed0*/  STL.64 [R1+0x5948], R10 ;  /* 0x0059480a01007387 */ /* 0x010fe20000100a00 */
[----:B--2---:R0:W-:Y:S03]  /*35ee0*/  STL.64 [R1+0x5940], R8 ;  /* 0x0059400801007387 */ /* 0x0041e60000100a00 */
[----:B0-----:R-:W2:Y:S01]  /*35ef0*/  LDL.LU R8, [R1+0xf00] ;  /* 0x000f000001087983 */ /* 0x001ea20000300800 */
[----:B------:R-:W2:Y:S02]  /*35f00*/  LDL.LU R9, [R1+0xf04] ;  /* 0x000f040001097983 */ /* 0x000ea40000300800 */
[----:B------:R-:W3:Y:S02]  /*35f10*/  LDL.LU R10, [R1+0xf08] ;  /* 0x000f0800010a7983 */ /* 0x000ee40000300800 */
[----:B------:R-:W3:Y:S02]  /*35f20*/  LDL.LU R11, [R1+0xf0c] ;  /* 0x000f0c00010b7983 */ /* 0x000ee40000300800 */
[----:B------:R-:W-:Y:S01]  /*35f30*/  IMAD.MOV.U32 R3, RZ, RZ, R15 ;  /* 0x000000ffff037224 */ /* 0x000fe200078e000f */
[----:B---3--:R-:W-:Y:S01]  /*35f40*/  STL.64 [R1+0x5960], R10 ;  /* 0x0059600a01007387 */ /* 0x008fe20000100a00 */
[----:B--2---:R0:W-:Y:S03]  /*35f50*/  STL.64 [R1+0x5958], R8 ;  /* 0x0059580801007387 */ /* 0x0041e60000100a00 */
[----:B0-----:R-:W2:Y:S01]  /*35f60*/  LDL.LU R8, [R1+0xf20] ;  /* 0x000f200001087983 */ /* 0x001ea20000300800 */
[----:B------:R-:W2:Y:S02]  /*35f70*/  LDL.LU R9, [R1+0xf24] ;  /* 0x000f240001097983 */ /* 0x000ea40000300800 */
[----:B------:R-:W2:Y:S02]  /*35f80*/  LDL.LU R10, [R1+0xf28] ;  /* 0x000f2800010a7983 */ /* 0x000ea40000300800 */
[----:B------:R-:W2:Y:S01]  /*35f90*/  LDL.LU R11, [R1+0xf2c] ;  /* 0x000f2c00010b7983 */ /* 0x000ea20000300800 */
[----:B------:R-:W3:Y:S01]  /*35fa0*/  LDL.64 R18, [R1+0x108] ;  /* 0x0001080001127983 */ /* 0x000ee20000100a00 */
[----:B------:R-:W-:Y:S02]  /*35fb0*/  STL.64 [R1+0x58f0], R22 ;  /* 0x0058f01601007387 */ /* 0x000fe40000100a00 */
[----:B------:R0:W-:Y:S02]  /*35fc0*/  STL.64 [R1+0x58e8], R20 ;  /* 0x0058e81401007387 */ /* 0x0001e40000100a00 */
[----:B0-----:R-:W4:Y:S01]  /*35fd0*/  LDL.LU R20, [R1+0xea0] ;  /* 0x000ea00001147983 */ /* 0x001f220000300800 */
[----:B------:R-:W4:Y:S02]  /*35fe0*/  LDL.LU R21, [R1+0xea4] ;  /* 0x000ea40001157983 */ /* 0x000f240000300800 */
[----:B------:R-:W4:Y:S02]  /*35ff0*/  LDL.LU R22, [R1+0xea8] ;  /* 0x000ea80001167983 */ /* 0x000f240000300800 */
[----:B------:R-:W4:Y:S01]  /*36000*/  LDL.LU R23, [R1+0xeac] ;  /* 0x000eac0001177983 */ /* 0x000f220000300800 */
[----:B------:R0:W-:Y:S01]  /*36010*/  STL.64 [R1+0x1450], R4 ;  /* 0x0014500401007387 */ /* 0x0001e20000100a00 */
[----:B------:R-:W-:Y:S02]  /*36020*/  STL.64 [R1+0x1458], R6 ;  /* 0x0014580601007387 */ /* 0x000fe40000100a00 */
[----:B0-----:R-:W-:-:S02]  /*36030*/  IMAD.MOV.U32 R4, RZ, RZ, R14 ;  /* 0x000000ffff047224 */ /* 0x001fc400078e000e */
[----:B------:R-:W2:Y:S02]  /*36040*/  LDL.LU.64 R14, [R1+0x5968] ;  /* 0x00596800010e7983 */ /* 0x000ea40000300a00 */
[C---:B--2---:R-:W-:Y:S02]  /*36050*/  HMMA.16816.F32.BF16 R12, R24.reuse, R14, R8 ;  /* 0x0000000e180c723c */ /* 0x044fe40000041808 */
[----:B------:R-:W2:Y:S01]  /*36060*/  LDL.LU.64 R10, [R1+0x5960] ;  /* 0x00596000010a7983 */ /* 0x000ea20000300a00 */
[----:B------:R-:W2:Y:S11]  /*36070*/  LDL.LU.64 R8, [R1+0x5958] ;  /* 0x0059580001087983 */ /* 0x000eb60000300a00 */
[----:B------:R-:W-:Y:S09]  /*36080*/  @!UPT UIADD3 URZ, URZ, URZ, URZ ;  /* 0x0000003f3f3ff290 */ /* 0x000ff2000fffe03f */
[----:B------:R-:W-:Y:S01]  /*36090*/  STL.64 [R1+0x1440], R12 ;  /* 0x0014400c01007387 */ /* 0x000fe20000100a00 */
[----:B------:R0:W-:Y:S03]  /*360a0*/  STL.64 [R1+0x1448], R14 ;  /* 0x0014480e01007387 */ /* 0x0001e60000100a00 */
        /* <DEDUP_REMOVED lines=23> */
[----:B0-----:R-:W3:Y:S01]  /*36220*/  LDL.LU.64 R10, [R1+0x5918] ;  /* 0x00591800010a7983 */ /* 0x001ee20000300a00 */
[----:B------:R-:W3:Y:S02]  /*36230*/  LDL.LU.64 R8, [R1+0x5910] ;  /* 0x0059100001087983 */ /* 0x000ee40000300a00 */
[----:B------:R-:W2:Y:S02]  /*36240*/  LDL.LU.64 R14, [R1+0x5908] ;  /* 0x00590800010e7983 */ /* 0x000ea40000300a00 */
[----:B--2---:R-:W-:Y:S01]  /*36250*/  STL.64 [R1+0x5890], R14 ;  /* 0x0058900e01007387 */ /* 0x004fe20000100a00 */
[----:B------:R0:W-:Y:S03]  /*36260*/  STL [R1+0x5888], R12 ;  /* 0x0058880c01007387 */ /* 0x0001e60000100800 */
[----:B0-----:R-:W2:Y:S01]  /*36270*/  LDL.LU R12, [R1+0xe50] ;  /* 0x000e5000010c7983 */ /* 0x001ea20000300800 */
[----:B------:R-:W2:Y:S02]  /*36280*/  LDL.LU R13, [R1+0xe54] ;  /* 0x000e5400010d7983 */ /* 0x000ea40000300800 */
[----:B------:R-:W2:Y:S02]  /*36290*/  LDL.LU R14, [R1+0xe58] ;  /* 0x000e5800010e7983 */ /* 0x000ea40000300800 */
[----:B------:R-:W2:Y:S01]  /*362a0*/  LDL.LU R15, [R1+0xe5c] ;  /* 0x000e5c00010f7983 */ /* 0x000ea20000300800 */
[----:B---3--:R-:W-:Y:S01]  /*362b0*/  HMMA.16816.F32.BF16 R8, R24, R18, R8 ;  /* 0x000000121808723c */ /* 0x008fe20000041808 */
[----:B--2---:R-:W-:Y:S01]  /*362c0*/  STL.64 [R1+0x58a8], R14 ;  /* 0x0058a80e01007387 */ /* 0x004fe20000100a00 */
[----:B------:R0:W-:Y:S03]  /*362d0*/  STL.64 [R1+0x58a0], R12 ;  /* 0x0058a00c01007387 */ /* 0x0001e60000100a00 */
[----:B0-----:R-:W2:Y:S01]  /*362e0*/  LDL.LU R12, [R1+0xe60] ;  /* 0x000e6000010c7983 */ /* 0x001ea20000300800 */
[----:B------:R-:W2:Y:S02]  /*362f0*/  LDL.LU R13, [R1+0xe64] ;  /* 0x000e6400010d7983 */ /* 0x000ea40000300800 */
[----:B------:R-:W2:Y:S02]  /*36300*/  LDL.LU R14, [R1+0xe68] ;  /* 0x000e6800010e7983 */ /* 0x000ea40000300800 */
[----:B------:R-:W2:Y:S01]  /*36310*/  LDL.LU R15, [R1+0xe6c] ;  /* 0x000e6c00010f7983 */ /* 0x000ea20000300800 */
[----:B------:R0:W-:Y:S01]  /*36320*/  STL.64 [R1+0x5868], R6 ;  /* 0x0058680601007387 */ /* 0x0001e20000100a00 */
[----:B------:R-:W-:Y:S03]  /*36330*/  STL.64 [R1+0x5860], R4 ;  /* 0x0058600401007387 */ /* 0x000fe60000100a00 */
[----:B0-----:R-:W3:Y:S08]  /*36340*/  LDL.64 R6, [R1+0x8] ;  /* 0x0000080001067983 */ /* 0x001ef00000100a00 */
[----:B------:R0:W-:Y:S02]  /*36350*/  STL.64 [R1+0x1400], R8 ;  /* 0x0014000801007387 */ /* 0x0001e40000100a00 */
[----:B------:R1:W-:Y:S02]  /*36360*/  STL.64 [R1+0x1408], R10 ;  /* 0x0014080a01007387 */ /* 0x0003e40000100a00 */
[----:B0-----:R-:W-:Y:S01]  /*36370*/  IMAD.MOV.U32 R9, RZ, RZ, R18 ;  /* 0x000000ffff097224 */ /* 0x001fe200078e0012 */
[----:B-1----:R-:W2:Y:S01]  /*36380*/  LDL.LU.64 R10, [R1+0x5900] ;  /* 0x00590000010a7983 */ /* 0x002ea20000300a00 */
[----:B------:R-:W-:-:S02]  /*36390*/  IMAD.MOV.U32 R8, RZ, RZ, R19 ;  /* 0x000000ffff087224 */ /* 0x000fc400078e0013 */
[----:B------:R-:W4:Y:S02]  /*363a0*/  LDL.LU.64 R18, [R1+0x58f8] ;  /* 0x0058f80001127983 */ /* 0x000f240000300a00 */
[C---:B----4-:R-:W-:Y:S01]  /*363b0*/  HMMA.16816.F32.BF16 R16, R24.reuse, R18, R20 ;  /* 0x000000121810723c */ /* 0x050fe20000041814 */
[----:B------:R-:W4:Y:S01]  /*363c0*/  LDL.LU.64 R22, [R1+0x58f0] ;  /* 0x0058f00001167983 */ /* 0x000f220000300a00 */
[----:B------:R-:W4:Y:S11]  /*363d0*/  LDL.LU.64 R20, [R1+0x58e8] ;  /* 0x0058e80001147983 */ /* 0x000f360000300a00 */
[----:B------:R-:W-:Y:S10]  /*363e0*/  @!UPT UIADD3 URZ, URZ, URZ, URZ ;  /* 0x0000003f3f3ff290 */ /* 0x000ff4000fffe03f */
[----:B------:R-:W-:Y:S01]  /*363f0*/  STL.64 [R1+0x13f0], R16 ;  /* 0x0013f01001007387 */ /* 0x000fe20000100a00 */
[----:B------:R0:W-:Y:S03]  /*36400*/  STL.64 [R1+0x13f8], R18 ;  /* 0x0013f81201007387 */ /* 0x0001e60000100a00 */
[----:B0-----:R-:W4:Y:S02]  /*36410*/  LDL.LU.64 R18, [R1+0x58e0] ;  /* 0x0058e00001127983 */ /* 0x001f240000300a00 */
[C---:B----4-:R-:W-:Y:S02]  /*36420*/  HMMA.16816.F32.BF16 R16, R24.reuse, R18, R20 ;  /* 0x000000121810723c */ /* 0x050fe40000041814 */
[----:B------:R-:W4:Y:S01]  /*36430*/  LDL.LU.64 R22, [R1+0x58d8] ;  /* 0x0058d80001167983 */ /* 0x000f220000300a00 */
[----:B------:R-:W4:Y:S11]  /*36440*/  LDL.LU.64 R20, [R1+0x58d0] ;  /* 0x0058d00001147983 */ /* 0x000f360000300a00 */
[----:B------:R-:W-:Y:S09]  /*36450*/  @!UPT UIADD3 URZ, URZ, URZ, URZ ;  /* 0x0000003f3f3ff290 */ /* 0x000ff2000fffe03f */
[----:B------:R-:W-:Y:S01]  /*36460*/  STL.64 [R1+0x13e0], R16 ;  /* 0x0013e01001007387 */ /* 0x000fe20000100a00 */
[----:B------:R0:W-:Y:S03]  /*36470*/  STL.64 [R1+0x13e8], R18 ;  /* 0x0013e81201007387 */ /* 0x0001e60000100a00 */
[----:B0-----:R-:W4:Y:S02]  /*36480*/  LDL.LU.64 R18, [R1+0x58c8] ;  /* 0x0058c80001127983 */ /* 0x001f240000300a00 */
[----:B----4-:R-:W-:Y:S02]  /*36490*/  HMMA.16816.F32.BF16 R24, R24, R18, R20 ;  /* 0x000000121818723c */ /* 0x010fe40000041814 */
[----:B------:R-:W2:Y:S01]  /*364a0*/  LDL.LU.64 R22, [R1+0x58c0] ;  /* 0x0058c00001167983 */ /* 0x000ea20000300a00 */
[----:B------:R-:W2:Y:S02]  /*364b0*/  LDL.LU.64 R18, [R1+0x58b8] ;  /* 0x0058b80001127983 */ /* 0x000ea40000300a00 */
[----:B------:R-:W2:Y:S11]  /*364c0*/  LDL.LU.64 R16, [R1+0x58b0] ;  /* 0x0058b00001107983 */ /* 0x000eb60000300a00 */
[----:B------:R-:W-:Y:S07]  /*364d0*/  @!UPT UIADD3 URZ, URZ, URZ, URZ ;  /* 0x0000003f3f3ff290 */ /* 0x000fee000fffe03f */
[----:B------:R0:W-:Y:S01]  /*364e0*/  STL.64 [R1+0x11f0], R24 ;  /* 0x0011f01801007387 */ /* 0x0001e20000100a00 */
[----:B------:R1:W-:Y:S03]  /*364f0*/  STL.64 [R1+0x11f8], R26 ;  /* 0x0011f81a01007387 */ /* 0x0003e60000100a00 */
[----:B0-----:R-:W4:Y:S01]  /*36500*/  LDL.LU R24, [R1+0xe20] ;  /* 0x000e200001187983 */ /* 0x001f220000300800 */
[----:B------:R-:W4:Y:S02]  /*36510*/  LDL.LU R25, [R1+0xe24] ;  /* 0x000e240001197983 */ /* 0x000f240000300800 */
[----:B-1----:R-:W4:Y:S02]  /*36520*/  LDL.LU R26, [R1+0xe28] ;  /* 0x000e2800011a7983 */ /* 0x002f240000300800 */
        /* <DEDUP_REMOVED lines=9> */
[----:B------:R-:W-:Y:S11]  /*365c0*/  IMAD.MOV.U32 R28, RZ, RZ, R22 ;  /* 0x000000ffff1c7224 */ /* 0x000ff600078e0016 */
[----:B------:R-:W-:Y:S11]  /*365d0*/  @!UPT UIADD3 URZ, URZ, URZ, URZ ;  /* 0x0000003f3f3ff290 */ /* 0x000ff6000fffe03f */
[----:B------:R0:W-:Y:S01]  /*365e0*/  STL.64 [R1+0x11d0], R12 ;  /* 0x0011d00c01007387 */ /* 0x0001e20000100a00 */
[----:B------:R1:W-:Y:S02]  /*365f0*/  STL.64 [R1+0x11d8], R14 ;  /* 0x0011d80e01007387 */ /* 0x0003e40000100a00 */
[----:B0-----:R-:W-:Y:S01]  /*36600*/  IMAD.MOV.U32 R13, RZ, RZ, R23 ;  /* 0x000000ffff0d7224 */ /* 0x001fe200078e0017 */
[----:B-1----:R-:W2:Y:S01]  /*36610*/  LDL.LU.64 R14, [R1+0x5890] ;  /* 0x00589000010e7983 */ /* 0x002ea20000300a00 */
[----:B------:R-:W2:Y:S02]  /*36620*/  LDL.LU R12, [R1+0x5888] ;  /* 0x00588800010c7983 */ /* 0x000ea40000300800 */
[----:B------:R-:W3:Y:S02]  /*36630*/  LDL.LU.64 R22, [R1+0x5880] ;  /* 0x0058800001167983 */ /* 0x000ee40000300a00 */
[----:B------:R-:W3:Y:S02]  /*36640*/  LDL.LU.64 R20, [R1+0x5878] ;  /* 0x0058780001147983 */ /* 0x000ee40000300a00 */
[C---:B---3--:R-:W-:Y:S11]  /*36650*/  HMMA.16816.F32.BF16 R20, R16.reuse, R6, R20 ;  /* 0x000000061014723c */ /* 0x048ff60000041814 */
        /* <DEDUP_REMOVED lines=8> */
[----:B------:R-:W2:Y:S02]  /*366e0*/  LDL.LU.64 R4, [R1+0x5860] ;  /* 0x0058600001047983 */ /* 0x000ea40000300a00 */
[----:B------:R-:W-:Y:S01]  /*366f0*/  STL.64 [R1+0x5788], R22 ;  /* 0x0057881601007387 */ /* 0x000fe20000100a00 */
[----:B---3--:R0:W-:Y:S04]  /*36700*/  STL.64 [R1+0x5780], R20 ;  /* 0x0057801401007387 */ /* 0x0081e80000100a00 */
[----:B0-----:R-:W3:Y:S01]  /*36710*/  LDL.LU R20, [R1+0xe30] ;  /* 0x000e300001147983 */ /* 0x001ee20000300800 */
[----:B------:R-:W3:Y:S02]  /*36720*/  LDL.LU R21, [R1+0xe34] ;  /* 0x000e340001157983 */ /* 0x000ee40000300800 */
[----:B------:R-:W3:Y:S02]  /*36730*/  LDL.LU R22, [R1+0xe38] ;  /* 0x000e380001167983 */ /* 0x000ee40000300800 */
[----:B------:R-:W3:Y:S01]  /*36740*/  LDL.LU R23, [R1+0xe3c] ;  /* 0x000e3c0001177983 */ /* 0x000ee20000300800 */
[----:B--2---:R-:W-:Y:S01]  /*36750*/  STL.64 [R1+0x5740], R14 ;  /* 0x0057400e01007387 */ /* 0x004fe20000100a00 */
[----:B------:R-:W-:Y:S01]  /*36760*/  STL [R1+0x57f0], R13 ;  /* 0x0057f00d01007387 */ /* 0x000fe20000100800 */
[C---:B---3--:R-:W-:Y:S11]  /*36770*/  HMMA.16816.F32.BF16 R20, R16.reuse, R14, R20 ;  /* 0x0000000e1014723c */ /* 0x048ff60000041814 */
[----:B------:R-:W-:Y:S11]  /*36780*/  @!UPT UIADD3 URZ, URZ, URZ, URZ ;  /* 0x0000003f3f3ff290 */ /* 0x000ff6000fffe03f */
[----:B------:R-:W-:Y:S01]  /*36790*/  @!UPT UIADD3 URZ, URZ, URZ, URZ ;  /* 0x0000003f3f3ff290 */ /* 0x000fe2000fffe03f */
[----:B------:R-:W-:Y:S01]  /*367a0*/  STL.64 [R1+0x11b0], R20 ;  /* 0x0011b01401007387 */ /* 0x000fe20000100a00 */
[----:B------:R0:W-:Y:S03]  /*367b0*/  STL.64 [R1+0x11b8], R22 ;  /* 0x0011b81601007387 */ /* 0x0001e60000100a00 */
[----:B0-----:R-:W2:Y:S01]  /*367c0*/  LDL.64 R22, [R1+0xe8] ;  /* 0x0000e80001167983 */ /* 0x001ea20000100a00 */
[----:B----4-:R-:W-:Y:S03]  /*367d0*/  HMMA.16816.F32.BF16 R24, R16, R10, R24 ;  /* 0x0000000a1018723c */ /* 0x010fe60000041818 */
[----:B--2---:R0:W-:Y:S11]  /*367e0*/  STL.64 [R1+0x57a0], R22 ;  /* 0x0057a01601007387 */ /* 0x0041f60000100a00 */
[----:B------:R-:W-:Y:S09]  /*367f0*/  @!UPT UIADD3 URZ, URZ, URZ, URZ ;  /* 0x0000003f3f3ff290 */ /* 0x000ff2000fffe03f */
[----:B------:R-:W-:Y:S02]  /*36800*/  STL.64 [R1+0x11a0], R24 ;  /* 0x0011a01801007387 */ /* 0x000fe40000100a00 */
[----:B------:R-:W-:Y:S01]  /*36810*/  STL.64 [R1+0x11a8], R26 ;  /* 0x0011a81a01007387 */ /* 0x000fe20000100a00 */
[----:B0-----:R-:W2:Y:S04]  /*36820*/  LDL.64 R22, [R1+0xf8] ;  /* 0x0000f80001167983 */ /* 0x001ea80000100a00 */
[----:B--2---:R0:W-:Y:S02]  /*36830*/  STL.64 [R1+0x57b8], R22 ;  /* 0x0057b81601007387 */ /* 0x0041e40000100a00 */
[----:B0-----:R-:W-:Y:S02]  /*36840*/  IMAD.MOV.U32 R22, RZ, RZ, R9 ;  /* 0x000000ffff167224 */ /* 0x001fe400078e0009 */
[----:B------:R-:W-:-:S05]  /*36850*/  IMAD.MOV.U32 R23, RZ, RZ, R8 ;  /* 0x000000ffff177224 */ /* 0x000fca00078e0008 */
[----:B------:R0:W-:Y:S01]  /*36860*/  STL.64 [R1+0x57d0], R22 ;  /* 0x0057d01601007387 */ /* 0x0001e20000100a00 */
[----:B------:R1:W-:Y:S02]  /*36870*/  STL.64 [R1+0x5738], R10 ;  /* 0x0057380a01007387 */ /* 0x0003e40000100a00 */
[----:B------:R-:W2:Y:S02]  /*36880*/  LDL.LU R8, [R1+0xd70] ;  /* 0x000d700001087983 */ /* 0x000ea40000300800 */
[----:B------:R-:W2:Y:S02]  /*36890*/  LDL.LU R9, [R1+0xd74] ;  /* 0x000d740001097983 */ /* 0x000ea40000300800 */
[----:B0-----:R-:W-:Y:S01]  /*368a0*/  IMAD.MOV.U32 R22, RZ, RZ, R6 ;  /* 0x000000ffff167224 */ /* 0x001fe200078e0006 */
[----:B-1----:R-:W3:Y:S01]  /*368b0*/  LDL.LU R10, [R1+0xd78] ;  /* 0x000d7800010a7983 */ /* 0x002ee20000300800 */
[----:B------:R-:W3:Y:S02]  /*368c0*/  LDL.LU R11, [R1+0xd7c] ;  /* 0x000d7c00010b7983 */ /* 0x000ee40000300800 */
[----:B------:R-:W4:Y:S02]  /*368d0*/  LDL.LU R6, [R1+0x585c] ;  /* 0x00585c0001067983 */ /* 0x000f240000300800 */
[----:B------:R-:W-:-:S02]  /*368e0*/  IMAD.MOV.U32 R23, RZ, RZ, R12 ;  /* 0x000000ffff177224 */ /* 0x000fc400078e000c */
[----:B------:R-:W2:Y:S01]  /*368f0*/  LDL.LU R12, [R1+0xdc0] ;  /* 0x000dc000010c7983 */ /* 0x000ea20000300800 */
[----:B------:R-:W2:Y:S02]  /*36900*/  LDL.LU R13, [R1+0xdc4] ;  /* 0x000dc400010d7983 */ /* 0x000ea40000300800 */
[----:B------:R-:W2:Y:S02]  /*36910*/  LDL.LU R14, [R1+0xdc8] ;  /* 0x000dc800010e7983 */ /* 0x000ea40000300800 */
[----:B------:R-:W2:Y:S02]  /*36920*/  LDL.LU R15, [R1+0xdcc] ;  /* 0x000dcc00010f7983 */ /* 0x000ea40000300800 */
[----:B--2---:R0:W-:Y:S01]  /*36930*/  STL.64 [R1+0x5800], R14 ;  /* 0x0058000e01007387 */ /* 0x0041e20000100a00 */
[----:B------:R-:W-:Y:S02]  /*36940*/  STL.64 [R1+0x57f8], R12 ;  /* 0x0057f80c01007387 */ /* 0x000fe40000100a00 */
[----:B0-----:R-:W-:-:S02]  /*36950*/  IMAD.MOV.U32 R14, RZ, RZ, R7 ;  /* 0x000000ffff0e7224 */ /* 0x001fc400078e0007 */
[----:B------:R-:W-:Y:S01]  /*36960*/  IMAD.MOV.U32 R15, RZ, RZ, R5 ;  /* 0x000000ffff0f7224 */ /* 0x000fe200078e0005 */
[----:B------:R-:W4:Y:S04]  /*36970*/  LDL.LU R7, [R1+0x5858] ;  /* 0x0058580001077983 */ /* 0x000f280000300800 */
[----:B------:R-:W-:Y:S01]  /*36980*/  STL.64 [R1+0x5810], R14 ;  /* 0x0058100e01007387 */ /* 0x000fe20000100a00 */
[----:B------:R0:W-:Y:S03]  /*36990*/  STL.64 [R1+0x57e8], R22 ;  /* 0x0057e81601007387 */ /* 0x0001e60000100a00 */
[----:B0-----:R-:W2:Y:S04]  /*369a0*/  LDL.64 R22, [R1+0x128] ;  /* 0x0001280001167983 */ /* 0x001ea80000100a00 */
[----:B--2---:R0:W-:Y:S01]  /*369b0*/  STL.64 [R1+0x5808], R22 ;  /* 0x0058081601007387 */ /* 0x0041e20000100a00 */
[----:B------:R-:W2:Y:S02]  /*369c0*/  LDL.LU R20, [R1+0xdd0] ;  /* 0x000dd00001147983 */ /* 0x000ea40000300800 */
[----:B------:R-:W2:Y:S01]  /*369d0*/  LDL.LU R21, [R1+0xdd4] ;  /* 0x000dd40001157983 */ /* 0x000ea20000300800 */
[----:B0-----:R-:W2:Y:S01]  /*369e0*/  LDL.LU R22, [R1+0xdd8] ;  /* 0x000dd80001167983 */ /* 0x001ea20000300800 */
[----:B------:R-:W2:Y:S03]  /*369f0*/  LDL.LU R23, [R1+0xddc] ;  /* 0x000ddc0001177983 */ /* 0x000ea60000300800 */
[----:B--2---:R-:W-:Y:S01]  /*36a00*/  STL.64 [R1+0x5820], R22 ;  /* 0x0058201601007387 */ /* 0x004fe20000100a00 */
[----:B------:R0:W-:Y:S03]  /*36a10*/  STL.64 [R1+0x5818], R20 ;  /* 0x0058181401007387 */ /* 0x0001e60000100a00 */
[----:B0-----:R-:W2:Y:S01]  /*36a20*/  LDL.LU R20, [R1+0xde0] ;  /* 0x000de00001147983 */ /* 0x001ea20000300800 */
[----:B------:R-:W2:Y:S02]  /*36a30*/  LDL.LU R21, [R1+0xde4] ;  /* 0x000de40001157983 */ /* 0x000ea40000300800 */
[----:B------:R-:W2:Y:S02]  /*36a40*/  LDL.LU R22, [R1+0xde8] ;  /* 0x000de80001167983 */ /* 0x000ea40000300800 */
[----:B------:R-:W2:Y:S02]  /*36a50*/  LDL.LU R23, [R1+0xdec] ;  /* 0x000dec0001177983 */ /* 0x000ea40000300800 */
[----:B--2---:R0:W-:Y:S01]  /*36a60*/  STL.64 [R1+0x5830], R22 ;  /* 0x0058301601007387 */ /* 0x0041e20000100a00 */
[----:B------:R-:W-:Y:S02]  /*36a70*/  STL.64 [R1+0x5828], R20 ;  /* 0x0058281401007387 */ /* 0x000fe40000100a00 */
[----:B0-----:R-:W-:-:S02]  /*36a80*/  IMAD.MOV.U32 R22, RZ, RZ, R4 ;  /* 0x000000ffff167224 */ /* 0x001fc400078e0004 */
[----:B------:R-:W-:-:S05]  /*36a90*/  IMAD.MOV.U32 R23, RZ, RZ, R3 ;  /* 0x000000ffff177224 */ /* 0x000fca00078e0003 */
[----:B------:R-:W-:Y:S01]  /*36aa0*/  STL.64 [R1+0x5840], R22 ;  /* 0x0058401601007387 */ /* 0x000fe20000100a00 */
[----:B------:R-:W2:Y:S03]  /*36ab0*/  LDL.64 R14, [R1+0x148] ;  /* 0x00014800010e7983 */ /* 0x000ea60000100a00 */
[----:B--2---:R0:W-:Y:S01]  /*36ac0*/  STL.64 [R1+0x5838], R14 ;  /* 0x0058380e01007387 */ /* 0x0041e20000100a00 */
[----:B------:R-:W2:Y:S02]  /*36ad0*/  LDL.LU R12, [R1+0xdf0] ;  /* 0x000df000010c7983 */ /* 0x000ea40000300800 */
[----:B------:R-:W2:Y:S01]  /*36ae0*/  LDL.LU R13, [R1+0xdf4] ;  /* 0x000df400010d7983 */ /* 0x000ea20000300800 */
[----:B0-----:R-:W2:Y:S01]  /*36af0*/  LDL.LU R14, [R1+0xdf8] ;  /* 0x000df800010e7983 */ /* 0x001ea20000300800 */
[----:B------:R-:W2:Y:S02]  /*36b00*/  LDL.LU R15, [R1+0xdfc] ;  /* 0x000dfc00010f7983 */ /* 0x000ea40000300800 */
[----:B------:R-:W4:Y:S02]  /*36b10*/  LDL.LU R24, [R1+0xe10] ;  /* 0x000e100001187983 */ /* 0x000f240000300800 */
[----:B------:R-:W4:Y:S01]  /*36b20*/  LDL.LU R25, [R1+0xe14] ;  /* 0x000e140001197983 */ /* 0x000f220000300800 */
[----:B------:R-:W4:Y:S01]  /*36b30*/  LDL.LU R26, [R1+0xe18] ;  /* 0x000e1800011a7983 */ /* 0x000f220000300800 */
[----:B------:R-:W4:Y:S03]  /*36b40*/  LDL.LU R27, [R1+0xe1c] ;  /* 0x000e1c00011b7983 */ /* 0x000f260000300800 */
[----:B--2---:R-:W-:Y:S01]  /*36b50*/  STL.64 [R1+0x5850], R14 ;  /* 0x0058500e01007387 */ /* 0x004fe20000100a00 */
[----:B------:R0:W-:Y:S03]  /*36b60*/  STL.64 [R1+0x5848], R12 ;  /* 0x0058480c01007387 */ /* 0x0001e60000100a00 */
[----:B0-----:R-:W2:Y:S01]  /*36b70*/  LDL.LU R12, [R1+0xe00] ;  /* 0x000e0000010c7983 */ /* 0x001ea20000300800 */
[----:B------:R-:W2:Y:S02]  /*36b80*/  LDL.LU R13, [R1+0xe04] ;  /* 0x000e0400010d7983 */ /* 0x000ea40000300800 */
[----:B------:R-:W2:Y:S02]  /*36b90*/  LDL.LU R14, [R1+0xe08] ;  /* 0x000e0800010e7983 */ /* 0x000ea40000300800 */
[----:B------:R-:W2:Y:S01]  /*36ba0*/  LDL.LU R15, [R1+0xe0c] ;  /* 0x000e0c00010f7983 */ /* 0x000ea20000300800 */
[----:B---3--:R-:W-:Y:S01]  /*36bb0*/  STL.64 [R1+0x5798], R10 ;  /* 0x0057980a01007387 */ /* 0x008fe20000100a00 */
[----:B------:R0:W-:Y:S03]  /*36bc0*/  STL.64 [R1+0x5790], R8 ;  /* 0x0057900801007387 */ /* 0x0001e60000100a00 */
[----:B0-----:R-:W3:Y:S01]  /*36bd0*/  LDL.LU R8, [R1+0xd80] ;  /* 0x000d800001087983 */ /* 0x001ee20000300800 */
[----:B------:R-:W3:Y:S02]  /*36be0*/  LDL.LU R9, [R1+0xd84] ;  /* 0x000d840001097983 */ /* 0x000ee40000300800 */
[----:B------:R-:W2:Y:S02]  /*36bf0*/  LDL.LU R10, [R1+0xd88] ;  /* 0x000d8800010a7983 */ /* 0x000ea40000300800 */
[----:B------:R-:W2:Y:S02]  /*36c00*/  LDL.LU R11, [R1+0xd8c] ;  /* 0x000d8c00010b7983 */ /* 0x000ea40000300800 */
[----:B--2---:R-:W-:Y:S01]  /*36c10*/  STL.64 [R1+0x57b0], R10 ;  /* 0x0057b00a01007387 */ /* 0x004fe20000100a00 */
[----:B---3--:R0:W-:Y:S03]  /*36c20*/  STL.64 [R1+0x57a8], R8 ;  /* 0x0057a80801007387 */ /* 0x0081e60000100a00 */
[----:B0-----:R-:W2:Y:S01]  /*36c30*/  LDL.LU R8, [R1+0xd90] ;  /* 0x000d900001087983 */ /* 0x001ea20000300800 */
[----:B------:R-:W2:Y:S02]  /*36c40*/  LDL.LU R9, [R1+0xd94] ;  /* 0x000d940001097983 */ /* 0x000ea40000300800 */
[----:B------:R-:W3:Y:S02]  /*36c50*/  LDL.LU R10, [R1+0xd98] ;  /* 0x000d9800010a7983 */ /* 0x000ee40000300800 */
[----:B------:R-:W3:Y:S01]  /*36c60*/  LDL.LU R11, [R1+0xd9c] ;  /* 0x000d9c00010b7983 */ /* 0x000ee20000300800 */
[----:B----4-:R-:W-:Y:S01]  /*36c70*/  HMMA.16816.F32.BF16 R24, R16, R6, R24 ;  /* 0x000000061018723c */ /* 0x010fe20000041818 */
[----:B---3--:R-:W-:Y:S01]  /*36c80*/  STL.64 [R1+0x57c8], R10 ;  /* 0x0057c80a01007387 */ /* 0x008fe20000100a00 */
[----:B--2---:R0:W-:Y:S03]  /*36c90*/  STL.64 [R1+0x57c0], R8 ;  /* 0x0057c00801007387 */ /* 0x0041e60000100a00 */
[----:B0-----:R-:W2:Y:S01]  /*36ca0*/  LDL.LU R8, [R1+0xda0] ;  /* 0x000da00001087983 */ /* 0x001ea20000300800 */
[----:B------:R-:W2:Y:S02]  /*36cb0*/  LDL.LU R9, [R1+0xda4] ;  /* 0x000da40001097983 */ /* 0x000ea40000300800 */
[----:B------:R-:W3:Y:S02]  /*36cc0*/  LDL.LU R10, [R1+0xda8] ;  /* 0x000da800010a7983 */ /* 0x000ee40000300800 */
[----:B------:R-:W3:Y:S02]  /*36cd0*/  LDL.LU R11, [R1+0xdac] ;  /* 0x000dac00010b7983 */ /* 0x000ee40000300800 */
[----:B------:R-:W-:-:S02]  /*36ce0*/  IMAD.MOV.U32 R22, RZ, RZ, R2 ;  /* 0x000000ffff167224 */ /* 0x000fc400078e0002 */
[----:B------:R-:W-:-:S07]  /*36cf0*/  IMAD.MOV.U32 R23, RZ, RZ, R0 ;  /* 0x000000ffff177224 */ /* 0x000fce00078e0000 */
[C---:B------:R-:W-:Y:S01]  /*36d00*/  HMMA.16816.F32.BF16 R20, R16.reuse, R22, R12 ;  /* 0x000000161014723c */ /* 0x040fe2000004180c */
[----:B---3--:R-:W-:Y:S01]  /*36d10*/  STL.64 [R1+0x57e0], R10 ;  /* 0x0057e00a01007387 */ /* 0x008fe20000100a00 */
[----:B--2---:R0:W-:Y:S03]  /*36d20*/  STL.64 [R1+0x57d8], R8 ;  /* 0x0057d80801007387 */ /* 0x0041e60000100a00 */
[----:B0-----:R-:W2:Y:S01]  /*36d30*/  LDL.LU R8, [R1+0xdb0] ;  /* 0x000db00001087983 */ /* 0x001ea20000300800 */
[----:B------:R-:W2:Y:S02]  /*36d40*/  LDL.LU R9, [R1+0xdb4] ;  /* 0x000db40001097983 */ /* 0x000ea40000300800 */
[----:B------:R-:W2:Y:S02]  /*36d50*/  LDL.LU R10, [R1+0xdb8] ;  /* 0x000db800010a7983 */ /* 0x000ea40000300800 */
[----:B------:R-:W2:Y:S01]  /*36d60*/  LDL.LU R11, [R1+0xdbc] ;  /* 0x000dbc00010b7983 */ /* 0x000ea20000300800 */
[----:B------:R-:W-:Y:S01]  /*36d70*/  STL.64 [R1+0x1190], R24 ;  /* 0x0011901801007387 */ /* 0x000fe20000100a00 */
[----:B------:R-:W-:Y:S02]  /*36d80*/  STL.64 [R1+0x1198], R26 ;  /* 0x0011981a01007387 */ /* 0x000fe40000100a00 */
[----:B------:R-:W0:Y:S02]  /*36d90*/  LDSM.16.MT88.4 R24, [R29+0x4200] ;  /* 0x004200001d18783b */ /* 0x000e240000004200 */
[----:B0-----:R0:W-:Y:S02]  /*36da0*/  STL.64 [R1+0x5680], R26 ;  /* 0x0056801a01007387 */ /* 0x0011e40000100a00 */
[----:B------:R-:W-:Y:S02]  /*36db0*/  STL.64 [R1+0x5678], R24 ;  /* 0x0056781801007387 */ /* 0x000fe40000100a00 */
[----:B0-----:R-:W3:Y:S01]  /*36dc0*/  LDL.64 R26, [R1+0xd8] ;  /* 0x0000d800011a7983 */ /* 0x001ee20000100a00 */
[----:B------:R-:W4:Y:S02]  /*36dd0*/  LDL.LU.64 R14, [R1+0x5850] ;  /* 0x00585000010e7983 */ /* 0x000f240000300a00 */
[----:B------:R-:W4:Y:S02]  /*36de0*/  LDL.LU.64 R12, [R1+0x5848] ;  /* 0x00584800010c7983 */ /* 0x000f240000300a00 */
[----:B------:R-:W-:Y:S01]  /*36df0*/  STL.64 [R1+0x13d0], R20 ;  /* 0x0013d01401007387 */ /* 0x000fe20000100a00 */
[----:B------:R0:W-:Y:S04]  /*36e00*/  STL.64 [R1+0x13d8], R22 ;  /* 0x0013d81601007387 */ /* 0x0001e80000100a00 */
[----:B0-----:R-:W4:Y:S02]  /*36e10*/  LDL.LU.64 R22, [R1+0x5840] ;  /* 0x0058400001167983 */ /* 0x001f240000300a00 */
[C---:B----4-:R-:W-:Y:S02]  /*36e20*/  HMMA.16816.F32.BF16 R20, R16.reuse, R22, R12 ;  /* 0x000000161014723c */ /* 0x050fe4000004180c */
[----:B------:R-:W4:Y:S11]  /*36e30*/  LDL.LU.64 R14, [R1+0x5838] ;  /* 0x00583800010e7983 */ /* 0x000f360000300a00 */
[----:B------:R-:W-:Y:S10]  /*36e40*/  @!UPT UIADD3 URZ, URZ, URZ, URZ ;  /* 0x0000003f3f3ff290 */ /* 0x000ff4000fffe03f */
[----:B------:R-:W-:Y:S01]  /*36e50*/  STL.64 [R1+0x13c0], R20 ;  /* 0x0013c01401007387 */ /* 0x000fe20000100a00 */
[----:B------:R0:W-:Y:S03]  /*36e60*/  STL.64 [R1+0x13c8], R22 ;  /* 0x0013c81601007387 */ /* 0x0001e60000100a00 */
[----:B0-----:R-:W2:Y:S01]  /*36e70*/  LDL.LU.64 R22, [R1+0x5830] ;  /* 0x0058300001167983 */ /* 0x001ea20000300a00 */
[----:B------:R-:W2:Y:S02]  /*36e80*/  LDL.LU.64 R20, [R1+0x5828] ;  /* 0x0058280001147983 */ /* 0x000ea40000300a00 */
        /* <DEDUP_REMOVED lines=13> */
[----:B------:R-:W-:Y:S01]  /*36f60*/  STL.64 [R1+0x13a0], R12 ;  /* 0x0013a00c01007387 */ /* 0x000fe20000100a00 */
[----:B------:R0:W-:Y:S03]  /*36f70*/  STL.64 [R1+0x13a8], R14 ;  /* 0x0013a80e01007387 */ /* 0x0001e60000100a00 */
[----:B0-----:R-:W4:Y:S01]  /*36f80*/  LDL.LU.64 R14, [R1+0x5800] ;  /* 0x00580000010e7983 */ /* 0x001f220000300a00 */
[----:B------:R-:W4:Y:S02]  /*36f90*/  LDL.LU.64 R12, [R1+0x57f8] ;  /* 0x0057f800010c7983 */ /* 0x000f240000300a00 */
[----:B--2---:R-:W-:Y:S01]  /*36fa0*/  IMAD.MOV.U32 R5, RZ, RZ, R23 ;  /* 0x000000ffff057224 */ /* 0x004fe200078e0017 */
[C---:B----4-:R-:W-:Y:S11]  /*36fb0*/  HMMA.16816.F32.BF16 R12, R16.reuse, R22, R12 ;  /* 0x00000016100c723c */ /* 0x050ff6000004180c */
[----:B------:R-:W-:Y:S11]  /*36fc0*/  @!UPT UIADD3 URZ, URZ, URZ, URZ ;  /* 0x0000003f3f3ff290 */ /* 0x000ff6000fffe03f */
[----:B------:R-:W-:Y:S01]  /*36fd0*/  @!UPT UIADD3 URZ, URZ, URZ, URZ ;  /* 0x0000003f3f3ff290 */ /* 0x000fe2000fffe03f */
[----:B------:R0:W-:Y:S01]  /*36fe0*/  STL.64 [R1+0x1390], R12 ;  /* 0x0013900c01007387 */ /* 0x0001e20000100a00 */
[----:B------:R-:W-:Y:S03]  /*36ff0*/  STL.64 [R1+0x1398], R14 ;  /* 0x0013980e01007387 */ /* 0x000fe60000100a00 */
[----:B0-----:R-:W2:Y:S01]  /*37000*/  LDL.LU R13, [R1+0x57f0] ;  /* 0x0057f000010d7983 */ /* 0x001ea20000300800 */
[----:B------:R-:W-:Y:S02]  /*37010*/  IMAD.MOV.U32 R12, RZ, RZ, R22 ;  /* 0x000000ffff0c7224 */ /* 0x000fe400078e0016 */
        /* <DEDUP_REMOVED lines=15> */
[C---:B----4-:R-:W-:Y:S01]  /*37110*/  HMMA.16816.F32.BF16 R8, R16.reuse, R22, R8 ;  /* 0x000000161008723c */ /* 0x050fe20000041808 */
[----:B------:R-:W-:Y:S02]  /*37120*/  IMAD.MOV.U32 R4, RZ, RZ, R22 ;  /* 0x000000ffff047224 */ /* 0x000fe400078e0016 */
[----:B------:R-:W-:Y:S11]  /*37130*/  IMAD.MOV.U32 R3, RZ, RZ, R23 ;  /* 0x000000ffff037224 */ /* 0x000ff600078e0017 */
[----:B------:R-:W-:Y:S09]  /*37140*/  @!UPT UIADD3 URZ, URZ, URZ, URZ ;  /* 0x0000003f3f3ff290 */ /* 0x000ff2000fffe03f */
[----:B------:R-:W-:Y:S01]  /*37150*/  STL.64 [R1+0x1360], R8 ;  /* 0x0013600801007387 */ /* 0x000fe20000100a00 */
[----:B------:R0:W-:Y:S03]  /*37160*/  STL.64 [R1+0x1368], R10 ;  /* 0x0013680a01007387 */ /* 0x0001e60000100a00 */
[----:B0-----:R-:W4:Y:S01]  /*37170*/  LDL.LU.64 R10, [R1+0x57b0] ;  /* 0x0057b000010a7983 */ /* 0x001f220000300a00 */
[----:B------:R-:W4:Y:S02]  /*37180*/  LDL.LU.64 R8, [R1+0x57a8] ;  /* 0x0057a80001087983 */ /* 0x000f240000300a00 */
[----:B------:R-:W4:Y:S02]  /*37190*/  LDL.LU.64 R22, [R1+0x57a0] ;  /* 0x0057a00001167983 */ /* 0x000f240000300a00 */
[----:B------:R-:W-:Y:S01]  /*371a0*/  STL.64 [R1+0x5730], R6 ;  /* 0x0057300601007387 */ /* 0x000fe20000100a00 */
[----:B------:R0:W-:Y:S01]  /*371b0*/  STL [R1+0x5728], R4 ;  /* 0x0057280401007387 */ /* 0x0001e20000100800 */
[----:B------:R1:W-:Y:S03]  /*371c0*/  STL [R1+0x5770], R5 ;  /* 0x0057700501007387 */ /* 0x0003e60000100800 */
[----:B0-----:R-:W2:Y:S01]  /*371d0*/  LDL.LU R4, [R1+0xd60] ;  /* 0x000d600001047983 */ /* 0x001ea20000300800 */
[----:B-1----:R-:W2:Y:S02]  /*371e0*/  LDL.LU R5, [R1+0xd64] ;  /* 0x000d640001057983 */ /* 0x002ea40000300800 */
[----:B------:R-:W2:Y:S02]  /*371f0*/  LDL.LU R6, [R1+0xd68] ;  /* 0x000d680001067983 */ /* 0x000ea40000300800 */
[----:B------:R-:W2:Y:S01]  /*37200*/  LDL.LU R7, [R1+0xd6c] ;  /* 0x000d6c0001077983 */ /* 0x000ea20000300800 */
[C---:B----4-:R-:W-:Y:S11]  /*37210*/  HMMA.16816.F32.BF16 R8, R16.reuse, R22, R8 ;  /* 0x000000161008723c */ /* 0x050ff60000041808 */
[----:B------:R-:W-:Y:S11]  /*37220*/  @!UPT UIADD3 URZ, URZ, URZ, URZ ;  /* 0x0000003f3f3ff290 */ /* 0x000ff6000fffe03f */
[----:B------:R-:W-:Y:S01]  /*37230*/  @!UPT UIADD3 URZ, URZ, URZ, URZ ;  /* 0x0000003f3f3ff290 */ /* 0x000fe2000fffe03f */
[----:B------:R-:W-:Y:S01]  /*37240*/  STL.64 [R1+0x1350], R8 ;  /* 0x0013500801007387 */ /* 0x000fe20000100a00 */
[----:B------:R0:W-:Y:S03]  /*37250*/  STL.64 [R1+0x1358], R10 ;  /* 0x0013580a01007387 */ /* 0x0001e60000100a00 */
[----:B0-----:R-:W3:Y:S01]  /*37260*/  LDL.LU.64 R10, [R1+0x5798] ;  /* 0x00579800010a7983 */ /* 0x001ee20000300a00 */
[----:B------:R-:W3:Y:S02]  /*37270*/  LDL.LU.64 R8, [R1+0x5790] ;  /* 0x0057900001087983 */ /* 0x000ee40000300a00 */
[----:B------:R-:W-:Y:S02]  /*37280*/  IMAD.MOV.U32 R25, RZ, RZ, R22 ;  /* 0x000000ffff197224 */ /* 0x000fe400078e0016 */
[----:B------:R-:W-:Y:S02]  /*37290*/  IMAD.MOV.U32 R24, RZ, RZ, R23 ;  /* 0x000000ffff187224 */ /* 0x000fe400078e0017 */
[----:B------:R-:W4:Y:S01]  /*372a0*/  LDL.LU.64 R22, [R1+0x5788] ;  /* 0x0057880001167983 */ /* 0x000f220000300a00 */
[----:B------:R-:W2:Y:S01]  /*372b0*/  LDL.LU.64 R20, [R1+0x5780] ;  /* 0x0057800001147983 */ /* 0x000ea20000300a00 */
[----:B---3--:R-:W-:Y:S02]  /*372c0*/  HMMA.16816.F32.BF16 R8, R16, R26, R8 ;  /* 0x0000001a1008723c */ /* 0x008fe40000041808 */
[----:B------:R-:W2:Y:S11]  /*372d0*/  LDL.64 R18, [R1+0x28] ;  /* 0x0000280001127983 */ /* 0x000eb60000100a00 */
[----:B------:R-:W-:Y:S10]  /*372e0*/  @!UPT UIADD3 URZ, URZ, URZ, URZ ;  /* 0x0000003f3f3ff290 */ /* 0x000ff4000fffe03f */
[----:B------:R0:W-:Y:S01]  /*372f0*/  STL.64 [R1+0x1180], R8 ;  /* 0x0011800801007387 */ /* 0x0001e20000100a00 */
[----:B------:R1:W-:Y:S03]  /*37300*/  STL.64 [R1+0x1188], R10 ;  /* 0x0011880a01007387 */ /* 0x0003e60000100a00 */
[----:B0-----:R-:W3:Y:S01]  /*37310*/  LDL.LU R8, [R1+0xd30] ;  /* 0x000d300001087983 */ /* 0x001ee20000300800 */
[----:B------:R-:W3:Y:S02]  /*37320*/  LDL.LU R9, [R1+0xd34] ;  /* 0x000d340001097983 */ /* 0x000ee40000300800 */
[----:B-1----:R-:W2:Y:S02]  /*37330*/  LDL.LU R10, [R1+0xd38] ;  /* 0x000d3800010a7983 */ /* 0x002ea40000300800 */
[----:B------:R-:W2:Y:S02]  /*37340*/  LDL.LU R11, [R1+0xd3c] ;  /* 0x000d3c00010b7983 */ /* 0x000ea40000300800 */
[----:B----4-:R-:W-:-:S02]  /*37350*/  IMAD.MOV.U32 R14, RZ, RZ, R22 ;  /* 0x000000ffff0e7224 */ /* 0x010fc400078e0016 */
[----:B------:R-:W-:Y:S01]  /*37360*/  IMAD.MOV.U32 R15, RZ, RZ, R23 ;  /* 0x000000ffff0f7224 */ /* 0x000fe200078e0017 */
[----:B--2---:R-:W-:Y:S01]  /*37370*/  STL.64 [R1+0x5750], R10 ;  /* 0x0057500a01007387 */ /* 0x004fe20000100a00 */
[----:B---3--:R0:W-:Y:S02]  /*37380*/  STL.64 [R1+0x5748], R8 ;  /* 0x0057480801007387 */ /* 0x0081e40000100a00 */
[----:B------:R-:W2:Y:S02]  /*37390*/  LDL.LU R22, [R1+0x5778] ;  /* 0x0057780001167983 */ /* 0x000ea40000300800 */
[----:B------:R-:W2:Y:S01]  /*373a0*/  LDL.LU R23, [R1+0x5774] ;  /* 0x0057740001177983 */ /* 0x000ea20000300800 */
[----:B------:R-:W-:Y:S04]  /*373b0*/  STL.64 [R1+0x5758], R14 ;  /* 0x0057580e01007387 */ /* 0x000fe80000100a00 */
[----:B0-----:R-:W3:Y:S01]  /*373c0*/  LDL.LU R8, [R1+0xd40] ;  /* 0x000d400001087983 */ /* 0x001ee20000300800 */
[----:B------:R-:W3:Y:S02]  /*373d0*/  LDL.LU R9, [R1+0xd44] ;  /* 0x000d440001097983 */ /* 0x000ee40000300800 */
[----:B------:R-:W4:Y:S02]  /*373e0*/  LDL.LU R10, [R1+0xd48] ;  /* 0x000d4800010a7983 */ /* 0x000f240000300800 */
[----:B------:R-:W4:Y:S01]  /*373f0*/  LDL.LU R11, [R1+0xd4c] ;  /* 0x000d4c00010b7983 */ /* 0x000f220000300800 */
[----:B--2---:R-:W-:Y:S01]  /*37400*/  HMMA.16816.F32.BF16 R4, R20, R18, R4 ;  /* 0x000000121404723c */ /* 0x004fe20000041804 */
[----:B----4-:R-:W-:Y:S01]  /*37410*/  STL.64 [R1+0x5768], R10 ;  /* 0x0057680a01007387 */ /* 0x010fe20000100a00 */
[----:B---3--:R0:W-:Y:S03]  /*37420*/  STL.64 [R1+0x5760], R8 ;  /* 0x0057600801007387 */ /* 0x0081e60000100a00 */
[----:B0-----:R-:W2:Y:S01]  /*37430*/  LDL.LU R8, [R1+0xd50] ;  /* 0x000d500001087983 */ /* 0x001ea20000300800 */
[----:B------:R-:W2:Y:S02]  /*37440*/  LDL.LU R9, [R1+0xd54] ;  /* 0x000d540001097983 */ /* 0x000ea40000300800 */
[----:B------:R-:W2:Y:S02]  /*37450*/  LDL.LU R10, [R1+0xd58] ;  /* 0x000d5800010a7983 */ /* 0x000ea40000300800 */
[----:B------:R-:W2:Y:S01]  /*37460*/  LDL.LU R11, [R1+0xd5c] ;  /* 0x000d5c00010b7983 */ /* 0x000ea20000300800 */
[----:B------:R-:W-:Y:S11]  /*37470*/  STL.64 [R1+0x5690], R26 ;  /* 0x0056901a01007387 */ /* 0x000ff60000100a00 */
[----:B------:R-:W-:Y:S01]  /*37480*/  @!UPT UIADD3 URZ, URZ, URZ, URZ ;  /* 0x0000003f3f3ff290 */ /* 0x000fe2000fffe03f */
[----:B------:R0:W-:Y:S02]  /*37490*/  STL.64 [R1+0x1170], R4 ;  /* 0x0011700401007387 */ /* 0x0001e40000100a00 */
[----:B------:R-:W-:Y:S01]  /*374a0*/  STL.64 [R1+0x1178], R6 ;  /* 0x0011780601007387 */ /* 0x000fe20000100a00 */
[----:B0-----:R-:W3:Y:S01]  /*374b0*/  LDL.LU R5, [R1+0x5770] ;  /* 0x0057700001057983 */ /* 0x001ee20000300800 */
[----:B------:R-:W-:Y:S02]  /*374c0*/  IMAD.MOV.U32 R27, RZ, RZ, R18 ;  /* 0x000000ffff1b7224 */ /* 0x000fe400078e0012 */
[----:B------:R-:W-:-:S05]  /*374d0*/  IMAD.MOV.U32 R26, RZ, RZ, R19 ;  /* 0x000000ffff1a7224 */ /* 0x000fca00078e0013 */
[----:B------:R0:W-:Y:S01]  /*374e0*/  STL.64 [R1+0x56c8], R26 ;  /* 0x0056c81a01007387 */ /* 0x0001e20000100a00 */
[----:B------:R1:W-:Y:S02]  /*374f0*/  STL.64 [R1+0x56c0], R24 ;  /* 0x0056c01801007387 */ /* 0x0003e40000100a00 */
[----:B------:R-:W4:Y:S02]  /*37500*/  LDL.LU R4, [R1+0xd20] ;  /* 0x000d200001047983 */ /* 0x000f240000300800 */
[----:B0-----:R-:W-:Y:S02]  /*37510*/  IMAD.MOV.U32 R26, RZ, RZ, R12 ;  /* 0x000000ffff1a7224 */ /* 0x001fe400078e000c */
[----:B---3--:R-:W-:Y:S02]  /*37520*/  IMAD.MOV.U32 R27, RZ, RZ, R5 ;  /* 0x000000ffff1b7224 */ /* 0x008fe400078e0005 */
[----:B------:R-:W4:Y:S01]  /*37530*/  LDL.LU R5, [R1+0xd24] ;  /* 0x000d240001057983 */ /* 0x000f220000300800 */
[----:B------:R-:W4:Y:S02]  /*37540*/  LDL.LU R6, [R1+0xd28] ;  /* 0x000d280001067983 */ /* 0x000f240000300800 */
[----:B------:R-:W4:Y:S02]  /*37550*/  LDL.LU R7, [R1+0xd2c] ;  /* 0x000d2c0001077983 */ /* 0x000f240000300800 */
[----:B------:R0:W-:Y:S01]  /*37560*/  STL.64 [R1+0x56d8], R26 ;  /* 0x0056d81a01007387 */ /* 0x0001e20000100a00 */
[----:B-1----:R-:W3:Y:S01]  /*37570*/  LDL.LU R24, [R1+0xcd0] ;  /* 0x000cd00001187983 */ /* 0x002ee20000300800 */
[----:B------:R-:W3:Y:S03]  /*37580*/  LDL.LU R25, [R1+0xcd4] ;  /* 0x000cd40001197983 */ /* 0x000ee60000300800 */
[----:B0-----:R-:W3:Y:S01]  /*37590*/  LDL.LU R26, [R1+0xcd8] ;  /* 0x000cd800011a7983 */ /* 0x001ee20000300800 */
[----:B------:R-:W3:Y:S02]  /*375a0*/  LDL.LU R27, [R1+0xcdc] ;  /* 0x000cdc00011b7983 */ /* 0x000ee40000300800 */
[----:B------:R-:W-:-:S02]  /*375b0*/  IMAD.MOV.U32 R14, RZ, RZ, R28 ;  /* 0x000000ffff0e7224 */ /* 0x000fc400078e001c */
[----:B------:R-:W-:-:S07]  /*375c0*/  IMAD.MOV.U32 R15, RZ, RZ, R13 ;  /* 0x000000ffff0f7224 */ /* 0x000fce00078e000d */
[----:B--2---:R-:W-:Y:S01]  /*375d0*/  HMMA.16816.F32.BF16 R12, R20, R14, R8 ;  /* 0x0000000e140c723c */ /* 0x004fe20000041808 */
[----:B---3--:R0:W-:Y:S01]  /*375e0*/  STL.64 [R1+0x56e8], R26 ;  /* 0x0056e81a01007387 */ /* 0x0081e20000100a00 */
[----:B------:R-:W-:Y:S02]  /*375f0*/  STL.64 [R1+0x56e0], R24 ;  /* 0x0056e01801007387 */ /* 0x000fe40000100a00 */
[----:B------:R-:W2:Y:S02]  /*37600*/  LDL.LU R16, [R1+0xd10] ;  /* 0x000d100001107983 */ /* 0x000ea40000300800 */
[----:B------:R-:W2:Y:S01]  /*37610*/  LDL.LU R17, [R1+0xd14] ;  /* 0x000d140001117983 */ /* 0x000ea20000300800 */
[----:B------:R-:W2:Y:S01]  /*37620*/  LDL.LU R18, [R1+0xd18] ;  /* 0x000d180001127983 */ /* 0x000ea20000300800 */
[----:B------:R-:W2:Y:S02]  /*37630*/  LDL.LU R19, [R1+0xd1c] ;  /* 0x000d1c0001137983 */ /* 0x000ea40000300800 */
[----:B0-----:R-:W-:-:S02]  /*37640*/  IMAD.MOV.U32 R26, RZ, RZ, R2 ;  /* 0x000000ffff1a7224 */ /* 0x001fc400078e0002 */
[----:B------:R-:W-:-:S05]  /*37650*/  IMAD.MOV.U32 R27, RZ, RZ, R0 ;  /* 0x000000ffff1b7224 */ /* 0x000fca00078e0000 */
[----:B------:R0:W-:Y:S04]  /*37660*/  STL.64 [R1+0x5700], R26 ;  /* 0x0057001a01007387 */ /* 0x0001e80000100a00 */
[----:B0-----:R-:W3:Y:S04]  /*37670*/  LDL.64 R26, [R1+0x158] ;  /* 0x00015800011a7983 */ /* 0x001ee80000100a00 */
[----:B---3--:R0:W-:Y:S04]  /*37680*/  STL.64 [R1+0x5710], R26 ;  /* 0x0057101a01007387 */ /* 0x0081e80000100a00 */
[----:B0-----:R-:W3:Y:S01]  /*37690*/  LDL.64 R26, [R1+0x38] ;  /* 0x00003800011a7983 */ /* 0x001ee20000100a00 */
[----:B------:R-:W2:Y:S02]  /*376a0*/  LDL.LU.64 R10, [R1+0x5768] ;  /* 0x00576800010a7983 */ /* 0x000ea40000300a00 */
[----:B------:R-:W2:Y:S02]  /*376b0*/  LDL.LU.64 R8, [R1+0x5760] ;  /* 0x0057600001087983 */ /* 0x000ea40000300a00 */
[----:B------:R-:W-:Y:S01]  /*376c0*/  STL.64 [R1+0x1160], R12 ;  /* 0x0011600c01007387 */ /* 0x000fe20000100a00 */
[----:B------:R0:W-:Y:S04]  /*376d0*/  STL.64 [R1+0x1168], R14 ;  /* 0x0011680e01007387 */ /* 0x0001e80000100a00 */
[----:B0-----:R-:W2:Y:S02]  /*376e0*/  LDL.LU.64 R14, [R1+0x5758] ;  /* 0x00575800010e7983 */ /* 0x001ea40000300a00 */
[C---:B--2---:R-:W-:Y:S02]  /*376f0*/  HMMA.16816.F32.BF16 R12, R20.reuse, R14, R8 ;  /* 0x0000000e140c723c */ /* 0x044fe40000041808 */
[----:B------:R-:W2:Y:S01]  /*37700*/  LDL.LU.64 R10, [R1+0x5750] ;  /* 0x00575000010a7983 */ /* 0x000ea20000300a00 */
[----:B------:R-:W2:Y:S11]  /*37710*/  LDL.LU.64 R8, [R1+0x5748] ;  /* 0x0057480001087983 */ /* 0x000eb60000300a00 */
[----:B------:R-:W-:Y:S09]  /*37720*/  @!UPT UIADD3 URZ, URZ, URZ, URZ ;  /* 0x0000003f3f3ff290 */ /* 0x000ff2000fffe03f */
[----:B------:R-:W-:Y:S01]  /*37730*/  STL.64 [R1+0x1150], R12 ;  /* 0x0011500c01007387 */ /* 0x000fe20000100a00 */
[----:B------:R0:W-:Y:S03]  /*37740*/  STL.64 [R1+0x1158], R14 ;  /* 0x0011580e01007387 */ /* 0x0001e60000100a00 */
[----:B0-----:R-:W2:Y:S02]  /*37750*/  LDL.LU.64 R14, [R1+0x5740] ;  /* 0x00574000010e7983 */ /* 0x001ea40000300a00 */
[C---:B--2---:R-:W-:Y:S11]  /*37760*/  HMMA.16816.F32.BF16 R8, R20.reuse, R14, R8 ;  /* 0x0000000e1408723c */ /* 0x044ff60000041808 */
[----:B------:R-:W-:Y:S11]  /*37770*/  @!UPT UIADD3 URZ, URZ, URZ, URZ ;  /* 0x0000003f3f3ff290 */ /* 0x000ff6000fffe03f */
[----:B------:R-:W-:Y:S01]  /*37780*/  @!UPT UIADD3 URZ, URZ, URZ, URZ ;  /* 0x0000003f3f3ff290 */ /* 0x000fe2000fffe03f */
[----:B------:R-:W-:Y:S01]  /*37790*/  STL.64 [R1+0x1140], R8 ;  /* 0x0011400801007387 */ /* 0x000fe20000100a00 */
[----:B------:R0:W-:Y:S03]  /*377a0*/  STL.64 [R1+0x1148], R10 ;  /* 0x0011480a01007387 */ /* 0x0001e60000100a00 */
[----:B0-----:R-:W4:Y:S01]  /*377b0*/  LDL.LU.64 R10, [R1+0x5738] ;  /* 0x00573800010a7983 */ /* 0x001f220000300a00 */
[----:B------:R0:W-:Y:S02]  /*377c0*/  STL.64 [R1+0x5708], R14 ;  /* 0x0057080e01007387 */ /* 0x0001e40000100a00 */
[----:B------:R-:W2:Y:S02]  /*377d0*/  LDL.LU R12, [R1+0xcf0] ;  /* 0x000cf000010c7983 */ /* 0x000ea40000300800 */
[----:B------:R-:W2:Y:S01]  /*377e0*/  LDL.LU R13, [R1+0xcf4] ;  /* 0x000cf400010d7983 */ /* 0x000ea20000300800 */
[----:B0-----:R-:W2:Y:S01]  /*377f0*/  LDL.LU R14, [R1+0xcf8] ;  /* 0x000cf800010e7983 */ /* 0x001ea20000300800 */
[----:B------:R-:W2:Y:S01]  /*37800*/  LDL.LU R15, [R1+0xcfc] ;  /* 0x000cfc00010f7983 */ /* 0x000ea20000300800 */
[C---:B----4-:R-:W-:Y:S02]  /*37810*/  HMMA.16816.F32.BF16 R4, R20.reuse, R10, R4 ;  /* 0x0000000a1404723c */ /* 0x050fe40000041804 */
[----:B--2---:R-:W-:Y:S01]  /*37820*/  STL.64 [R1+0x5720], R14 ;  /* 0x0057200e01007387 */ /* 0x004fe20000100a00 */
[----:B------:R0:W-:Y:S03]  /*37830*/  STL.64 [R1+0x5718], R12 ;  /* 0x0057180c01007387 */ /* 0x0001e60000100a00 */
[----:B0-----:R-:W3:Y:S01]  /*37840*/  LDL.LU R12, [R1+0xd00] ;  /* 0x000d0000010c7983 */ /* 0x001ee20000300800 */
[----:B------:R-:W3:Y:S02]  /*37850*/  LDL.LU R13, [R1+0xd04] ;  /* 0x000d0400010d7983 */ /* 0x000ee40000300800 */
[----:B------:R-:W3:Y:S02]  /*37860*/  LDL.LU R14, [R1+0xd08] ;  /* 0x000d0800010e7983 */ /* 0x000ee40000300800 */
[----:B------:R-:W3:Y:S11]  /*37870*/  LDL.LU R15, [R1+0xd0c] ;  /* 0x000d0c00010f7983 */ /* 0x000ef60000300800 */
[----:B------:R-:W-:Y:S01]  /*37880*/  @!UPT UIADD3 URZ, URZ, URZ, URZ ;  /* 0x0000003f3f3ff290 */ /* 0x000fe2000fffe03f */
[----:B------:R-:W-:Y:S01]  /*37890*/  STL.64 [R1+0x1130], R4 ;  /* 0x0011300401007387 */ /* 0x000fe20000100a00 */
[----:B------:R0:W-:Y:S03]  /*378a0*/  STL.64 [R1+0x1138], R6 ;  /* 0x0011380601007387 */ /* 0x0001e60000100a00 */
[----:B0-----:R-:W2:Y:S01]  /*378b0*/  LDL.LU.64 R6, [R1+0x5730] ;  /* 0x0057300001067983 */ /* 0x001ea20000300a00 */
[----:B------:R-:W4:Y:S02]  /*378c0*/  LDL.LU R4, [R1+0x5728] ;  /* 0x0057280001047983 */ /* 0x000f240000300800 */
[----:B------:R0:W-:Y:S02]  /*378d0*/  STL.64 [R1+0x5628], R10 ;  /* 0x0056280a01007387 */ /* 0x0001e40000100a00 */
[----:B0-----:R-:W2:Y:S04]  /*378e0*/  LDL.64 R10, [R1+0x118] ;  /* 0x00011800010a7983 */ /* 0x001ea80000100a00 */
[----:B--2---:R0:W-:Y:S01]  /*378f0*/  STL.64 [R1+0x56d0], R10 ;  /* 0x0056d00a01007387 */ /* 0x0041e20000100a00 */
[----:B------:R-:W2:Y:S02]  /*37900*/  LDL.LU R8, [R1+0xcc0] ;  /* 0x000cc00001087983 */ /* 0x000ea40000300800 */
[----:B------:R-:W2:Y:S01]  /*37910*/  LDL.LU R9, [R1+0xcc4] ;  /* 0x000cc40001097983 */ /* 0x000ea20000300800 */
[----:B0-----:R-:W2:Y:S01]  /*37920*/  LDL.LU R10, [R1+0xcc8] ;  /* 0x000cc800010a7983 */ /* 0x001ea20000300800 */
[----:B------:R-:W2:Y:S01]  /*37930*/  LDL.LU R11, [R1+0xccc] ;  /* 0x000ccc00010b7983 */ /* 0x000ea20000300800 */
[C---:B------:R-:W-:Y:S08]  /*37940*/  HMMA.16816.F32.BF16 R16, R20.reuse, R6, R16 ;  /* 0x000000061410723c */ /* 0x040ff00000041810 */
[----:B---3--:R-:W-:Y:S01]  /*37950*/  HMMA.16816.F32.BF16 R12, R20, R26, R12 ;  /* 0x0000001a140c723c */ /* 0x008fe2000004180c */
[----:B------:R-:W-:-:S02]  /*37960*/  IMAD.MOV.U32 R2, RZ, RZ, R26 ;  /* 0x000000ffff027224 */ /* 0x000fc400078e001a */
[----:B------:R-:W-:Y:S01]  /*37970*/  IMAD.MOV.U32 R0, RZ, RZ, R27 ;  /* 0x000000ffff007224 */ /* 0x000fe200078e001b */
[----:B--2---:R-:W-:Y:S01]  /*37980*/  STL.64 [R1+0x56f8], R10 ;  /* 0x0056f80a01007387 */ /* 0x004fe20000100a00 */
[----:B------:R0:W-:Y:S03]  /*37990*/  STL.64 [R1+0x56f0], R8 ;  /* 0x0056f00801007387 */ /* 0x0001e60000100a00 */
[----:B0-----:R-:W2:Y:S01]  /*379a0*/  LDL.LU R8, [R1+0xce0] ;  /* 0x000ce00001087983 */ /* 0x001ea20000300800 */
[----:B------:R-:W2:Y:S02]  /*379b0*/  LDL.LU R9, [R1+0xce4] ;  /* 0x000ce40001097983 */ /* 0x000ea40000300800 */
[----:B------:R-:W2:Y:S02]  /*379c0*/  LDL.LU R10, [R1+0xce8] ;  /* 0x000ce800010a7983 */ /* 0x000ea40000300800 */
[----:B------:R-:W2:Y:S02]  /*379d0*/  LDL.LU R11, [R1+0xcec] ;  /* 0x000cec00010b7983 */ /* 0x000ea40000300800 */
[----:B------:R-:W-:Y:S01]  /*379e0*/  STL.64 [R1+0x1120], R16 ;  /* 0x0011201001007387 */ /* 0x000fe20000100a00 */
[----:B------:R-:W-:Y:S02]  /*379f0*/  STL.64 [R1+0x1128], R18 ;  /* 0x0011281201007387 */ /* 0x000fe40000100a00 */
[----:B------:R-:W0:Y:S02]  /*37a00*/  LDSM.16.MT88.4 R16, [R29+0x4280] ;  /* 0x004280001d10783b */ /* 0x000e240000004200 */
[----:B0-----:R0:W-:Y:S02]  /*37a10*/  STL.64 [R1+0x5570], R18 ;  /* 0x0055701201007387 */ /* 0x0011e40000100a00 */
[----:B------:R-:W-:Y:S02]  /*37a20*/  STL.64 [R1+0x5568], R16 ;  /* 0x0055681001007387 */ /* 0x000fe40000100a00 */
[----:B0-----:R-:W3:Y:S01]  /*37a30*/  LDL.64 R18, [R1+0x138] ;  /* 0x0001380001127983 */ /* 0x001ee20000100a00 */
[----:B------:R-:W-:Y:S02]  /*37a40*/  STL.64 [R1+0x1340], R12 ;  /* 0x0013400c01007387 */ /* 0x000fe40000100a00 */
[----:B------:R0:W-:Y:S02]  /*37a50*/  STL.64 [R1+0x1348], R14 ;  /* 0x0013480e01007387 */ /* 0x0001e40000100a00 */
[----:B0-----:R-:W2:Y:S01]  /*37a60*/  LDL.LU.64 R14, [R1+0x5720] ;  /* 0x00572000010e7983 */ /* 0x001ea20000300a00 */
[----:B------:R-:W2:Y:S02]  /*37a70*/  LDL.LU.64 R12, [R1+0x5718] ;  /* 0x00571800010c7983 */ /* 0x000ea40000300a00 */
[----:B------:R-:W2:Y:S02]  /*37a80*/  LDL.LU.64 R26, [R1+0x5710] ;  /* 0x00571000011a7983 */ /* 0x000ea40000300a00 */
[C---:B--2---:R-:W-:Y:S01]  /*37a90*/  HMMA.16816.F32.BF16 R12, R20.reuse, R26, R12 ;  /* 0x0000001a140c723c */ /* 0x044fe2000004180c */
[----:B------:R-:W-:Y:S11]  /*37aa0*/  IMAD.MOV.U32 R28, RZ, RZ, R26 ;  /* 0x000000ffff1c7224 */ /* 0x000ff600078e001a */
[----:B------:R-:W-:Y:S11]  /*37ab0*/  @!UPT UIADD3 URZ, URZ, URZ, URZ ;  /* 0x0000003f3f3ff290 */ /* 0x000ff6000fffe03f */
[----:B------:R0:W-:Y:S01]  /*37ac0*/  STL.64 [R1+0x1330], R12 ;  /* 0x0013300c01007387 */ /* 0x0001e20000100a00 */
[----:B------:R1:W-:Y:S02]  /*37ad0*/  STL.64 [R1+0x1338], R14 ;  /* 0x0013380e01007387 */ /* 0x0003e40000100a00 */
[----:B0-----:R-:W-:Y:S01]  /*37ae0*/  IMAD.MOV.U32 R13, RZ, RZ, R27 ;  /* 0x000000ffff0d7224 */ /* 0x001fe200078e001b */
[----:B-1----:R-:W2:Y:S01]  /*37af0*/  LDL.LU.64 R14, [R1+0x5708] ;  /* 0x00570800010e7983 */ /* 0x002ea20000300a00 */
[----:B------:R-:W2:Y:S02]  /*37b00*/  LDL.LU.64 R26, [R1+0x5700] ;  /* 0x00570000011a7983 */ /* 0x000ea40000300a00 */
[C---:B--2---:R-:W-:Y:S01]  /*37b10*/  HMMA.16816.F32.BF16 R24, R20.reuse, R26, R8 ;  /* 0x0000001a1418723c */ /* 0x044fe20000041808 */
[----:B------:R-:W2:Y:S01]  /*37b20*/  LDL.LU.64 R10, [R1+0x56f8] ;  /* 0x0056f800010a7983 */ /* 0x000ea20000300a00 */
[----:B------:R-:W2:Y:S11]  /*37b30*/  LDL.LU.64 R8, [R1+0x56f0] ;  /* 0x0056f00001087983 */ /* 0x000eb60000300a00 */
[----:B------:R-:W-:Y:S10]  /*37b40*/  @!UPT UIADD3 URZ, URZ, URZ, URZ ;  /* 0x0000003f3f3ff290 */ /* 0x000ff4000fffe03f */
[----:B------:R-:W-:Y:S01]  /*37b50*/  STL.64 [R1+0x1320], R24 ;  /* 0x0013201801007387 */ /* 0x000fe20000100a00 */
[----:B------:R0:W-:Y:S03]  /*37b60*/  STL.64 [R1+0x1328], R26 ;  /* 0x0013281a01007387 */ /* 0x0001e60000100a00 */
[----:B0-----:R-:W3:Y:S01]  /*37b70*/  LDL.LU.64 R26, [R1+0x56e8] ;  /* 0x0056e800011a7983 */ /* 0x001ee20000300a00 */
[----:B------:R-:W3:Y:S02]  /*37b80*/  LDL.LU.64 R24, [R1+0x56e0] ;  /* 0x0056e00001187983 */ /* 0x000ee40000300a00 */
[C---:B---3--:R-:W-:Y:S11]  /*37b90*/  HMMA.16816.F32.BF16 R24, R20.reuse, R18, R24 ;  /* 0x000000121418723c */ /* 0x048ff60000041818 */
[----:B------:R-:W-:Y:S11]  /*37ba0*/  @!UPT UIADD3 URZ, URZ, URZ, URZ ;  /* 0x0000003f3f3ff290 */ /* 0x000ff6000fffe03f */
[----:B------:R-:W-:Y:S01]  /*37bb0*/  @!UPT UIADD3 URZ, URZ, URZ, URZ ;  /* 0x0000003f3f3ff290 */ /* 0x000fe2000fffe03f */
[----:B------:R-:W-:Y:S01]  /*37bc0*/  STL.64 [R1+0x1310], R24 ;  /* 0x0013101801007387 */ /* 0x000fe20000100a00 */
[----:B------:R0:W-:Y:S03]  /*37bd0*/  STL.64 [R1+0x1318], R26 ;  /* 0x0013181a01007387 */ /* 0x0001e60000100a00 */
[----:B0-----:R-:W2:Y:S01]  /*37be0*/  LDL.LU.64 R26, [R1+0x56d8] ;  /* 0x0056d800011a7983 */ /* 0x001ea20000300a00 */
[----:B------:R0:W-:Y:S02]  /*37bf0*/  STL.64 [R1+0x55e0], R18 ;  /* 0x0055e01201007387 */ /* 0x0001e40000100a00 */
[----:B------:R-:W3:Y:S02]  /*37c00*/  LDL.LU R16, [R1+0xcb0] ;  /* 0x000cb00001107983 */ /* 0x000ee40000300800 */
[----:B------:R-:W3:Y:S01]  /*37c10*/  LDL.LU R17, [R1+0xcb4] ;  /* 0x000cb40001117983 */ /* 0x000ee20000300800 */
[----:B0-----:R-:W3:Y:S01]  /*37c20*/  LDL.LU R18, [R1+0xcb8] ;  /* 0x000cb80001127983 */ /* 0x001ee20000300800 */
[----:B------:R-:W3:Y:S01]  /*37c30*/  LDL.LU R19, [R1+0xcbc] ;  /* 0x000cbc0001137983 */ /* 0x000ee20000300800 */
[C---:B--2---:R-:W-:Y:S02]  /*37c40*/  HMMA.16816.F32.BF16 R24, R20.reuse, R26, R8 ;  /* 0x0000001a1418723c */ /* 0x044fe40000041808 */
[----:B------:R-:W3:Y:S11]  /*37c50*/  LDL.LU.64 R10, [R1+0x56d0] ;  /* 0x0056d000010a7983 */ /* 0x000ef60000300a00 */
[----:B------:R-:W-:Y:S10]  /*37c60*/  @!UPT UIADD3 URZ, URZ, URZ, URZ ;  /* 0x0000003f3f3ff290 */ /* 0x000ff4000fffe03f */
[----:B------:R-:W-:Y:S01]  /*37c70*/  STL.64 [R1+0x1300], R24 ;  /* 0x0013001801007387 */ /* 0x000fe20000100a00 */
[----:B------:R0:W-:Y:S03]  /*37c80*/  STL.64 [R1+0x1308], R26 ;  /* 0x0013081a01007387 */ /* 0x0001e60000100a00 */
[----:B0-----:R-:W2:Y:S01]  /*37c90*/  LDL.LU.64 R26, [R1+0x56c8] ;  /* 0x0056c800011a7983 */ /* 0x001ea20000300a00 */
[----:B------:R-:W2:Y:S01]  /*37ca0*/  LDL.LU.64 R24, [R1+0x56c0] ;  /* 0x0056c00001187983 */ /* 0x000ea20000300a00 */
[----:B---3--:R-:W-:Y:S01]  /*37cb0*/  HMMA.16816.F32.BF16 R16, R20, R10, R16 ;  /* 0x0000000a1410723c */ /* 0x008fe20000041810 */
[----:B------:R-:W-:Y:S02]  /*37cc0*/  IMAD.MOV.U32 R12, RZ, RZ, R10 ;  /* 0x000000ffff0c7224 */ /* 0x000fe400078e000a */
[----:B------:R-:W-:Y:S11]  /*37cd0*/  IMAD.MOV.U32 R5, RZ, RZ, R11 ;  /* 0x000000ffff057224 */ /* 0x000ff600078e000b */
[----:B------:R-:W-:Y:S09]  /*37ce0*/  @!UPT UIADD3 URZ, URZ, URZ, URZ ;  /* 0x0000003f3f3ff290 */ /* 0x000ff2000fffe03f */
[----:B------:R-:W-:Y:S01]  /*37cf0*/  STL.64 [R1+0x12f0], R16 ;  /* 0x0012f01001007387 */ /* 0x000fe20000100a00 */
[----:B------:R-:W-:Y:S02]  /*37d00*/  STL.64 [R1+0x12f8], R18 ;  /* 0x0012f81201007387 */ /* 0x000fe40000100a00 */
[----:B------:R-:W3:Y:S02]  /*37d10*/  LDL.LU R8, [R1+0xc30] ;  /* 0x000c300001087983 */ /* 0x000ee40000300800 */
[----:B------:R-:W3:Y:S01]  /*37d20*/  LDL.LU R9, [R1+0xc34] ;  /* 0x000c340001097983 */ /* 0x000ee20000300800 */
[----:B------:R-:W2:Y:S01]  /*37d30*/  LDL.LU R10, [R1+0xc38] ;  /* 0x000c3800010a7983 */ /* 0x000ea20000300800 */
[----:B------:R-:W2:Y:S03]  /*37d40*/  LDL.LU R11, [R1+0xc3c] ;  /* 0x000c3c00010b7983 */ /* 0x000ea60000300800 */
[----:B--2---:R0:W-:Y:S01]  /*37d50*/  STL.64 [R1+0x5638], R10 ;  /* 0x0056380a01007387 */ /* 0x0041e20000100a00 */
[----:B---3--:R-:W-:Y:S03]  /*37d60*/  STL.64 [R1+0x5630], R8 ;  /* 0x0056300801007387 */ /* 0x008fe60000100a00 */
[----:B0-----:R-:W2:Y:S04]  /*37d70*/  LDL.64 R10, [R1+0x8] ;  /* 0x00000800010a7983 */ /* 0x001ea80000100a00 */
[----:B--2---:R0:W-:Y:S04]  /*37d80*/  STL.64 [R1+0x5650], R10 ;  /* 0x0056500a01007387 */ /* 0x0041e80000100a00 */
[----:B0-----:R-:W2:Y:S04]  /*37d90*/  LDL.64 R10, [R1+0x18] ;  /* 0x00001800010a7983 */ /* 0x001ea80000100a00 */
[----:B--2---:R0:W-:Y:S01]  /*37da0*/  STL.64 [R1+0x5660], R10 ;  /* 0x0056600a01007387 */ /* 0x0041e20000100a00 */
[----:B------:R-:W-:Y:S02]  /*37db0*/  STL.64 [R1+0x5620], R6 ;  /* 0x0056200601007387 */ /* 0x000fe40000100a00 */
[----:B------:R-:W-:Y:S02]  /*37dc0*/  STL [R1+0x5618], R5 ;  /* 0x0056180501007387 */ /* 0x000fe40000100800 */
[----:B------:R-:W2:Y:S01]  /*37dd0*/  LDL.LU R16, [R1+0xbe0] ;  /* 0x000be00001107983 */ /* 0x000ea20000300800 */
[----:B------:R-:W2:Y:S01]  /*37de0*/  LDL.LU R17, [R1+0xbe4] ;  /* 0x000be40001117983 */ /* 0x000ea20000300800 */
[----:B------:R-:W3:Y:S02]  /*37df0*/  LDL.LU R18, [R1+0xbe8] ;  /* 0x000be80001127983 */ /* 0x000ee40000300800 */
[----:B------:R-:W3:Y:S02]  /*37e00*/  LDL.LU R19, [R1+0xbec] ;  /* 0x000bec0001137983 */ /* 0x000ee40000300800 */
[----:B0-----:R-:W-:-:S02]  /*37e10*/  IMAD.MOV.U32 R10, RZ, RZ, R27 ;  /* 0x000000ffff0a7224 */ /* 0x001fc400078e001b */
[----:B------:R-:W-:-:S05]  /*37e20*/  IMAD.MOV.U32 R11, RZ, RZ, R26 ;  /* 0x000000ffff0b7224 */ /* 0x000fca00078e001a */
[----:B------:R0:W-:Y:S01]  /*37e30*/  STL.64 [R1+0x5688], R10 ;  /* 0x0056880a01007387 */ /* 0x0001e20000100a00 */
[----:B------:R-:W2:Y:S02]  /*37e40*/  LDL.LU R8, [R1+0xc70] ;  /* 0x000c700001087983 */ /* 0x000ea40000300800 */
[----:B------:R-:W2:Y:S01]  /*37e50*/  LDL.LU R9, [R1+0xc74] ;  /* 0x000c740001097983 */ /* 0x000ea20000300800 */
[----:B0-----:R-:W2:Y:S01]  /*37e60*/  LDL.LU R10, [R1+0xc78] ;  /* 0x000c7800010a7983 */ /* 0x001ea20000300800 */
[----:B------:R-:W2:Y:S02]  /*37e70*/  LDL.LU R11, [R1+0xc7c] ;  /* 0x000c7c00010b7983 */ /* 0x000ea40000300800 */
[----:B------:R-:W-:Y:S02]  /*37e80*/  IMAD.MOV.U32 R26, RZ, RZ, R25 ;  /* 0x000000ffff1a7224 */ /* 0x000fe400078e0019 */
[----:B------:R-:W-:Y:S01]  /*37e90*/  IMAD.MOV.U32 R27, RZ, RZ, R24 ;  /* 0x000000ffff1b7224 */ /* 0x000fe200078e0018 */
[----:B------:R-:W3:Y:S04]  /*37ea0*/  LDL R6, [R1+0x108] ;  /* 0x0001080001067983 */ /* 0x000ee80000100800 */
[----:B------:R-:W3:Y:S04]  /*37eb0*/  LDL R7, [R1+0x10c] ;  /* 0x00010c0001077983 */ /* 0x000ee80000100800 */
[----:B--2---:R-:W-:Y:S01]  /*37ec0*/  STL.64 [R1+0x56a0], R10 ;  /* 0x0056a00a01007387 */ /* 0x004fe20000100a00 */
[----:B------:R0:W-:Y:S02]  /*37ed0*/  STL.64 [R1+0x5698], R8 ;  /* 0x0056980801007387 */ /* 0x0001e40000100a00 */
[----:B------:R-:W-:Y:S01]  /*37ee0*/  STL.64 [R1+0x56a8], R26 ;  /* 0x0056a81a01007387 */ /* 0x000fe20000100a00 */
        /* <DEDUP_REMOVED lines=10> */
[----:B------:R-:W2:Y:S01]  /*37f90*/  LDL.LU R24, [R1+0xc90] ;  /* 0x000c900001187983 */ /* 0x000ea20000300800 */
[----:B------:R-:W2:Y:S02]  /*37fa0*/  LDL.LU R25, [R1+0xc94] ;  /* 0x000c940001197983 */ /* 0x000ea40000300800 */
[----:B------:R-:W2:Y:S02]  /*37fb0*/  LDL.LU R26, [R1+0xc98] ;  /* 0x000c9800011a7983 */ /* 0x000ea40000300800 */
[----:B------:R-:W2:Y:S01]  /*37fc0*/  LDL.LU R27, [R1+0xc9c] ;  /* 0x000c9c00011b7983 */ /* 0x000ea20000300800 */
[----:B---3--:R0:W-:Y:S01]  /*37fd0*/  STL.64 [R1+0x55f0], R18 ;  /* 0x0055f01201007387 */ /* 0x0081e20000100a00 */
[----:B------:R-:W-:Y:S02]  /*37fe0*/  STL.64 [R1+0x55e8], R16 ;  /* 0x0055e81001007387 */ /* 0x000fe40000100a00 */
[----:B0-----:R-:W-:-:S02]  /*37ff0*/  IMAD.MOV.U32 R18, RZ, RZ, R28 ;  /* 0x000000ffff127224 */ /* 0x001fc400078e001c */
[----:B------:R-:W-:-:S05]  /*38000*/  IMAD.MOV.U32 R19, RZ, RZ, R13 ;  /* 0x000000ffff137224 */ /* 0x000fca00078e000d */
[----:B------:R-:W-:Y:S01]  /*38010*/  STL.64 [R1+0x5600], R18 ;  /* 0x0056001201007387 */ /* 0x000fe20000100a00 */
[----:B------:R0:W-:Y:S02]  /*38020*/  STL [R1+0x55d8], R12 ;  /* 0x0055d80c01007387 */ /* 0x0001e40000100800 */
[----:B------:R1:W-:Y:S01]  /*38030*/  STL.64 [R1+0x5658], R14 ;  /* 0x0056580e01007387 */ /* 0x0003e20000100a00 */
[----:B0-----:R-:W3:Y:S01]  /*38040*/  LDL.LU R12, [R1+0xc50] ;  /* 0x000c5000010c7983 */ /* 0x001ee20000300800 */
[----:B------:R-:W3:Y:S02]  /*38050*/  LDL.LU R13, [R1+0xc54] ;  /* 0x000c5400010d7983 */ /* 0x000ee40000300800 */
[----:B-1----:R-:W3:Y:S02]  /*38060*/  LDL.LU R14, [R1+0xc58] ;  /* 0x000c5800010e7983 */ /* 0x002ee40000300800 */
[----:B------:R-:W3:Y:S02]  /*38070*/  LDL.LU R15, [R1+0xc5c] ;  /* 0x000c5c00010f7983 */ /* 0x000ee40000300800 */
[----:B----4-:R-:W-:-:S02]  /*38080*/  IMAD.MOV.U32 R18, RZ, RZ, R4 ;  /* 0x000000ffff127224 */ /* 0x010fc400078e0004 */
[----:B--2---:R-:W-:Y:S01]  /*38090*/  HMMA.16816.F32.BF16 R4, R20, R6, R8 ;  /* 0x000000061404723c */ /* 0x004fe20000041808 */
[----:B---3--:R-:W-:Y:S01]  /*380a0*/  STL.64 [R1+0x5670], R14 ;  /* 0x0056700e01007387 */ /* 0x008fe20000100a00 */
[----:B------:R0:W-:Y:S03]  /*380b0*/  STL.64 [R1+0x5668], R12 ;  /* 0x0056680c01007387 */ /* 0x0001e60000100a00 */
[----:B0-----:R-:W2:Y:S01]  /*380c0*/  LDL.LU R12, [R1+0xc60] ;  /* 0x000c6000010c7983 */ /* 0x001ea20000300800 */
[----:B------:R-:W2:Y:S02]  /*380d0*/  LDL.LU R13, [R1+0xc64] ;  /* 0x000c6400010d7983 */ /* 0x000ea40000300800 */
[----:B------:R-:W2:Y:S02]  /*380e0*/  LDL.LU R14, [R1+0xc68] ;  /* 0x000c6800010e7983 */ /* 0x000ea40000300800 */
[----:B------:R-:W2:Y:S01]  /*380f0*/  LDL.LU R15, [R1+0xc6c] ;  /* 0x000c6c00010f7983 */ /* 0x000ea20000300800 */
[----:B------:R-:W3:Y:S01]  /*38100*/  LDL.LU.64 R10, [R1+0x56b8] ;  /* 0x0056b800010a7983 */ /* 0x000ee20000300a00 */
[----:B------:R-:W3:Y:S11]  /*38110*/  LDL.LU.64 R8, [R1+0x56b0] ;  /* 0x0056b00001087983 */ /* 0x000ef60000300a00 */
[----:B------:R0:W-:Y:S02]  /*38120*/  STL.64 [R1+0x12e0], R4 ;  /* 0x0012e00401007387 */ /* 0x0001e40000100a00 */
[----:B------:R1:W-:Y:S01]  /*38130*/  STL.64 [R1+0x12e8], R6 ;  /* 0x0012e80601007387 */ /* 0x0003e20000100a00 */
[----:B0-----:R-:W4:Y:S01]  /*38140*/  LDL.LU R4, [R1+0xc20] ;  /* 0x000c200001047983 */ /* 0x001f220000300800 */
[----:B------:R-:W4:Y:S02]  /*38150*/  LDL.LU R5, [R1+0xc24] ;  /* 0x000c240001057983 */ /* 0x000f240000300800 */
[----:B-1----:R-:W2:Y:S02]  /*38160*/  LDL.LU R6, [R1+0xc28] ;  /* 0x000c280001067983 */ /* 0x002ea40000300800 */
[----:B------:R-:W2:Y:S02]  /*38170*/  LDL.LU R7, [R1+0xc2c] ;  /* 0x000c2c0001077983 */ /* 0x000ea40000300800 */
[----:B------:R-:W-:-:S07]  /*38180*/  IMAD.MOV.U32 R19, RZ, RZ, R3 ;  /* 0x000000ffff137224 */ /* 0x000fce00078e0003 */
[C---:B------:R-:W-:Y:S01]  /*38190*/  HMMA.16816.F32.BF16 R16, R20.reuse, R18, R24 ;  /* 0x000000121410723c */ /* 0x040fe20000041818 */
[----:B--2---:R-:W-:Y:S01]  /*381a0*/  STL.64 [R1+0x5648], R6 ;  /* 0x0056480601007387 */ /* 0x004fe20000100a00 */
[----:B----4-:R0:W-:Y:S03]  /*381b0*/  STL.64 [R1+0x5640], R4 ;  /* 0x0056400401007387 */ /* 0x0101e60000100a00 */
[----:B0-----:R-:W2:Y:S01]  /*381c0*/  LDL.LU R4, [R1+0xc40] ;  /* 0x000c400001047983 */ /* 0x001ea20000300800 */
[----:B------:R-:W2:Y:S02]  /*381d0*/  LDL.LU R5, [R1+0xc44] ;  /* 0x000c440001057983 */ /* 0x000ea40000300800 */
[----:B------:R-:W2:Y:S02]  /*381e0*/  LDL.LU R6, [R1+0xc48] ;  /* 0x000c480001067983 */ /* 0x000ea40000300800 */
[----:B------:R-:W2:Y:S01]  /*381f0*/  LDL.LU R7, [R1+0xc4c] ;  /* 0x000c4c0001077983 */ /* 0x000ea20000300800 */
[----:B------:R-:W3:Y:S11]  /*38200*/  LDL.LU.64 R26, [R1+0x56a8] ;  /* 0x0056a800011a7983 */ /* 0x000ef60000300a00 */
[----:B------:R-:W-:Y:S01]  /*38210*/  @!UPT UIADD3 URZ, URZ, URZ, URZ ;  /* 0x0000003f3f3ff290 */ /* 0x000fe2000fffe03f */
[----:B------:R-:W-:Y:S02]  /*38220*/  STL.64 [R1+0x12d0], R16 ;  /* 0x0012d01001007387 */ /* 0x000fe40000100a00 */
[----:B------:R-:W-:Y:S01]  /*38230*/  STL.64 [R1+0x12d8], R18 ;  /* 0x0012d81201007387 */ /* 0x000fe20000100a00 */
[C---:B---3--:R-:W-:Y:S01]  /*38240*/  HMMA.16816.F32.BF16 R24, R20.reuse, R26, R8 ;  /* 0x0000001a1418723c */ /* 0x048fe20000041808 */
[----:B------:R-:W3:Y:S01]  /*38250*/  LDL.LU.64 R10, [R1+0x56a0] ;  /* 0x0056a000010a7983 */ /* 0x000ee20000300a00 */
[----:B------:R-:W3:Y:S11]  /*38260*/  LDL.LU.64 R8, [R1+0x5698] ;  /* 0x0056980001087983 */ /* 0x000ef60000300a00 */
[----:B------:R-:W-:Y:S10]  /*38270*/  @!UPT UIADD3 URZ, URZ, URZ, URZ ;  /* 0x0000003f3f3ff290 */ /* 0x000ff4000fffe03f */
[----:B------:R-:W-:Y:S01]  /*38280*/  STL.64 [R1+0x12c0], R24 ;  /* 0x0012c01801007387 */ /* 0x000fe20000100a00 */
[----:B------:R0:W-:Y:S03]  /*38290*/  STL.64 [R1+0x12c8], R26 ;  /* 0x0012c81a01007387 */ /* 0x0001e60000100a00 */
[----:B0-----:R-:W3:Y:S01]  /*382a0*/  LDL.LU.64 R26, [R1+0x5690] ;  /* 0x00569000011a7983 */ /* 0x001ee20000300a00 */
[----:B------:R-:W-:Y:S02]  /*382b0*/  IMAD.MOV.U32 R18, RZ, RZ, R2 ;  /* 0x000000ffff127224 */ /* 0x000fe400078e0002 */
[----:B------:R-:W-:Y:S01]  /*382c0*/  IMAD.MOV.U32 R19, RZ, RZ, R0 ;  /* 0x000000ffff137224 */ /* 0x000fe200078e0000 */
[----:B---3--:R-:W-:Y:S01]  /*382d0*/  HMMA.16816.F32.BF16 R20, R20, R26, R8 ;  /* 0x0000001a1414723c */ /* 0x008fe20000041808 */
[----:B------:R-:W3:Y:S01]  /*382e0*/  LDL.LU.64 R10, [R1+0x5688] ;  /* 0x00568800010a7983 */ /* 0x000ee20000300a00 */
[----:B------:R-:W-:-:S02]  /*382f0*/  IMAD.MOV.U32 R2, RZ, RZ, R26 ;  /* 0x000000ffff027224 */ /* 0x000fc400078e001a */
[----:B------:R-:W-:Y:S11]  /*38300*/  IMAD.MOV.U32 R0, RZ, RZ, R27 ;  /* 0x000000ffff007224 */ /* 0x000ff600078e001b */
[----:B------:R-:W-:Y:S08]  /*38310*/  @!UPT UIADD3 URZ, URZ, URZ, URZ ;  /* 0x0000003f3f3ff290 */ /* 0x000ff0000fffe03f */
[----:B------:R0:W-:Y:S01]  /*38320*/  STL.64 [R1+0x1110], R20 ;  /* 0x0011101401007387 */ /* 0x0001e20000100a00 */
[----:B------:R1:W-:Y:S02]  /*38330*/  STL.64 [R1+0x1118], R22 ;  /* 0x0011181601007387 */ /* 0x0003e40000100a00 */
[----:B------:R-:W3:Y:S02]  /*38340*/  LDL.LU.64 R26, [R1+0x5680] ;  /* 0x00568000011a7983 */ /* 0x000ee40000300a00 */
[----:B------:R-:W3:Y:S01]  /*38350*/  LDL.LU.64 R24, [R1+0x5678] ;  /* 0x0056780001187983 */ /* 0x000ee20000300a00 */
[----:B0-----:R-:W4:Y:S01]  /*38360*/  LDL.LU R20, [R1+0xc10] ;  /* 0x000c100001147983 */ /* 0x001f220000300800 */
[----:B------:R-:W4:Y:S02]  /*38370*/  LDL.LU R21, [R1+0xc14] ;  /* 0x000c140001157983 */ /* 0x000f240000300800 */
[----:B-1----:R-:W4:Y:S02]  /*38380*/  LDL.LU R22, [R1+0xc18] ;  /* 0x000c180001167983 */ /* 0x002f240000300800 */
[----:B------:R-:W4:Y:S01]  /*38390*/  LDL.LU R23, [R1+0xc1c] ;  /* 0x000c1c0001177983 */ /* 0x000f220000300800 */
[C---:B---3--:R-:W-:Y:S01]  /*383a0*/  HMMA.16816.F32.BF16 R8, R24.reuse, R10, R12 ;  /* 0x0000000a1808723c */ /* 0x048fe2000004180c */
[----:B------:R-:W3:Y:S01]  /*383b0*/  LDL.LU.64 R14, [R1+0x5670] ;  /* 0x00567000010e7983 */ /* 0x000ee20000300a00 */
[----:B------:R-:W3:Y:S11]  /*383c0*/  LDL.LU.64 R12, [R1+0x5668] ;  /* 0x00566800010c7983 */ /* 0x000ef60000300a00 */
[----:B------:R-:W-:Y:S10]  /*383d0*/  @!UPT UIADD3 URZ, URZ, URZ, URZ ;  /* 0x0000003f3f3ff290 */ /* 0x000ff4000fffe03f */
[----:B------:R-:W-:Y:S01]  /*383e0*/  STL.64 [R1+0x1100], R8 ;  /* 0x0011000801007387 */ /* 0x000fe20000100a00 */
[----:B------:R0:W-:Y:S03]  /*383f0*/  STL.64 [R1+0x1108], R10 ;  /* 0x0011080a01007387 */ /* 0x0001e60000100a00 */
[----:B0-----:R-:W3:Y:S02]  /*38400*/  LDL.LU.64 R10, [R1+0x5660] ;  /* 0x00566000010a7983 */ /* 0x001ee40000300a00 */
[C---:B---3--:R-:W-:Y:S11]  /*38410*/  HMMA.16816.F32.BF16 R12, R24.reuse, R10, R12 ;  /* 0x0000000a180c723c */ /* 0x048ff6000004180c */
[----:B------:R-:W-:Y:S11]  /*38420*/  @!UPT UIADD3 URZ, URZ, URZ, URZ ;  /* 0x0000003f3f3ff290 */ /* 0x000ff6000fffe03f */
[----:B------:R-:W-:Y:S01]  /*38430*/  @!UPT UIADD3 URZ, URZ, URZ, URZ ;  /* 0x0000003f3f3ff290 */ /* 0x000fe2000fffe03f */
[----:B------:R0:W-:Y:S01]  /*38440*/  STL.64 [R1+0x10f0], R12 ;  /* 0x0010f00c01007387 */ /* 0x0001e20000100a00 */
[----:B------:R1:W-:Y:S02]  /*38450*/  STL.64 [R1+0x10f8], R14 ;  /* 0x0010f80e01007387 */ /* 0x0003e40000100a00 */
[----:B0-----:R-:W-:Y:S01]  /*38460*/  IMAD.MOV.U32 R13, RZ, RZ, R11 ;  /* 0x000000ffff0d7224 */ /* 0x001fe200078e000b */
[----:B-1----:R-:W3:Y:S01]  /*38470*/  LDL.LU.64 R14, [R1+0x5658] ;  /* 0x00565800010e7983 */ /* 0x002ee20000300a00 */
[----:B------:R-:W2:Y:S02]  /*38480*/  LDL.LU.64 R10, [R1+0x5650] ;  /* 0x00565000010a7983 */ /* 0x000ea40000300a00 */
        /* <DEDUP_REMOVED lines=8> */
[----:B------:R-:W3:Y:S02]  /*38510*/  LDL.LU.64 R10, [R1+0x5638] ;  /* 0x00563800010a7983 */ /* 0x000ee40000300a00 */
[----:B------:R-:W3:Y:S02]  /*38520*/  LDL.LU.64 R8, [R1+0x5630] ;  /* 0x0056300001087983 */ /* 0x000ee40000300a00 */
[C---:B---3--:R-:W-:Y:S11]  /*38530*/  HMMA.16816.F32.BF16 R8, R24.reuse, R14, R8 ;  /* 0x0000000e1808723c */ /* 0x048ff60000041808 */
[----:B------:R-:W-:Y:S11]  /*38540*/  @!UPT UIADD3 URZ, URZ, URZ, URZ ;  /* 0x0000003f3f3ff290 */ /* 0x000ff6000fffe03f */
[----:B------:R-:W-:Y:S01]  /*38550*/  @!UPT UIADD3 URZ, URZ, URZ, URZ ;  /* 0x0000003f3f3ff290 */ /* 0x000fe2000fffe03f */
[----:B------:R-:W-:Y:S01]  /*38560*/  STL.64 [R1+0x10d0], R8 ;  /* 0x0010d00801007387 */ /* 0x000fe20000100a00 */
[----:B------:R0:W-:Y:S03]  /*38570*/  STL.64 [R1+0x10d8], R10 ;  /* 0x0010d80a01007387 */ /* 0x0001e60000100a00 */
[----:B0-----:R-:W2:Y:S01]  /*38580*/  LDL.LU.64 R10, [R1+0x5628] ;  /* 0x00562800010a7983 */ /* 0x001ea20000300a00 */
[----:B------:R-:W-:Y:S02]  /*38590*/  STL.64 [R1+0x5578], R14 ;  /* 0x0055780e01007387 */ /* 0x000fe40000100a00 */
[----:B------:R0:W-:Y:S02]  /*385a0*/  STL.64 [R1+0x55f8], R12 ;  /* 0x0055f80c01007387 */ /* 0x0001e40000100a00 */
[----:B0-----:R-:W3:Y:S01]  /*385b0*/  LDL.LU R12, [R1+0xbf0] ;  /* 0x000bf000010c7983 */ /* 0x001ee20000300800 */
[----:B------:R-:W3:Y:S02]  /*385c0*/  LDL.LU R13, [R1+0xbf4] ;  /* 0x000bf400010d7983 */ /* 0x000ee40000300800 */
[----:B------:R-:W3:Y:S02]  /*385d0*/  LDL.LU R14, [R1+0xbf8] ;  /* 0x000bf800010e7983 */ /* 0x000ee40000300800 */
[----:B------:R-:W3:Y:S01]  /*385e0*/  LDL.LU R15, [R1+0xbfc] ;  /* 0x000bfc00010f7983 */ /* 0x000ee20000300800 */
[C---:B--2---:R-:W-:Y:S01]  /*385f0*/  HMMA.16816.F32.BF16 R4, R24.reuse, R10, R4 ;  /* 0x0000000a1804723c */ /* 0x044fe20000041804 */
[----:B---3--:R-:W-:Y:S01]  /*38600*/  STL.64 [R1+0x5610], R14 ;  /* 0x0056100e01007387 */ /* 0x008fe20000100a00 */
[----:B------:R0:W-:Y:S03]  /*38610*/  STL.64 [R1+0x5608], R12 ;  /* 0x0056080c01007387 */ /* 0x0001e60000100a00 */
[----:B0-----:R-:W2:Y:S01]  /*38620*/  LDL.LU R12, [R1+0xc00] ;  /* 0x000c0000010c7983 */ /* 0x001ea20000300800 */
[----:B------:R-:W2:Y:S02]  /*38630*/  LDL.LU R13, [R1+0xc04] ;  /* 0x000c0400010d7983 */ /* 0x000ea40000300800 */
[----:B------:R-:W2:Y:S02]  /*38640*/  LDL.LU R14, [R1+0xc08] ;  /* 0x000c0800010e7983 */ /* 0x000ea40000300800 */
[----:B------:R-:W2:Y:S11]  /*38650*/  LDL.LU R15, [R1+0xc0c] ;  /* 0x000c0c00010f7983 */ /* 0x000eb60000300800 */
[----:B------:R-:W-:Y:S02]  /*38660*/  @!UPT UIADD3 URZ, URZ, URZ, URZ ;  /* 0x0000003f3f3ff290 */ /* 0x000fe4000fffe03f */
[----:B------:R-:W-:Y:S01]  /*38670*/  STL.64 [R1+0x10c0], R4 ;  /* 0x0010c00401007387 */ /* 0x000fe20000100a00 */
[----:B------:R0:W-:Y:S03]  /*38680*/  STL.64 [R1+0x10c8], R6 ;  /* 0x0010c80601007387 */ /* 0x0001e60000100a00 */
[----:B0-----:R-:W4:Y:S01]  /*38690*/  LDL.LU.64 R6, [R1+0x5620] ;  /* 0x0056200001067983 */ /* 0x001f220000300a00 */
[----:B------:R-:W3:Y:S02]  /*386a0*/  LDL.LU R5, [R1+0x5618] ;  /* 0x0056180001057983 */ /* 0x000ee40000300800 */
[----:B------:R0:W-:Y:S02]  /*386b0*/  STL.64 [R1+0x5510], R10 ;  /* 0x0055100a01007387 */ /* 0x0001e40000100a00 */
[----:B------:R-:W2:Y:S01]  /*386c0*/  LDL.LU R8, [R1+0xbd0] ;  /* 0x000bd00001087983 */ /* 0x000ea20000300800 */
[----:B------:R-:W2:Y:S04]  /*386d0*/  LDL.LU R9, [R1+0xbd4] ;  /* 0x000bd40001097983 */ /* 0x000ea80000300800 */
[----:B0-----:R-:W2:Y:S01]  /*386e0*/  LDL.LU R10, [R1+0xbd8] ;  /* 0x000bd800010a7983 */ /* 0x001ea20000300800 */
[----:B------:R-:W2:Y:S01]  /*386f0*/  LDL.LU R11, [R1+0xbdc] ;  /* 0x000bdc00010b7983 */ /* 0x000ea20000300800 */
[C---:B----4-:R-:W-:Y:S11]  /*38700*/  HMMA.16816.F32.BF16 R20, R24.reuse, R6, R20 ;  /* 0x000000061814723c */ /* 0x050ff60000041814 */
[----:B------:R-:W-:Y:S11]  /*38710*/  @!UPT UIADD3 URZ, URZ, URZ, URZ ;  /* 0x0000003f3f3ff290 */ /* 0x000ff6000fffe03f */
[----:B------:R-:W-:Y:S01]  /*38720*/  @!UPT UIADD3 URZ, URZ, URZ, URZ ;  /* 0x0000003f3f3ff290 */ /* 0x000fe2000fffe03f */
[----:B------:R-:W-:Y:S01]  /*38730*/  STL.64 [R1+0x10b0], R20 ;  /* 0x0010b01401007387 */ /* 0x000fe20000100a00 */
[----:B------:R-:W-:Y:S02]  /*38740*/  STL.64 [R1+0x10b8], R22 ;  /* 0x0010b81601007387 */ /* 0x000fe40000100a00 */
[----:B------:R-:W0:Y:S01]  /*38750*/  LDSM.16.MT88.4 R20, [R29+0x4300] ;  /* 0x004300001d14783b */ /* 0x000e220000004200 */
[----:B--2---:R-:W-:Y:S01]  /*38760*/  HMMA.16816.F32.BF16 R16, R24, R18, R12 ;  /* 0x000000121810723c */ /* 0x004fe2000004180c */
[----:B------:R-:W-:Y:S04]  /*38770*/  STL [R1+0x54f8], R29 ;  /* 0x0054f81d01007387 */ /* 0x000fe80000100800 */
[----:B0-----:R0:W-:Y:S01]  /*38780*/  STL.64 [R1+0x5410], R22 ;  /* 0x0054101601007387 */ /* 0x0011e20000100a00 */
[----:B------:R-:W-:Y:S02]  /*38790*/  STL.64 [R1+0x5408], R20 ;  /* 0x0054081401007387 */ /* 0x000fe40000100a00 */
[----:B0-----:R-:W-:-:S02]  /*387a0*/  IMAD.MOV.U32 R22, RZ, RZ, R2 ;  /* 0x000000ffff167224 */ /* 0x001fc400078e0002 */
[----:B------:R-:W-:-:S05]  /*387b0*/  IMAD.MOV.U32 R23, RZ, RZ, R0 ;  /* 0x000000ffff177224 */ /* 0x000fca00078e0000 */
[----:B------:R0:W-:Y:S04]  /*387c0*/  STL.64 [R1+0x5580], R22 ;  /* 0x0055801601007387 */ /* 0x0001e80000100a00 */
[----:B0-----:R-:W2:Y:S01]  /*387d0*/  LDL.64 R22, [R1+0x148] ;  /* 0x0001480001167983 */ /* 0x001ea20000100a00 */
        /* <DEDUP_REMOVED lines=18> */
[----:B------:R-:W-:Y:S02]  /*38900*/  IMAD.MOV.U32 R0, RZ, RZ, R23 ;  /* 0x000000ffff007224 */ /* 0x000fe400078e0017 */
[----:B------:R-:W-:-:S03]  /*38910*/  IMAD.MOV.U32 R2, RZ, RZ, R22 ;  /* 0x000000ffff027224 */ /* 0x000fc600078e0016 */
[----:B------:R-:W-:Y:S02]  /*38920*/  STL [R1+0x5500], R0 ;  /* 0x0055000001007387 */ /* 0x000fe40000100800 */
[----:B------:R-:W-:Y:S01]  /*38930*/  STL [R1+0x54fc], R2 ;  /* 0x0054fc0201007387 */ /* 0x000fe20000100800 */
[----:B--2---:R-:W-:Y:S01]  /*38940*/  HMMA.16816.F32.BF16 R8, R24, R18, R8 ;  /* 0x000000121808723c */ /* 0x004fe20000041808 */
[----:B------:R-:W-:Y:S02]  /*38950*/  IMAD.MOV.U32 R4, RZ, RZ, R18 ;  /* 0x000000ffff047224 */ /* 0x000fe400078e0012 */
[----:B------:R-:W-:Y:S11]  /*38960*/  IMAD.MOV.U32 R3, RZ, RZ, R19 ;  /* 0x000000ffff037224 */ /* 0x000ff600078e0013 */
[----:B------:R-:W-:Y:S09]  /*38970*/  @!UPT UIADD3 URZ, URZ, URZ, URZ ;  /* 0x0000003f3f3ff290 */ /* 0x000ff2000fffe03f */
[----:B------:R0:W-:Y:S01]  /*38980*/  STL.64 [R1+0x1280], R8 ;  /* 0x0012800801007387 */ /* 0x0001e20000100a00 */
[----:B------:R1:W-:Y:S03]  /*38990*/  STL.64 [R1+0x1288], R10 ;  /* 0x0012880a01007387 */ /* 0x0003e60000100a00 */
[----:B0-----:R-:W2:Y:S01]  /*389a0*/  LDL.LU R8, [R1+0xb30] ;  /* 0x000b300001087983 */ /* 0x001ea20000300800 */
[----:B------:R-:W2:Y:S02]  /*389b0*/  LDL.LU R9, [R1+0xb34] ;  /* 0x000b340001097983 */ /* 0x000ea40000300800 */
[----:B-1----:R-:W2:Y:S02]  /*389c0*/  LDL.LU R10, [R1+0xb38] ;  /* 0x000b3800010a7983 */ /* 0x002ea40000300800 */
[----:B------:R-:W2:Y:S01]  /*389d0*/  LDL.LU R11, [R1+0xb3c] ;  /* 0x000b3c00010b7983 */ /* 0x000ea20000300800 */
[----:B------:R-:W2:Y:S01]  /*389e0*/  LDL.LU R16, [R1+0xb70] ;  /* 0x000b700001107983 */ /* 0x000ea20000300800 */
[----:B------:R-:W2:Y:S02]  /*389f0*/  LDL.LU R17, [R1+0xb74] ;  /* 0x000b740001117983 */ /* 0x000ea40000300800 */
[----:B------:R-:W2:Y:S02]  /*38a00*/  LDL.LU R18, [R1+0xb78] ;  /* 0x000b780001127983 */ /* 0x000ea40000300800 */
[----:B------:R-:W2:Y:S02]  /*38a10*/  LDL.LU R19, [R1+0xb7c] ;  /* 0x000b7c0001137983 */ /* 0x000ea40000300800 */
[----:B--2---:R0:W-:Y:S01]  /*38a20*/  STL.64 [R1+0x5590], R18 ;  /* 0x0055901201007387 */ /* 0x0041e20000100a00 */
[----:B------:R-:W-:Y:S03]  /*38a30*/  STL.64 [R1+0x5588], R16 ;  /* 0x0055881001007387 */ /* 0x000fe60000100a00 */
[----:B0-----:R-:W2:Y:S04]  /*38a40*/  LDL.64 R18, [R1+0xf8] ;  /* 0x0000f80001127983 */ /* 0x001ea80000100a00 */
[----:B--2---:R0:W-:Y:S04]  /*38a50*/  STL.64 [R1+0x55a8], R18 ;  /* 0x0055a81201007387 */ /* 0x0041e80000100a00 */
[----:B0-----:R-:W2:Y:S04]  /*38a60*/  LDL.64 R18, [R1+0x108] ;  /* 0x0001080001127983 */ /* 0x001ea80000100a00 */
[----:B--2---:R0:W-:Y:S01]  /*38a70*/  STL.64 [R1+0x55c0], R18 ;  /* 0x0055c01201007387 */ /* 0x0041e20000100a00 */
[----:B------:R-:W2:Y:S02]  /*38a80*/  LDL.LU R20, [R1+0xb80] ;  /* 0x000b800001147983 */ /* 0x000ea40000300800 */
[----:B------:R-:W2:Y:S02]  /*38a90*/  LDL.LU R21, [R1+0xb84] ;  /* 0x000b840001157983 */ /* 0x000ea40000300800 */
[----:B------:R-:W2:Y:S01]  /*38aa0*/  LDL.LU R22, [R1+0xb88] ;  /* 0x000b880001167983 */ /* 0x000ea20000300800 */
[----:B------:R-:W2:Y:S01]  /*38ab0*/  LDL.LU R23, [R1+0xb8c] ;  /* 0x000b8c0001177983 */ /* 0x000ea20000300800 */
        /* <DEDUP_REMOVED lines=9> */
[----:B------:R-:W2:Y:S01]  /*38b50*/  LDL.LU R19, [R1+0xbcc] ;  /* 0x000bcc0001137983 */ /* 0x000ea20000300800 */
[----:B------:R-:W-:Y:S01]  /*38b60*/  STL.64 [R1+0x55a0], R22 ;  /* 0x0055a01601007387 */ /* 0x000fe20000100a00 */
        /* <DEDUP_REMOVED lines=11> */
[----:B------:R-:W2:Y:S01]  /*38c20*/  LDL.64 R14, [R1+0xe8] ;  /* 0x0000e800010e7983 */ /* 0x000ea20000100a00 */
[----:B------:R4:W-:Y:S02]  /*38c30*/  STL.64 [R1+0x5520], R10 ;  /* 0x0055200a01007387 */ /* 0x0009e40000100a00 */
[----:B------:R-:W-:Y:S02]  /*38c40*/  STL.64 [R1+0x5518], R8 ;  /* 0x0055180801007387 */ /* 0x000fe40000100a00 */
[----:B----4-:R-:W-:-:S02]  /*38c50*/  IMAD.MOV.U32 R10, RZ, RZ, R12 ;  /* 0x000000ffff0a7224 */ /* 0x010fc400078e000c */
[----:B------:R-:W-:Y:S01]  /*38c60*/  IMAD.MOV.U32 R11, RZ, RZ, R28 ;  /* 0x000000ffff0b7224 */ /* 0x000fe200078e001c */
[----:B------:R-:W4:Y:S04]  /*38c70*/  LDL.LU R12, [R1+0x55d8] ;  /* 0x0055d800010c7983 */ /* 0x000f280000300800 */
[----:B------:R0:W-:Y:S04]  /*38c80*/  STL.64 [R1+0x5538], R10 ;  /* 0x0055380a01007387 */ /* 0x0001e80000100a00 */
[----:B0-----:R-:W2:Y:S01]  /*38c90*/  LDL.64 R10, [R1+0x128] ;  /* 0x00012800010a7983 */ /* 0x001ea20000100a00 */
[----:B------:R-:W-:Y:S02]  /*38ca0*/  STL [R1+0x5508], R3 ;  /* 0x0055080301007387 */ /* 0x000fe40000100800 */
[----:B------:R-:W-:Y:S02]  /*38cb0*/  STL [R1+0x5504], R4 ;  /* 0x0055040401007387 */ /* 0x000fe40000100800 */
[----:B------:R-:W3:Y:S01]  /*38cc0*/  LDL R28, [R1+0x1730] ;  /* 0x00173000011c7983 */ /* 0x000ee20000100800 */
[----:B--2---:R-:W-:Y:S01]  /*38cd0*/  HMMA.16816.F32.BF16 R16, R24, R10, R16 ;  /* 0x0000000a1810723c */ /* 0x004fe20000041810 */
[----:B---3--:R-:W-:Y:S01]  /*38ce0*/  STL [R1+0x5468], R28 ;  /* 0x0054681c01007387 */ /* 0x008fe20000100800 */
[----:B------:R-:W-:Y:S11]  /*38cf0*/  IMAD.MOV.U32 R2, RZ, RZ, R10 ;  /* 0x000000ffff027224 */ /* 0x000ff600078e000a */
[----:B------:R-:W-:Y:S10]  /*38d00*/  @!UPT UIADD3 URZ, URZ, URZ, URZ ;  /* 0x0000003f3f3ff290 */ /* 0x000ff4000fffe03f */
[----:B------:R-:W-:Y:S01]  /*38d10*/  STL.64 [R1+0x1270], R16 ;  /* 0x0012701001007387 */ /* 0x000fe20000100a00 */
[----:B------:R0:W-:Y:S03]  /*38d20*/  STL.64 [R1+0x1278], R18 ;  /* 0x0012781201007387 */ /* 0x0001e60000100a00 */
[----:B0-----:R-:W2:Y:S01]  /*38d30*/  LDL.LU.64 R18, [R1+0x55d0] ;  /* 0x0055d00001127983 */ /* 0x001ea20000300a00 */
[----:B------:R-:W2:Y:S02]  /*38d40*/  LDL.LU.64 R16, [R1+0x55c8] ;  /* 0x0055c80001107983 */ /* 0x000ea40000300a00 */
[----:B------:R-:W3:Y:S02]  /*38d50*/  LDL R10, [R1+0x18] ;  /* 0x00001800010a7983 */ /* 0x000ee40000100800 */
[----:B------:R-:W-:Y:S02]  /*38d60*/  IMAD.MOV.U32 R29, RZ, RZ, R11 ;  /* 0x000000ffff1d7224 */ /* 0x000fe400078e000b */
[----:B------:R-:W-:-:S05]  /*38d70*/  IMAD.MOV.U32 R11, RZ, RZ, R13 ;  /* 0x000000ffff0b7224 */ /* 0x000fca00078e000d */
[----:B---3--:R4:W-:Y:S01]  /*38d80*/  STL.64 [R1+0x5550], R10 ;  /* 0x0055500a01007387 */ /* 0x0089e20000100a00 */
[----:B------:R-:W-:Y:S02]  /*38d90*/  STL [R1+0x550c], R2 ;  /* 0x00550c0201007387 */ /* 0x000fe40000100800 */
[----:B----4-:R-:W-:Y:S02]  /*38da0*/  IMAD.MOV.U32 R10, RZ, RZ, R12 ;  /* 0x000000ffff0a7224 */ /* 0x010fe400078e000c */
[----:B------:R-:W-:-:S07]  /*38db0*/  IMAD.MOV.U32 R11, RZ, RZ, R5 ;  /* 0x000000ffff0b7224 */ /* 0x000fce00078e0005 */
[C---:B--2---:R-:W-:Y:S01]  /*38dc0*/  HMMA.16816.F32.BF16 R8, R24.reuse, R10, R16 ;  /* 0x0000000a1808723c */ /* 0x044fe20000041810 */
[----:B------:R-:W2:Y:S11]  /*38dd0*/  LDL.LU.64 R18, [R1+0x55c0] ;  /* 0x0055c00001127983 */ /* 0x000eb60000300a00 */
[----:B------:R-:W-:Y:S11]  /*38de0*/  @!UPT UIADD3 URZ, URZ, URZ, URZ ;  /* 0x0000003f3f3ff290 */ /* 0x000ff6000fffe03f */
[----:B------:R-:W-:Y:S01]  /*38df0*/  STL.64 [R1+0x10a0], R8 ;  /* 0x0010a00801007387 */ /* 0x000fe20000100a00 */
[----:B------:R0:W-:Y:S03]  /*38e00*/  STL.64 [R1+0x10a8], R10 ;  /* 0x0010a80a01007387 */ /* 0x0001e60000100a00 */
[----:B0-----:R-:W3:Y:S01]  /*38e10*/  LDL.64 R10, [R1+0x28] ;  /* 0x00002800010a7983 */ /* 0x001ee20000100a00 */
        /* <DEDUP_REMOVED lines=10> */
[----:B------:R0:W-:Y:S04]  /*38ec0*/  STL [R1+0x5558], R4 ;  /* 0x0055580401007387 */ /* 0x0001e80000100800 */
[----:B0-----:R-:W3:Y:S01]  /*38ed0*/  LDL.LU R4, [R1+0xb60] ;  /* 0x000b600001047983 */ /* 0x001ee20000300800 */
[----:B------:R-:W3:Y:S02]  /*38ee0*/  LDL.LU R5, [R1+0xb64] ;  /* 0x000b640001057983 */ /* 0x000ee40000300800 */
[----:B------:R-:W3:Y:S02]  /*38ef0*/  LDL.LU R6, [R1+0xb68] ;  /* 0x000b680001067983 */ /* 0x000ee40000300800 */
[----:B------:R-:W3:Y:S01]  /*38f00*/  LDL.LU R7, [R1+0xb6c] ;  /* 0x000b6c0001077983 */ /* 0x000ee20000300800 */
[C---:B--2---:R-:W-:Y:S11]  /*38f10*/  HMMA.16816.F32.BF16 R20, R24.reuse, R18, R20 ;  /* 0x000000121814723c */ /* 0x044ff60000041814 */
[----:B------:R-:W-:Y:S11]  /*38f20*/  @!UPT UIADD3 URZ, URZ, URZ, URZ ;  /* 0x0000003f3f3ff290 */ /* 0x000ff6000fffe03f */
[----:B------:R-:W-:Y:S01]  /*38f30*/  @!UPT UIADD3 URZ, URZ, URZ, URZ ;  /* 0x0000003f3f3ff290 */ /* 0x000fe2000fffe03f */
[----:B------:R-:W-:Y:S01]  /*38f40*/  STL.64 [R1+0x1080], R20 ;  /* 0x0010801401007387 */ /* 0x000fe20000100a00 */
[----:B------:R0:W-:Y:S03]  /*38f50*/  STL.64 [R1+0x1088], R22 ;  /* 0x0010881601007387 */ /* 0x0001e60000100a00 */
[----:B0-----:R-:W2:Y:S01]  /*38f60*/  LDL.LU.64 R22, [R1+0x55a0] ;  /* 0x0055a00001167983 */ /* 0x001ea20000300a00 */
[----:B------:R-:W2:Y:S02]  /*38f70*/  LDL.LU.64 R20, [R1+0x5598] ;  /* 0x0055980001147983 */ /* 0x000ea40000300a00 */
[----:B------:R-:W-:Y:S02]  /*38f80*/  IMAD.MOV.U32 R2, RZ, RZ, R18 ;  /* 0x000000ffff027224 */ /* 0x000fe400078e0012 */
[----:B------:R-:W-:Y:S02]  /*38f90*/  IMAD.MOV.U32 R3, RZ, RZ, R19 ;  /* 0x000000ffff037224 */ /* 0x000fe400078e0013 */
[----:B------:R-:W4:Y:S01]  /*38fa0*/  LDL.LU.64 R18, [R1+0x5590] ;  /* 0x0055900001127983 */ /* 0x000f220000300a00 */
[----:B------:R-:W4:Y:S01]  /*38fb0*/  LDL.LU.64 R16, [R1+0x5588] ;  /* 0x0055880001107983 */ /* 0x000f220000300a00 */
[C---:B--2---:R-:W-:Y:S11]  /*38fc0*/  HMMA.16816.F32.BF16 R20, R24.reuse, R14, R20 ;  /* 0x0000000e1814723c */ /* 0x044ff60000041814 */
[----:B------:R-:W-:Y:S11]  /*38fd0*/  @!UPT UIADD3 URZ, URZ, URZ, URZ ;  /* 0x0000003f3f3ff290 */ /* 0x000ff6000fffe03f */
[----:B------:R-:W-:Y:S01]  /*38fe0*/  @!UPT UIADD3 URZ, URZ, URZ, URZ ;  /* 0x0000003f3f3ff290 */ /* 0x000fe2000fffe03f */
[----:B------:R-:W-:Y:S01]  /*38ff0*/  STL.64 [R1+0x1070], R20 ;  /* 0x0010701401007387 */ /* 0x000fe20000100a00 */
[----:B------:R0:W-:Y:S03]  /*39000*/  STL.64 [R1+0x1078], R22 ;  /* 0x0010781601007387 */ /* 0x0001e60000100a00 */
[----:B0-----:R-:W4:Y:S01]  /*39010*/  LDL.LU.64 R22, [R1+0x5580] ;  /* 0x0055800001167983 */ /* 0x001f220000300a00 */
[----:B------:R-:W-:Y:S02]  /*39020*/  IMAD.MOV.U32 R28, RZ, RZ, R14 ;  /* 0x000000ffff1c7224 */ /* 0x000fe400078e000e */
[----:B------:R-:W-:Y:S02]  /*39030*/  IMAD.MOV.U32 R13, RZ, RZ, R15 ;  /* 0x000000ffff0d7224 */ /* 0x000fe400078e000f */
[----:B------:R-:W2:Y:S01]  /*39040*/  LDL.LU.64 R14, [R1+0x5578] ;  /* 0x00557800010e7983 */ /* 0x000ea20000300a00 */
[----:B----4-:R-:W-:Y:S03]  /*39050*/  HMMA.16816.F32.BF16 R24, R24, R22, R16 ;  /* 0x000000161818723c */ /* 0x010fe60000041810 */
[----:B------:R-:W3:Y:S01]  /*39060*/  LDL.LU.64 R18, [R1+0x5570] ;  /* 0x0055700001127983 */ /* 0x000ee20000300a00 */
[----:B------:R-:W3:Y:S11]  /*39070*/  LDL.LU.64 R16, [R1+0x5568] ;  /* 0x0055680001107983 */ /* 0x000ef60000300a00 */
[----:B------:R-:W-:Y:S08]  /*39080*/  @!UPT UIADD3 URZ, URZ, URZ, URZ ;  /* 0x0000003f3f3ff290 */ /* 0x000ff0000fffe03f */
[----:B------:R0:W-:Y:S01]  /*39090*/  STL.64 [R1+0x1060], R24 ;  /* 0x0010601801007387 */ /* 0x0001e20000100a00 */
[----:B------:R1:W-:Y:S03]  /*390a0*/  STL.64 [R1+0x1068], R26 ;  /* 0x0010681a01007387 */ /* 0x0003e60000100a00 */
[----:B0-----:R-:W4:Y:S01]  /*390b0*/  LDL.LU R24, [R1+0xb10] ;  /* 0x000b100001187983 */ /* 0x001f220000300800 */
[----:B------:R-:W4:Y:S02]  /*390c0*/  LDL.LU R25, [R1+0xb14] ;  /* 0x000b140001197983 */ /* 0x000f240000300800 */
[----:B-1----:R-:W2:Y:S02]  /*390d0*/  LDL.LU R26, [R1+0xb18] ;  /* 0x000b1800011a7983 */ /* 0x002ea40000300800 */
[----:B------:R-:W2:Y:S02]  /*390e0*/  LDL.LU R27, [R1+0xb1c] ;  /* 0x000b1c00011b7983 */ /* 0x000ea40000300800 */
[----:B--2---:R-:W-:Y:S01]  /*390f0*/  STL.64 [R1+0x5530], R26 ;  /* 0x0055301a01007387 */ /* 0x004fe20000100a00 */
[----:B----4-:R0:W-:Y:S03]  /*39100*/  STL.64 [R1+0x5528], R24 ;  /* 0x0055281801007387 */ /* 0x0101e60000100a00 */
[----:B0-----:R-:W2:Y:S01]  /*39110*/  LDL.LU R24, [R1+0xb40] ;  /* 0x000b400001187983 */ /* 0x001ea20000300800 */
[----:B------:R-:W2:Y:S02]  /*39120*/  LDL.LU R25, [R1+0xb44] ;  /* 0x000b440001197983 */ /* 0x000ea40000300800 */
[----:B------:R-:W4:Y:S02]  /*39130*/  LDL.LU R26, [R1+0xb48] ;  /* 0x000b4800011a7983 */ /* 0x000f240000300800 */
[----:B------:R-:W4:Y:S01]  /*39140*/  LDL.LU R27, [R1+0xb4c] ;  /* 0x000b4c00011b7983 */ /* 0x000f220000300800 */
[C---:B---3--:R-:W-:Y:S01]  /*39150*/  HMMA.16816.F32.BF16 R4, R16.reuse, R10, R4 ;  /* 0x0000000a1004723c */ /* 0x048fe20000041804 */
[----:B------:R-:W-:Y:S01]  /*39160*/  IMAD.MOV.U32 R12, RZ, RZ, R10 ;  /* 0x000000ffff0c7224 */ /* 0x000fe200078e000a */
[----:B----4-:R-:W-:Y:S01]  /*39170*/  STL.64 [R1+0x5548], R26 ;  /* 0x0055481a01007387 */ /* 0x010fe20000100a00 */
[----:B--2---:R0:W-:Y:S03]  /*39180*/  STL.64 [R1+0x5540], R24 ;  /* 0x0055401801007387 */ /* 0x0041e60000100a00 */
[----:B0-----:R-:W2:Y:S01]  /*39190*/  LDL.LU R24, [R1+0xb50] ;  /* 0x000b500001187983 */ /* 0x001ea20000300800 */
[----:B------:R-:W2:Y:S02]  /*391a0*/  LDL.LU R25, [R1+0xb54] ;  /* 0x000b540001197983 */ /* 0x000ea40000300800 */
[----:B------:R-:W2:Y:S02]  /*391b0*/  LDL.LU R26, [R1+0xb58] ;  /* 0x000b5800011a7983 */ /* 0x000ea40000300800 */
[----:B------:R-:W2:Y:S01]  /*391c0*/  LDL.LU R27, [R1+0xb5c] ;  /* 0x000b5c00011b7983 */ /* 0x000ea20000300800 */
[----:B------:R0:W-:Y:S01]  /*391d0*/  STL.64 [R1+0x5428], R22 ;  /* 0x0054281601007387 */ /* 0x0001e20000100a00 */
[----:B------:R-:W3:Y:S02]  /*391e0*/  LDL.LU R20, [R1+0xb20] ;  /* 0x000b200001147983 */ /* 0x000ee40000300800 */
[----:B------:R-:W3:Y:S01]  /*391f0*/  LDL.LU R21, [R1+0xb24] ;  /* 0x000b240001157983 */ /* 0x000ee20000300800 */
[----:B0-----:R-:W3:Y:S01]  /*39200*/  LDL.LU R22, [R1+0xb28] ;  /* 0x000b280001167983 */ /* 0x001ee20000300800 */
[----:B------:R-:W3:Y:S06]  /*39210*/  LDL.LU R23, [R1+0xb2c] ;  /* 0x000b2c0001177983 */ /* 0x000eec0000300800 */
[----:B------:R0:W-:Y:S02]  /*39220*/  STL.64 [R1+0x1050], R4 ;  /* 0x0010500401007387 */ /* 0x0001e40000100a00 */
[----:B------:R1:W-:Y:S02]  /*39230*/  STL.64 [R1+0x1058], R6 ;  /* 0x0010580601007387 */ /* 0x0003e40000100a00 */
[----:B0-----:R-:W-:Y:S01]  /*39240*/  IMAD.MOV.U32 R5, RZ, RZ, R11 ;  /* 0x000000ffff057224 */ /* 0x001fe200078e000b */
[----:B-1----:R-:W4:Y:S01]  /*39250*/  LDL.LU.64 R6, [R1+0x5560] ;  /* 0x0055600001067983 */ /* 0x002f220000300a00 */
[----:B------:R-:W2:Y:S02]  /*39260*/  LDL.LU R4, [R1+0x5558] ;  /* 0x0055580001047983 */ /* 0x000ea40000300800 */
        /* <DEDUP_REMOVED lines=21> */
[----:B0-----:R-:W3:Y:S01]  /*393c0*/  LDL.LU.64 R10, [R1+0x5510] ;  /* 0x00551000010a7983 */ /* 0x001ee20000300a00 */
[----:B------:R-:W-:Y:S01]  /*393d0*/  STL.64 [R1+0x53e0], R14 ;  /* 0x0053e00e01007387 */ /* 0x000fe20000100a00 */
[C---:B---3--:R-:W-:Y:S02]  /*393e0*/  HMMA.16816.F32.BF16 R20, R16.reuse, R10, R20 ;  /* 0x0000000a1014723c */ /* 0x048fe40000041814 */
[----:B------:R-:W-:Y:S11]  /*393f0*/  STL.64 [R1+0x53d8], R10 ;  /* 0x0053d80a01007387 */ /* 0x000ff60000100a00 */
[----:B------:R-:W-:Y:S10]  /*39400*/  @!UPT UIADD3 URZ, URZ, URZ, URZ ;  /* 0x0000003f3f3ff290 */ /* 0x000ff4000fffe03f */
[----:B------:R-:W-:Y:S01]  /*39410*/  STL.64 [R1+0x1010], R20 ;  /* 0x0010101401007387 */ /* 0x000fe20000100a00 */
[----:B------:R4:W-:Y:S02]  /*39420*/  STL.64 [R1+0x1018], R22 ;  /* 0x0010181601007387 */ /* 0x0009e40000100a00 */
[----:B------:R-:W2:Y:S01]  /*39430*/  LDL.LU R8, [R1+0xa40] ;  /* 0x000a400001087983 */ /* 0x000ea20000300800 */
[----:B----4-:R-:W-:Y:S11]  /*39440*/  HMMA.16816.F32.BF16 R20, R16, R6, R24 ;  /* 0x000000061014723c */ /* 0x010ff60000041818 */
[----:B------:R-:W-:Y:S11]  /*39450*/  @!UPT UIADD3 URZ, URZ, URZ, URZ ;  /* 0x0000003f3f3ff290 */ /* 0x000ff6000fffe03f */
[----:B------:R-:W-:Y:S01]  /*39460*/  @!UPT UIADD3 URZ, URZ, URZ, URZ ;  /* 0x0000003f3f3ff290 */ /* 0x000fe2000fffe03f */
[----:B------:R-:W-:Y:S01]  /*39470*/  STL.64 [R1+0x1000], R20 ;  /* 0x0010001401007387 */ /* 0x000fe20000100a00 */
[----:B------:R-:W-:Y:S02]  /*39480*/  STL.64 [R1+0x1008], R22 ;  /* 0x0010081601007387 */ /* 0x000fe40000100a00 */
[----:B------:R-:W2:Y:S02]  /*39490*/  LDL.LU R9, [R1+0xa44] ;  /* 0x000a440001097983 */ /* 0x000ea40000300800 */
[----:B------:R-:W3:Y:S01]  /*394a0*/  LDL.LU R10, [R1+0xa48] ;  /* 0x000a4800010a7983 */ /* 0x000ee20000300800 */
[----:B------:R-:W3:Y:S04]  /*394b0*/  LDL.LU R11, [R1+0xa4c] ;  /* 0x000a4c00010b7983 */ /* 0x000ee80000300800 */
[----:B---3--:R-:W-:Y:S01]  /*394c0*/  STL.64 [R1+0x53f0], R10 ;  /* 0x0053f00a01007387 */ /* 0x008fe20000100a00 */
[----:B--2---:R0:W-:Y:S03]  /*394d0*/  STL.64 [R1+0x53e8], R8 ;  /* 0x0053e80801007387 */ /* 0x0041e60000100a00 */
[----:B0-----:R-:W2:Y:S01]  /*394e0*/  LDL.LU R8, [R1+0xa50] ;  /* 0x000a500001087983 */ /* 0x001ea20000300800 */
[----:B------:R-:W2:Y:S02]  /*394f0*/  LDL.LU R9, [R1+0xa54] ;  /* 0x000a540001097983 */ /* 0x000ea40000300800 */
[----:B------:R-:W3:Y:S02]  /*39500*/  LDL.LU R10, [R1+0xa58] ;  /* 0x000a5800010a7983 */ /* 0x000ee40000300800 */
[----:B------:R-:W3:Y:S01]  /*39510*/  LDL.LU R11, [R1+0xa5c] ;  /* 0x000a5c00010b7983 */ /* 0x000ee20000300800 */
[----:B------:R-:W4:Y:S01]  /*39520*/  LDL.LU R20, [R1+0xa80] ;  /* 0x000a800001147983 */ /* 0x000f220000300800 */
[----:B------:R-:W4:Y:S02]  /*39530*/  LDL.LU R21, [R1+0xa84] ;  /* 0x000a840001157983 */ /* 0x000f240000300800 */
[----:B------:R-:W2:Y:S02]  /*39540*/  LDL.LU R22, [R1+0xa88] ;  /* 0x000a880001167983 */ /* 0x000ea40000300800 */
[----:B------:R-:W2:Y:S02]  /*39550*/  LDL.LU R23, [R1+0xa8c] ;  /* 0x000a8c0001177983 */ /* 0x000ea40000300800 */
[----:B--2---:R0:W-:Y:S01]  /*39560*/  STL.64 [R1+0x5438], R22 ;  /* 0x0054381601007387 */ /* 0x0041e20000100a00 */
[----:B----4-:R-:W-:Y:S02]  /*39570*/  STL.64 [R1+0x5430], R20 ;  /* 0x0054301401007387 */ /* 0x010fe40000100a00 */
[----:B0-----:R-:W-:-:S02]  /*39580*/  IMAD.MOV.U32 R22, RZ, RZ, R2 ;  /* 0x000000ffff167224 */ /* 0x001fc400078e0002 */
[----:B------:R-:W-:Y:S01]  /*39590*/  IMAD.MOV.U32 R23, RZ, RZ, R3 ;  /* 0x000000ffff177224 */ /* 0x000fe200078e0003 */
[----:B------:R-:W2:Y:S01]  /*395a0*/  LDL.LU R2, [R1+0x550c] ;  /* 0x00550c0001027983 */ /* 0x000ea20000300800 */
[----:B------:R-:W4:Y:S03]  /*395b0*/  LDL.LU R3, [R1+0x5508] ;  /* 0x0055080001037983 */ /* 0x000f260000300800 */
[----:B------:R0:W-:Y:S01]  /*395c0*/  STL.64 [R1+0x5450], R22 ;  /* 0x0054501601007387 */ /* 0x0001e20000100a00 */
[----:B---3--:R-:W-:Y:S02]  /*395d0*/  STL.64 [R1+0x5400], R10 ;  /* 0x0054000a01007387 */ /* 0x008fe40000100a00 */
[----:B------:R1:W-:Y:S02]  /*395e0*/  STL.64 [R1+0x53f8], R8 ;  /* 0x0053f80801007387 */ /* 0x0003e40000100a00 */
[----:B0-----:R-:W-:-:S02]  /*395f0*/  IMAD.MOV.U32 R22, RZ, RZ, R4 ;  /* 0x000000ffff167224 */ /* 0x001fc400078e0004 */
[----:B------:R-:W-:Y:S01]  /*39600*/  IMAD.MOV.U32 R23, RZ, RZ, R0 ;  /* 0x000000ffff177224 */ /* 0x000fe200078e0000 */
[----:B-1----:R-:W3:Y:S01]  /*39610*/  LDL.LU R8, [R1+0xa60] ;  /* 0x000a600001087983 */ /* 0x002ee20000300800 */
[----:B------:R-:W3:Y:S02]  /*39620*/  LDL.LU R9, [R1+0xa64] ;  /* 0x000a640001097983 */ /* 0x000ee40000300800 */
[----:B------:R-:W2:Y:S02]  /*39630*/  LDL.LU R10, [R1+0xa68] ;  /* 0x000a6800010a7983 */ /* 0x000ea40000300800 */
[----:B------:R-:W2:Y:S01]  /*39640*/  LDL.LU R11, [R1+0xa6c] ;  /* 0x000a6c00010b7983 */ /* 0x000ea20000300800 */
[----:B------:R-:W2:Y:S01]  /*39650*/  LDL.LU R4, [R1+0x5504] ;  /* 0x0055040001047983 */ /* 0x000ea20000300800 */
[----:B------:R-:W2:Y:S02]  /*39660*/  LDL.LU R0, [R1+0x5500] ;  /* 0x0055000001007983 */ /* 0x000ea40000300800 */
[----:B------:R0:W-:Y:S02]  /*39670*/  STL.64 [R1+0x5470], R22 ;  /* 0x0054701601007387 */ /* 0x0001e40000100a00 */
[----:B------:R-:W2:Y:S01]  /*39680*/  LDL.LU R20, [R1+0xab0] ;  /* 0x000ab00001147983 */ /* 0x000ea20000300800 */
[----:B------:R-:W2:Y:S04]  /*39690*/  LDL.LU R21, [R1+0xab4] ;  /* 0x000ab40001157983 */ /* 0x000ea80000300800 */
[----:B0-----:R-:W2:Y:S01]  /*396a0*/  LDL.LU R22, [R1+0xab8] ;  /* 0x000ab80001167983 */ /* 0x001ea20000300800 */
[----:B------:R-:W2:Y:S03]  /*396b0*/  LDL.LU R23, [R1+0xabc] ;  /* 0x000abc0001177983 */ /* 0x000ea60000300800 */
[----:B--2---:R0:W-:Y:S01]  /*396c0*/  STL.64 [R1+0x5480], R22 ;  /* 0x0054801601007387 */ /* 0x0041e20000100a00 */
[----:B------:R-:W-:Y:S02]  /*396d0*/  STL.64 [R1+0x5478], R20 ;  /* 0x0054781401007387 */ /* 0x000fe40000100a00 */
[----:B0-----:R-:W-:-:S02]  /*396e0*/  IMAD.MOV.U32 R22, RZ, RZ, R2 ;  /* 0x000000ffff167224 */ /* 0x001fc400078e0002 */
[----:B------:R-:W-:Y:S01]  /*396f0*/  IMAD.MOV.U32 R23, RZ, RZ, R29 ;  /* 0x000000ffff177224 */ /* 0x000fe200078e001d */
[----:B------:R-:W2:Y:S01]  /*39700*/  LDL.LU R2, [R1+0x54fc] ;  /* 0x0054fc0001027983 */ /* 0x000ea20000300800 */
[----:B------:R-:W2:Y:S03]  /*39710*/  LDL.LU R29, [R1+0x54f8] ;  /* 0x0054f800011d7983 */ /* 0x000ea60000300800 */
[----:B------:R-:W-:Y:S01]  /*39720*/  STL.64 [R1+0x5498], R22 ;  /* 0x0054981601007387 */ /* 0x000fe20000100a00 */
[----:B------:R-:W-:Y:S02]  /*39730*/  STL.64 [R1+0x5420], R10 ;  /* 0x0054200a01007387 */ /* 0x000fe40000100a00 */
[----:B---3--:R0:W-:Y:S02]  /*39740*/  STL.64 [R1+0x5418], R8 ;  /* 0x0054180801007387 */ /* 0x0081e40000100a00 */
[----:B0-----:R-:W3:Y:S01]  /*39750*/  LDL.LU R8, [R1+0xa70] ;  /* 0x000a700001087983 */ /* 0x001ee20000300800 */
[----:B------:R-:W3:Y:S02]  /*39760*/  LDL.LU R9, [R1+0xa74] ;  /* 0x000a740001097983 */ /* 0x000ee40000300800 */
[----:B------:R-:W3:Y:S02]  /*39770*/  LDL.LU R10, [R1+0xa78] ;  /* 0x000a7800010a7983 */ /* 0x000ee40000300800 */
[----:B------:R-:W3:Y:S02]  /*39780*/  LDL.LU R11, [R1+0xa7c] ;  /* 0x000a7c00010b7983 */ /* 0x000ee40000300800 */
[----:B------:R-:W-:-:S02]  /*39790*/  IMAD.MOV.U32 R22, RZ, RZ, R4 ;  /* 0x000000ffff167224 */ /* 0x000fc400078e0004 */
[----:B----4-:R-:W-:-:S05]  /*397a0*/  IMAD.MOV.U32 R23, RZ, RZ, R3 ;  /* 0x000000ffff177224 */ /* 0x010fca00078e0003 */
[----:B------:R0:W-:Y:S02]  /*397b0*/  STL.64 [R1+0x54b0], R22 ;  /* 0x0054b01601007387 */ /* 0x0001e40000100a00 */
[----:B0-----:R-:W-:Y:S02]  /*397c0*/  IMAD.MOV.U32 R23, RZ, RZ, R0 ;  /* 0x000000ffff177224 */ /* 0x001fe400078e0000 */
[----:B--2---:R-:W-:Y:S01]  /*397d0*/  IMAD.MOV.U32 R22, RZ, RZ, R2 ;  /* 0x000000ffff167224 */ /* 0x004fe200078e0002 */
[----:B------:R-:W0:Y:S04]  /*397e0*/  LDSM.16.MT88.4 R24, [R29+0x4380] ;  /* 0x004380001d18783b */ /* 0x000e280000004200 */
[----:B---3--:R-:W-:Y:S01]  /*397f0*/  STL.64 [R1+0x5448], R10 ;  /* 0x0054480a01007387 */ /* 0x008fe20000100a00 */
[----:B------:R1:W-:Y:S03]  /*39800*/  STL.64 [R1+0x5440], R8 ;  /* 0x0054400801007387 */ /* 0x0003e60000100a00 */
[----:B-1----:R-:W2:Y:S01]  /*39810*/  LDL.LU R8, [R1+0xa90] ;  /* 0x000a900001087983 */ /* 0x002ea20000300800 */
[----:B------:R-:W2:Y:S02]  /*39820*/  LDL.LU R9, [R1+0xa94] ;  /* 0x000a940001097983 */ /* 0x000ea40000300800 */
[----:B------:R-:W3:Y:S02]  /*39830*/  LDL.LU R10, [R1+0xa98] ;  /* 0x000a9800010a7983 */ /* 0x000ee40000300800 */
[----:B------:R-:W3:Y:S01]  /*39840*/  LDL.LU R11, [R1+0xa9c] ;  /* 0x000a9c00010b7983 */ /* 0x000ee20000300800 */
[----:B------:R1:W-:Y:S04]  /*39850*/  STL.64 [R1+0x54c8], R22 ;  /* 0x0054c81601007387 */ /* 0x0003e80000100a00 */
[----:B-1----:R-:W4:Y:S04]  /*39860*/  LDL.64 R22, [R1+0x158] ;  /* 0x0001580001167983 */ /* 0x002f280000100a00 */
[----:B----4-:R-:W-:Y:S01]  /*39870*/  STL.64 [R1+0x54e0], R22 ;  /* 0x0054e01601007387 */ /* 0x010fe20000100a00 */
[----:B---3--:R-:W-:Y:S02]  /*39880*/  STL.64 [R1+0x5460], R10 ;  /* 0x0054600a01007387 */ /* 0x008fe40000100a00 */
[----:B--2---:R1:W-:Y:S02]  /*39890*/  STL.64 [R1+0x5458], R8 ;  /* 0x0054580801007387 */ /* 0x0043e40000100a00 */
[----:B-1----:R-:W2:Y:S01]  /*398a0*/  LDL.LU R8, [R1+0xaa0] ;  /* 0x000aa00001087983 */ /* 0x002ea20000300800 */
[----:B------:R-:W2:Y:S02]  /*398b0*/  LDL.LU R9, [R1+0xaa4] ;  /* 0x000aa40001097983 */ /* 0x000ea40000300800 */
[----:B------:R-:W3:Y:S02]  /*398c0*/  LDL.LU R10, [R1+0xaa8] ;  /* 0x000aa800010a7983 */ /* 0x000ee40000300800 */
[----:B------:R-:W3:Y:S01]  /*398d0*/  LDL.LU R11, [R1+0xaac] ;  /* 0x000aac00010b7983 */ /* 0x000ee20000300800 */
[----:B------:R-:W4:Y:S04]  /*398e0*/  LDL.64 R22, [R1+0x38] ;  /* 0x0000380001167983 */ /* 0x000f280000100a00 */
[----:B---3--:R-:W-:Y:S01]  /*398f0*/  STL.64 [R1+0x5490], R10 ;  /* 0x0054900a01007387 */ /* 0x008fe20000100a00 */
[----:B--2---:R1:W-:Y:S03]  /*39900*/  STL.64 [R1+0x5488], R8 ;  /* 0x0054880801007387 */ /* 0x0043e60000100a00 */
[----:B-1----:R-:W2:Y:S01]  /*39910*/  LDL.LU R8, [R1+0xac0] ;  /* 0x000ac00001087983 */ /* 0x002ea20000300800 */
[----:B------:R-:W2:Y:S02]  /*39920*/  LDL.LU R9, [R1+0xac4] ;  /* 0x000ac40001097983 */ /* 0x000ea40000300800 */
[----:B------:R-:W3:Y:S02]  /*39930*/  LDL.LU R10, [R1+0xac8] ;  /* 0x000ac800010a7983 */ /* 0x000ee40000300800 */
[----:B------:R-:W3:Y:S02]  /*39940*/  LDL.LU R11, [R1+0xacc] ;  /* 0x000acc00010b7983 */ /* 0x000ee40000300800 */
        /* <DEDUP_REMOVED lines=22> */
[----:B------:R-:W2:Y:S02]  /*39ab0*/  LDL.LU R10, [R1+0xb08] ;  /* 0x000b0800010a7983 */ /* 0x000ea40000300800 */
[----:B------:R-:W2:Y:S01]  /*39ac0*/  LDL.LU R11, [R1+0xb0c] ;  /* 0x000b0c00010b7983 */ /* 0x000ea20000300800 */
[----:B------:R-:W3:Y:S01]  /*39ad0*/  LDL.64 R14, [R1+0x18] ;  /* 0x00001800010e7983 */ /* 0x000ee20000100a00 */
[----:B------:R-:W-:Y:S02]  /*39ae0*/  STL.64 [R1+0x53d0], R6 ;  /* 0x0053d00601007387 */ /* 0x000fe40000100a00 */
[----:B0-----:R0:W-:Y:S02]  /*39af0*/  STL.64 [R1+0x5308], R26 ;  /* 0x0053081a01007387 */ /* 0x0011e40000100a00 */
[----:B------:R-:W-:Y:S02]  /*39b00*/  STL.64 [R1+0x5300], R24 ;  /* 0x0053001801007387 */ /* 0x000fe40000100a00 */
[----:B----4-:R-:W-:-:S02]  /*39b10*/  IMAD.MOV.U32 R2, RZ, RZ, R22 ;  /* 0x000000ffff027224 */ /* 0x010fc400078e0016 */
[----:B------:R-:W-:Y:S01]  /*39b20*/  IMAD.MOV.U32 R0, RZ, RZ, R23 ;  /* 0x000000ffff007224 */ /* 0x000fe200078e0017 */
[----:B0-----:R-:W4:Y:S01]  /*39b30*/  LDL.64 R26, [R1+0x118] ;  /* 0x00011800011a7983 */ /* 0x001f220000100a00 */
[----:B------:R-:W-:Y:S01]  /*39b40*/  STL [R1+0x49e4], R29 ;  /* 0x0049e41d01007387 */ /* 0x000fe20000100800 */
        /* <DEDUP_REMOVED lines=39> */
[C---:B----4-:R-:W-:Y:S11]  /*39dc0*/  HMMA.16816.F32.BF16 R20, R16.reuse, R26, R20 ;  /* 0x0000001a1014723c */ /* 0x050ff60000041814 */
[----:B------:R-:W-:Y:S11]  /*39dd0*/  @!UPT UIADD3 URZ, URZ, URZ, URZ ;  /* 0x0000003f3f3ff290 */ /* 0x000ff6000fffe03f */
[----:B------:R-:W-:Y:S01]  /*39de0*/  @!UPT UIADD3 URZ, URZ, URZ, URZ ;  /* 0x0000003f3f3ff290 */ /* 0x000fe2000fffe03f */
[----:B------:R-:W-:Y:S01]  /*39df0*/  STL.64 [R1+0xf40], R20 ;  /* 0x000f401401007387 */ /* 0x000fe20000100a00 */
[----:B------:R0:W-:Y:S03]  /*39e00*/  STL.64 [R1+0xf48], R22 ;  /* 0x000f481601007387 */ /* 0x0001e60000100a00 */
[----:B0-----:R-:W2:Y:S01]  /*39e10*/  LDL.LU.64 R22, [R1+0x5470] ;  /* 0x0054700001167983 */ /* 0x001ea20000300a00 */
[----:B------:R0:W-:Y:S02]  /*39e20*/  STL.64 [R1+0x5358], R26 ;  /* 0x0053581a01007387 */ /* 0x0001e40000100a00 */
[----:B0-----:R-:W-:Y:S02]  /*39e30*/  IMAD.MOV.U32 R26, RZ, RZ, R28 ;  /* 0x000000ffff1a7224 */ /* 0x001fe400078e001c */
[----:B------:R-:W4:Y:S01]  /*39e40*/  LDL.LU R28, [R1+0x5468] ;  /* 0x00546800011c7983 */ /* 0x000f220000300800 */
[C---:B--2---:R-:W-:Y:S03]  /*39e50*/  HMMA.16816.F32.BF16 R20, R16.reuse, R22, R8 ;  /* 0x000000161014723c */ /* 0x044fe60000041808 */
[----:B------:R-:W2:Y:S01]  /*39e60*/  LDL.LU.64 R10, [R1+0x5460] ;  /* 0x00546000010a7983 */ /* 0x000ea20000300a00 */
[----:B------:R-:W2:Y:S11]  /*39e70*/  LDL.LU.64 R8, [R1+0x5458] ;  /* 0x0054580001087983 */ /* 0x000eb60000300a00 */
[----:B------:R-:W-:Y:S08]  /*39e80*/  @!UPT UIADD3 URZ, URZ, URZ, URZ ;  /* 0x0000003f3f3ff290 */ /* 0x000ff0000fffe03f */
[----:B------:R-:W-:Y:S01]  /*39e90*/  STL.64 [R1+0xf20], R20 ;  /* 0x000f201401007387 */ /* 0x000fe20000100a00 */
[----:B------:R0:W-:Y:S03]  /*39ea0*/  STL.64 [R1+0xf28], R22 ;  /* 0x000f281601007387 */ /* 0x0001e60000100a00 */
[----:B0-----:R-:W2:Y:S02]  /*39eb0*/  LDL.LU.64 R22, [R1+0x5450] ;  /* 0x0054500001167983 */ /* 0x001ea40000300a00 */
[----:B--2---:R-:W-:Y:S02]  /*39ec0*/  HMMA.16816.F32.BF16 R20, R16, R22, R8 ;  /* 0x000000161014723c */ /* 0x004fe40000041808 */
[----:B------:R-:W2:Y:S01]  /*39ed0*/  LDL.LU.64 R10, [R1+0x5448] ;  /* 0x00544800010a7983 */ /* 0x000ea20000300a00 */
[----:B------:R-:W2:Y:S11]  /*39ee0*/  LDL.LU.64 R8, [R1+0x5440] ;  /* 0x0054400001087983 */ /* 0x000eb60000300a00 */
[----:B------:R-:W-:Y:S09]  /*39ef0*/  @!UPT UIADD3 URZ, URZ, URZ, URZ ;  /* 0x0000003f3f3ff290 */ /* 0x000ff2000fffe03f */
[----:B------:R-:W-:Y:S01]  /*39f00*/  STL.64 [R1+0xf00], R20 ;  /* 0x000f001401007387 */ /* 0x000fe20000100a00 */
[----:B------:R0:W-:Y:S03]  /*39f10*/  STL.64 [R1+0xf08], R22 ;  /* 0x000f081601007387 */ /* 0x0001e60000100a00 */
[----:B0-----:R-:W2:Y:S01]  /*39f20*/  LDL.LU.64 R22, [R1+0x5438] ;  /* 0x0054380001167983 */ /* 0x001ea20000300a00 */
[----:B------:R-:W2:Y:S02]  /*39f30*/  LDL.LU.64 R20, [R1+0x5430] ;  /* 0x0054300001147983 */ /* 0x000ea40000300a00 */
[----:B------:R-:W-:-:S07]  /*39f40*/  IMAD.MOV.U32 R27, RZ, RZ, R13 ;  /* 0x000000ffff1b7224 */ /* 0x000fce00078e000d */
[C---:B--2---:R-:W-:Y:S01]  /*39f50*/  HMMA.16816.F32.BF16 R24, R16.reuse, R26, R20 ;  /* 0x0000001a1018723c */ /* 0x044fe20000041814 */
[----:B------:R-:W2:Y:S11]  /*39f60*/  LDL.LU.64 R22, [R1+0x5428] ;  /* 0x0054280001167983 */ /* 0x000eb60000300a00 */
[----:B------:R-:W-:Y:S11]  /*39f70*/  @!UPT UIADD3 URZ, URZ, URZ, URZ ;  /* 0x0000003f3f3ff290 */ /* 0x000ff6000fffe03f */
[----:B------:R-:W-:Y:S01]  /*39f80*/  STL.64 [R1+0xef0], R24 ;  /* 0x000ef01801007387 */ /* 0x000fe20000100a00 */
[----:B------:R0:W-:Y:S03]  /*39f90*/  STL.64 [R1+0xef8], R26 ;  /* 0x000ef81a01007387 */ /* 0x0001e60000100a00 */
[----:B0-----:R-:W3:Y:S01]  /*39fa0*/  LDL.64 R26, [R1+0x128] ;  /* 0x00012800011a7983 */ /* 0x001ee20000100a00 */
[----:B--2---:R-:W-:Y:S03]  /*39fb0*/  HMMA.16816.F32.BF16 R16, R16, R22, R8 ;  /* 0x000000161010723c */ /* 0x004fe60000041808 */
[----:B---3--:R0:W-:Y:S01]  /*39fc0*/  STL.64 [R1+0x5370], R26 ;  /* 0x0053701a01007387 */ /* 0x0081e20000100a00 */
[----:B------:R-:W2:Y:S02]  /*39fd0*/  LDL.LU.64 R10, [R1+0x5420] ;  /* 0x00542000010a7983 */ /* 0x000ea40000300a00 */
[----:B------:R-:W2:Y:S02]  /*39fe0*/  LDL.LU.64 R8, [R1+0x5418] ;  /* 0x0054180001087983 */ /* 0x000ea40000300a00 */
[----:B------:R-:W2:Y:S01]  /*39ff0*/  LDL.LU.64 R22, [R1+0x5410] ;  /* 0x0054100001167983 */ /* 0x000ea20000300a00 */
[----:B------:R-:W2:Y:S01]  /*3a000*/  LDL.LU.64 R20, [R1+0x5408] ;  /* 0x0054080001147983 */ /* 0x000ea20000300a00 */
[----:B0-----:R-:W-:-:S02]  /*3a010*/  IMAD.MOV.U32 R26, RZ, RZ, R12 ;  /* 0x000000ffff1a7224 */ /* 0x001fc400078e000c */
[----:B------:R-:W-:-:S11]  /*3a020*/  IMAD.MOV.U32 R27, RZ, RZ, R5 ;  /* 0x000000ffff1b7224 */ /* 0x000fd600078e0005 */
[----:B------:R0:W-:Y:S01]  /*3a030*/  STL.64 [R1+0xee0], R16 ;  /* 0x000ee01001007387 */ /* 0x0001e20000100a00 */
[----:B------:R1:W-:Y:S03]  /*3a040*/  STL.64 [R1+0xee8], R18 ;  /* 0x000ee81201007387 */ /* 0x0003e60000100a00 */
[----:B0-----:R-:W3:Y:S01]  /*3a050*/  LDL.LU R16, [R1+0xa30] ;  /* 0x000a300001107983 */ /* 0x001ee20000300800 */
[----:B------:R-:W3:Y:S02]  /*3a060*/  LDL.LU R17, [R1+0xa34] ;  /* 0x000a340001117983 */ /* 0x000ee40000300800 */
[----:B-1----:R-:W3:Y:S02]  /*3a070*/  LDL.LU R18, [R1+0xa38] ;  /* 0x000a380001127983 */ /* 0x002ee40000300800 */
[----:B------:R-:W3:Y:S01]  /*3a080*/  LDL.LU R19, [R1+0xa3c] ;  /* 0x000a3c0001137983 */ /* 0x000ee20000300800 */
[C---:B--2---:R-:W-:Y:S01]  /*3a090*/  HMMA.16816.F32.BF16 R24, R20.reuse, R26, R8 ;  /* 0x0000001a1418723c */ /* 0x044fe20000041808 */
[----:B------:R-:W2:Y:S01]  /*3a0a0*/  LDL.LU.64 R10, [R1+0x5400] ;  /* 0x00540000010a7983 */ /* 0x000ea20000300a00 */
[----:B------:R-:W2:Y:S11]  /*3a0b0*/  LDL.LU.64 R8, [R1+0x53f8] ;  /* 0x0053f80001087983 */ /* 0x000eb60000300a00 */
[----:B------:R-:W-:Y:S10]  /*3a0c0*/  @!UPT UIADD3 URZ, URZ, URZ, URZ ;  /* 0x0000003f3f3ff290 */ /* 0x000ff4000fffe03f */
[----:B------:R-:W-:Y:S01]  /*3a0d0*/  STL.64 [R1+0xed0], R24 ;  /* 0x000ed01801007387 */ /* 0x000fe20000100a00 */
[----:B------:R0:W-:Y:S03]  /*3a0e0*/  STL.64 [R1+0xed8], R26 ;  /* 0x000ed81a01007387 */ /* 0x0001e60000100a00 */
[----:B0-----:R-:W2:Y:S04]  /*3a0f0*/  LDL.64 R26, [R1+0x138] ;  /* 0x00013800011a7983 */ /* 0x001ea80000100a00 */
[----:B--2---:R0:W-:Y:S04]  /*3a100*/  STL.64 [R1+0x5388], R26 ;  /* 0x0053881a01007387 */ /* 0x0041e80000100a00 */
[----:B0-----:R-:W2:Y:S01]  /*3a110*/  LDL.64 R26, [R1+0x148] ;  /* 0x00014800011a7983 */ /* 0x001ea20000100a00 */
[----:B------:R-:W-:Y:S01]  /*3a120*/  HMMA.16816.F32.BF16 R8, R20, R14, R8 ;  /* 0x0000000e1408723c */ /* 0x000fe20000041808 */
[----:B------:R-:W-:-:S02]  /*3a130*/  IMAD.MOV.U32 R29, RZ, RZ, R14 ;  /* 0x000000ffff1d7224 */ /* 0x000fc400078e000e */
[----:B------:R-:W-:Y:S01]  /*3a140*/  IMAD.MOV.U32 R13, RZ, RZ, R15 ;  /* 0x000000ffff0d7224 */ /* 0x000fe200078e000f */
[----:B--2---:R0:W-:Y:S04]  /*3a150*/  STL.64 [R1+0x53a0], R26 ;  /* 0x0053a01a01007387 */ /* 0x0041e80000100a00 */
[----:B0-----:R-:W2:Y:S11]  /*3a160*/  LDL.64 R26, [R1+0x8] ;  /* 0x00000800011a7983 */ /* 0x001eb60000100a00 */
[----:B------:R-:W-:Y:S04]  /*3a170*/  @!UPT UIADD3 URZ, URZ, URZ, URZ ;  /* 0x0000003f3f3ff290 */ /* 0x000fe8000fffe03f */
[----:B------:R-:W-:Y:S02]  /*3a180*/  STL.64 [R1+0xec0], R8 ;  /* 0x000ec00801007387 */ /* 0x000fe40000100a00 */
[----:B------:R0:W-:Y:S02]  /*3a190*/  STL.64 [R1+0xec8], R10 ;  /* 0x000ec80a01007387 */ /* 0x0001e40000100a00 */
[----:B0-----:R-:W2:Y:S01]  /*3a1a0*/  LDL.LU.64 R10, [R1+0x53f0] ;  /* 0x0053f000010a7983 */ /* 0x001ea20000300a00 */
[----:B------:R-:W2:Y:S02]  /*3a1b0*/  LDL.LU.64 R8, [R1+0x53e8] ;  /* 0x0053e80001087983 */ /* 0x000ea40000300a00 */
[----:B------:R-:W3:Y:S01]  /*3a1c0*/  LDL.LU.64 R14, [R1+0x53e0] ;  /* 0x0053e000010e7983 */ /* 0x000ee20000300a00 */
[C---:B--2---:R-:W-:Y:S08]  /*3a1d0*/  HMMA.16816.F32.BF16 R8, R20.reuse, R26, R8 ;  /* 0x0000001a1408723c */ /* 0x044ff00000041808 */
[----:B---3--:R-:W-:Y:S01]  /*3a1e0*/  HMMA.16816.F32.BF16 R16, R20, R14, R16 ;  /* 0x0000000e1410723c */ /* 0x008fe20000041810 */
[----:B------:R-:W-:-:S02]  /*3a1f0*/  IMAD.MOV.U32 R12, RZ, RZ, R26 ;  /* 0x000000ffff0c7224 */ /* 0x000fc400078e001a */
[----:B------:R-:W-:Y:S11]  /*3a200*/  IMAD.MOV.U32 R26, RZ, RZ, R4 ;  /* 0x000000ffff1a7224 */ /* 0x000ff600078e0004 */
[----:B------:R-:W-:Y:S01]  /*3a210*/  @!UPT UIADD3 URZ, URZ, URZ, URZ ;  /* 0x0000003f3f3ff290 */ /* 0x000fe2000fffe03f */
[----:B------:R0:W-:Y:S01]  /*3a220*/  STL.64 [R1+0xeb0], R8 ;  /* 0x000eb00801007387 */ /* 0x0001e20000100a00 */
[----:B------:R1:W-:Y:S02]  /*3a230*/  STL.64 [R1+0xeb8], R10 ;  /* 0x000eb80a01007387 */ /* 0x0003e40000100a00 */
[----:B0-----:R-:W-:Y:S02]  /*3a240*/  IMAD.MOV.U32 R9, RZ, RZ, R27 ;  /* 0x000000ffff097224 */ /* 0x001fe400078e001b */
[----:B------:R-:W-:Y:S01]  /*3a250*/  IMAD.MOV.U32 R27, RZ, RZ, R3 ;  /* 0x000000ffff1b7224 */ /* 0x000fe200078e0003 */
[----:B-1----:R-:W2:Y:S02]  /*3a260*/  LDL.LU.64 R10, [R1+0x53d8] ;  /* 0x0053d800010a7983 */ /* 0x002ea40000300a00 */
[----:B------:R0:W-:Y:S02]  /*3a270*/  STL.64 [R1+0xea0], R16 ;  /* 0x000ea01001007387 */ /* 0x0001e40000100a00 */
[----:B------:R1:W-:Y:S01]  /*3a280*/  STL.64 [R1+0xea8], R18 ;  /* 0x000ea81201007387 */ /* 0x0003e20000100a00 */
[----:B------:R-:W-:Y:S04]  /*3a290*/  STL.64 [R1+0x53b8], R26 ;  /* 0x0053b81a01007387 */ /* 0x000fe80000100a00 */
[----:B0-----:R-:W3:Y:S01]  /*3a2a0*/  LDL.LU R16, [R1+0xa10] ;  /* 0x000a100001107983 */ /* 0x001ee20000300800 */
[----:B------:R-:W3:Y:S02]  /*3a2b0*/  LDL.LU R17, [R1+0xa14] ;  /* 0x000a140001117983 */ /* 0x000ee40000300800 */
[----:B-1----:R-:W3:Y:S02]  /*3a2c0*/  LDL.LU R18, [R1+0xa18] ;  /* 0x000a180001127983 */ /* 0x002ee40000300800 */
[----:B------:R-:W3:Y:S01]  /*3a2d0*/  LDL.LU R19, [R1+0xa1c] ;  /* 0x000a1c0001137983 */ /* 0x000ee20000300800 */
[----:B------:R-:W2:Y:S01]  /*3a2e0*/  LDL.LU R4, [R1+0xa20] ;  /* 0x000a200001047983 */ /* 0x000ea20000300800 */
        /* <DEDUP_REMOVED lines=21> */
[C---:B------:R-:W-:Y:S01]  /*3a440*/  HMMA.16816.F32.BF16 R4, R20.reuse, R10, R4 ;  /* 0x0000000a1404723c */ /* 0x040fe20000041804 */
        /* <DEDUP_REMOVED lines=14> */
[----:B0-----:R-:W3:Y:S02]  /*3a530*/  LDL.LU.64 R6, [R1+0x53d0] ;  /* 0x0053d00001067983 */ /* 0x001ee40000300a00 */
[----:B---3--:R-:W-:Y:S11]  /*3a540*/  HMMA.16816.F32.BF16 R16, R20, R6, R16 ;  /* 0x000000061410723c */ /* 0x008ff60000041810 */
[----:B------:R-:W-:Y:S11]  /*3a550*/  @!UPT UIADD3 URZ, URZ, URZ, URZ ;  /* 0x0000003f3f3ff290 */ /* 0x000ff6000fffe03f */
[----:B------:R-:W-:Y:S01]  /*3a560*/  @!UPT UIADD3 URZ, URZ, URZ, URZ ;  /* 0x0000003f3f3ff290 */ /* 0x000fe2000fffe03f */
[----:B------:R-:W-:Y:S01]  /*3a570*/  STL.64 [R1+0xe80], R16 ;  /* 0x000e801001007387 */ /* 0x000fe20000100a00 */
[----:B------:R-:W-:Y:S02]  /*3a580*/  STL.64 [R1+0xe88], R18 ;  /* 0x000e881201007387 */ /* 0x000fe40000100a00 */
[----:B----4-:R-:W0:Y:S02]  /*3a590*/  LDSM.16.MT88.4 R16, [R28+0x4000] ;  /* 0x004000001c10783b */ /* 0x010e240000004200 */
[----:B0-----:R0:W-:Y:S02]  /*3a5a0*/  STL.64 [R1+0x51b0], R18 ;  /* 0x0051b01201007387 */ /* 0x0011e40000100a00 */
[----:B------:R1:W-:Y:S02]  /*3a5b0*/  STL.64 [R1+0x51a8], R16 ;  /* 0x0051a81001007387 */ /* 0x0003e40000100a00 */
[----:B0-----:R-:W3:Y:S01]  /*3a5c0*/  LDL.64 R18, [R1+0xd8] ;  /* 0x0000d80001127983 */ /* 0x001ee20000100a00 */
[----:B------:R-:W-:-:S02]  /*3a5d0*/  IMAD.MOV.U32 R26, RZ, RZ, R2 ;  /* 0x000000ffff1a7224 */ /* 0x000fc400078e0002 */
[----:B------:R-:W-:-:S07]  /*3a5e0*/  IMAD.MOV.U32 R27, RZ, RZ, R0 ;  /* 0x000000ffff1b7224 */ /* 0x000fce00078e0000 */
[C---:B--2---:R-:W-:Y:S01]  /*3a5f0*/  HMMA.16816.F32.BF16 R24, R20.reuse, R26, R12 ;  /* 0x0000001a1418723c */ /* 0x044fe2000004180c */
[----:B---3--:R0:W-:Y:S01]  /*3a600*/  STL.64 [R1+0x5350], R18 ;  /* 0x0053501201007387 */ /* 0x0081e20000100a00 */
[----:B-1----:R-:W2:Y:S02]  /*3a610*/  LDL.LU R16, [R1+0x990] ;  /* 0x0009900001107983 */ /* 0x002ea40000300800 */
[----:B------:R-:W2:Y:S01]  /*3a620*/  LDL.LU R17, [R1+0x994] ;  /* 0x0009940001117983 */ /* 0x000ea20000300800 */
[----:B0-----:R-:W2:Y:S01]  /*3a630*/  LDL.LU R18, [R1+0x998] ;  /* 0x0009980001127983 */ /* 0x001ea20000300800 */
[----:B------:R-:W2:Y:S02]  /*3a640*/  LDL.LU R19, [R1+0x99c] ;  /* 0x00099c0001137983 */ /* 0x000ea40000300800 */
[----:B------:R-:W3:Y:S02]  /*3a650*/  LDL.LU.64 R14, [R1+0x53c8] ;  /* 0x0053c800010e7983 */ /* 0x000ee40000300a00 */
[----:B------:R-:W3:Y:S11]  /*3a660*/  LDL.LU.64 R12, [R1+0x53c0] ;  /* 0x0053c000010c7983 */ /* 0x000ef60000300a00 */
[----:B------:R-:W-:Y:S02]  /*3a670*/  @!UPT UIADD3 URZ, URZ, URZ, URZ ;  /* 0x0000003f3f3ff290 */ /* 0x000fe4000fffe03f */
[----:B------:R-:W-:Y:S01]  /*3a680*/  STL.64 [R1+0xe70], R24 ;  /* 0x000e701801007387 */ /* 0x000fe20000100a00 */
        /* <DEDUP_REMOVED lines=18> */
[----:B------:R-:W-:Y:S01]  /*3a7b0*/  STL [R1+0x527c], R0 ;  /* 0x00527c0001007387 */ /* 0x000fe20000100800 */
[----:B------:R-:W-:Y:S01]  /*3a7c0*/  STL [R1+0x5278], R2 ;  /* 0x0052780201007387 */ /* 0x000fe20000100800 */
[----:B---3--:R-:W-:Y:S01]  /*3a7d0*/  HMMA.16816.F32.BF16 R12, R20, R26, R12 ;  /* 0x0000001a140c723c */ /* 0x008fe2000004180c */
[----:B------:R-:W-:-:S02]  /*3a7e0*/  IMAD.MOV.U32 R4, RZ, RZ, R26 ;  /* 0x000000ffff047224 */ /* 0x000fc400078e001a */
[----:B------:R-:W-:Y:S11]  /*3a7f0*/  IMAD.MOV.U32 R3, RZ, RZ, R27 ;  /* 0x000000ffff037224 */ /* 0x000ff600078e001b */
[----:B------:R-:W-:Y:S09]  /*3a800*/  @!UPT UIADD3 URZ, URZ, URZ, URZ ;  /* 0x0000003f3f3ff290 */ /* 0x000ff2000fffe03f */
[----:B------:R-:W-:Y:S01]  /*3a810*/  STL.64 [R1+0xe40], R12 ;  /* 0x000e400c01007387 */ /* 0x000fe20000100a00 */
[----:B------:R0:W-:Y:S03]  /*3a820*/  STL.64 [R1+0xe48], R14 ;  /* 0x000e480e01007387 */ /* 0x0001e60000100a00 */
[----:B0-----:R-:W3:Y:S01]  /*3a830*/  LDL.LU.64 R14, [R1+0x5380] ;  /* 0x00538000010e7983 */ /* 0x001ee20000300a00 */
[----:B------:R-:W3:Y:S02]  /*3a840*/  LDL.LU.64 R12, [R1+0x5378] ;  /* 0x00537800010c7983 */ /* 0x000ee40000300a00 */
[----:B------:R-:W3:Y:S02]  /*3a850*/  LDL.LU.64 R26, [R1+0x5370] ;  /* 0x00537000011a7983 */ /* 0x000ee40000300a00 */
[----:B---3--:R-:W-:Y:S01]  /*3a860*/  HMMA.16816.F32.BF16 R12, R20, R26, R12 ;  /* 0x0000001a140c723c */ /* 0x008fe2000004180c */
[----:B------:R-:W-:-:S02]  /*3a870*/  IMAD.MOV.U32 R5, RZ, RZ, R27 ;  /* 0x000000ffff057224 */ /* 0x000fc400078e001b */
[----:B------:R-:W-:Y:S11]  /*3a880*/  IMAD.MOV.U32 R8, RZ, RZ, R26 ;  /* 0x000000ffff087224 */ /* 0x000ff600078e001a */
[----:B------:R-:W-:Y:S09]  /*3a890*/  @!UPT UIADD3 URZ, URZ, URZ, URZ ;  /* 0x0000003f3f3ff290 */ /* 0x000ff2000fffe03f */
[----:B------:R-:W-:Y:S01]  /*3a8a0*/  STL.64 [R1+0xe30], R12 ;  /* 0x000e300c01007387 */ /* 0x000fe20000100a00 */
[----:B------:R0:W-:Y:S03]  /*3a8b0*/  STL.64 [R1+0xe38], R14 ;  /* 0x000e380e01007387 */ /* 0x0001e60000100a00 */
[----:B0-----:R-:W3:Y:S01]  /*3a8c0*/  LDL.LU.64 R14, [R1+0x5368] ;  /* 0x00536800010e7983 */ /* 0x001ee20000300a00 */
[----:B------:R-:W4:Y:S02]  /*3a8d0*/  LDL.LU.64 R12, [R1+0x5360] ;  /* 0x00536000010c7983 */ /* 0x000f240000300a00 */
[----:B------:R-:W2:Y:S02]  /*3a8e0*/  LDL.LU.64 R26, [R1+0x5358] ;  /* 0x00535800011a7983 */ /* 0x000ea40000300a00 */
[----:B------:R-:W-:Y:S01]  /*3a8f0*/  STL.64 [R1+0x5298], R6 ;  /* 0x0052980601007387 */ /* 0x000fe20000100a00 */
[----:B------:R0:W-:Y:S04]  /*3a900*/  STL.64 [R1+0x5290], R4 ;  /* 0x0052900401007387 */ /* 0x0001e80000100a00 */
        /* <DEDUP_REMOVED lines=12> */
[----:B----4-:R-:W-:-:S02]  /*3a9d0*/  IMAD.MOV.U32 R6, RZ, RZ, R12 ;  /* 0x000000ffff067224 */ /* 0x010fc400078e000c */
[----:B------:R-:W-:-:S05]  /*3a9e0*/  IMAD.MOV.U32 R7, RZ, RZ, R9 ;  /* 0x000000ffff077224 */ /* 0x000fca00078e0009 */
[----:B------:R0:W-:Y:S02]  /*3a9f0*/  STL.64 [R1+0x52d0], R6 ;  /* 0x0052d00601007387 */ /* 0x0001e40000100a00 */
[----:B0-----:R-:W-:Y:S01]  /*3aa00*/  HMMA.16816.F32.BF16 R4, R20, R26, R16 ;  /* 0x0000001a1404723c */ /* 0x001fe20000041810 */
[----:B------:R-:W-:Y:S02]  /*3aa10*/  IMAD.MOV.U32 R12, RZ, RZ, R26 ;  /* 0x000000ffff0c7224 */ /* 0x000fe400078e001a */
[----:B------:R-:W-:Y:S11]  /*3aa20*/  IMAD.MOV.U32 R9, RZ, RZ, R27 ;  /* 0x000000ffff097224 */ /* 0x000ff600078e001b */
[----:B------:R-:W-:Y:S09]  /*3aa30*/  @!UPT UIADD3 URZ, URZ, URZ, URZ ;  /* 0x0000003f3f3ff290 */ /* 0x000ff2000fffe03f */
[----:B------:R-:W-:Y:S01]  /*3aa40*/  STL.64 [R1+0xe20], R4 ;  /* 0x000e200401007387 */ /* 0x000fe20000100a00 */
[----:B------:R-:W-:Y:S02]  /*3aa50*/  STL.64 [R1+0xe28], R6 ;  /* 0x000e280601007387 */ /* 0x000fe40000100a00 */
[----:B---3--:R-:W-:Y:S02]  /*3aa60*/  STL.64 [R1+0x5348], R14 ;  /* 0x0053480e01007387 */ /* 0x008fe40000100a00 */
[----:B------:R-:W-:Y:S01]  /*3aa70*/  STL [R1+0x5340], R12 ;  /* 0x0053400c01007387 */ /* 0x000fe20000100800 */
[----:B------:R-:W2:Y:S01]  /*3aa80*/  LDL.LU R24, [R1+0x950] ;  /* 0x0009500001187983 */ /* 0x000ea20000300800 */
[----:B------:R-:W2:Y:S02]  /*3aa90*/  LDL.LU R25, [R1+0x954] ;  /* 0x0009540001197983 */ /* 0x000ea40000300800 */
[----:B------:R-:W3:Y:S02]  /*3aaa0*/  LDL.LU R26, [R1+0x958] ;  /* 0x00095800011a7983 */ /* 0x000ee40000300800 */
[----:B------:R-:W3:Y:S02]  /*3aab0*/  LDL.LU R27, [R1+0x95c] ;  /* 0x00095c00011b7983 */ /* 0x000ee40000300800 */
[----:B---3--:R0:W-:Y:S01]  /*3aac0*/  STL.64 [R1+0x5318], R26 ;  /* 0x0053181a01007387 */ /* 0x0081e20000100a00 */
[----:B--2---:R-:W-:Y:S03]  /*3aad0*/  STL.64 [R1+0x5310], R24 ;  /* 0x0053101801007387 */ /* 0x004fe60000100a00 */
[----:B0-----:R-:W2:Y:S01]  /*3aae0*/  LDL.64 R26, [R1+0xe8] ;  /* 0x0000e800011a7983 */ /* 0x001ea20000100a00 */
[----:B------:R-:W-:-:S02]  /*3aaf0*/  IMAD.MOV.U32 R6, RZ, RZ, R29 ;  /* 0x000000ffff067224 */ /* 0x000fc400078e001d */
[----:B------:R-:W-:Y:S01]  /*3ab00*/  IMAD.MOV.U32 R7, RZ, RZ, R13 ;  /* 0x000000ffff077224 */ /* 0x000fe200078e000d */
[----:B--2---:R0:W-:Y:S04]  /*3ab10*/  STL.64 [R1+0x5328], R26 ;  /* 0x0053281a01007387 */ /* 0x0041e80000100a00 */
[----:B0-----:R-:W2:Y:S01]  /*3ab20*/  LDL.64 R26, [R1+0xf8] ;  /* 0x0000f800011a7983 */ /* 0x001ea20000100a00 */
[----:B------:R-:W3:Y:S02]  /*3ab30*/  LDL.LU R16, [R1+0x980] ;  /* 0x0009800001107983 */ /* 0x000ee40000300800 */
[----:B------:R-:W3:Y:S02]  /*3ab40*/  LDL.LU R17, [R1+0x984] ;  /* 0x0009840001117983 */ /* 0x000ee40000300800 */
[----:B------:R-:W3:Y:S01]  /*3ab50*/  LDL.LU R18, [R1+0x988] ;  /* 0x0009880001127983 */ /* 0x000ee20000300800 */
[----:B------:R-:W3:Y:S01]  /*3ab60*/  LDL.LU R19, [R1+0x98c] ;  /* 0x00098c0001137983 */ /* 0x000ee20000300800 */
[----:B------:R-:W3:Y:S02]  /*3ab70*/  LDL.64 R14, [R1+0x108] ;  /* 0x00010800010e7983 */ /* 0x000ee40000100a00 */
[----:B------:R0:W-:Y:S02]  /*3ab80*/  STL.64 [R1+0x52e8], R6 ;  /* 0x0052e80601007387 */ /* 0x0001e40000100a00 */
[----:B0-----:R-:W4:Y:S04]  /*3ab90*/  LDL.64 R6, [R1+0x28] ;  /* 0x0000280001067983 */ /* 0x001f280000100a00 */
[----:B----4-:R0:W-:Y:S01]  /*3aba0*/  STL.64 [R1+0x5320], R6 ;  /* 0x0053200601007387 */ /* 0x0101e20000100a00 */
[----:B------:R-:W4:Y:S02]  /*3abb0*/  LDL.LU R4, [R1+0x960] ;  /* 0x0009600001047983 */ /* 0x000f240000300800 */
[----:B------:R-:W4:Y:S01]  /*3abc0*/  LDL.LU R5, [R1+0x964] ;  /* 0x0009640001057983 */ /* 0x000f220000300800 */
[----:B0-----:R-:W2:Y:S01]  /*3abd0*/  LDL.LU R6, [R1+0x968] ;  /* 0x0009680001067983 */ /* 0x001ea20000300800 */
[----:B------:R-:W2:Y:S03]  /*3abe0*/  LDL.LU R7, [R1+0x96c] ;  /* 0x00096c0001077983 */ /* 0x000ea60000300800 */
[----:B--2---:R-:W-:Y:S01]  /*3abf0*/  STL.64 [R1+0x5338], R6 ;  /* 0x0053380601007387 */ /* 0x004fe20000100a00 */
[----:B----4-:R0:W-:Y:S03]  /*3ac00*/  STL.64 [R1+0x5330], R4 ;  /* 0x0053300401007387 */ /* 0x0101e60000100a00 */
[----:B0-----:R-:W2:Y:S01]  /*3ac10*/  LDL.LU R4, [R1+0x970] ;  /* 0x0009700001047983 */ /* 0x001ea20000300800 */
[----:B------:R-:W2:Y:S02]  /*3ac20*/  LDL.LU R5, [R1+0x974] ;  /* 0x0009740001057983 */ /* 0x000ea40000300800 */
[----:B------:R-:W2:Y:S02]  /*3ac30*/  LDL.LU R6, [R1+0x978] ;  /* 0x0009780001067983 */ /* 0x000ea40000300800 */
[----:B------:R-:W2:Y:S01]  /*3ac40*/  LDL.LU R7, [R1+0x97c] ;  /* 0x00097c0001077983 */ /* 0x000ea20000300800 */
[----:B------:R-:W-:Y:S01]  /*3ac50*/  STL.64 [R1+0x52c8], R10 ;  /* 0x0052c80a01007387 */ /* 0x000fe20000100a00 */
[----:B------:R0:W-:Y:S03]  /*3ac60*/  STL.64 [R1+0x52c0], R8 ;  /* 0x0052c00801007387 */ /* 0x0001e60000100a00 */
[----:B0-----:R-:W4:Y:S01]  /*3ac70*/  LDL.LU R8, [R1+0x920] ;  /* 0x0009200001087983 */ /* 0x001f220000300800 */
[----:B------:R-:W4:Y:S02]  /*3ac80*/  LDL.LU R9, [R1+0x924] ;  /* 0x0009240001097983 */ /* 0x000f240000300800 */
[----:B------:R-:W2:Y:S02]  /*3ac90*/  LDL.LU R10, [R1+0x928] ;  /* 0x00092800010a7983 */ /* 0x000ea40000300800 */
[----:B------:R-:W2:Y:S01]  /*3aca0*/  LDL.LU R11, [R1+0x92c] ;  /* 0x00092c00010b7983 */ /* 0x000ea20000300800 */
[C---:B---3--:R-:W-:Y:S01]  /*3acb0*/  HMMA.16816.F32.BF16 R16, R20.reuse, R14, R16 ;  /* 0x0000000e1410723c */ /* 0x048fe20000041810 */
[----:B--2---:R-:W-:Y:S01]  /*3acc0*/  STL.64 [R1+0x52e0], R10 ;  /* 0x0052e00a01007387 */ /* 0x004fe20000100a00 */
[----:B----4-:R0:W-:Y:S03]  /*3acd0*/  STL.64 [R1+0x52d8], R8 ;  /* 0x0052d80801007387 */ /* 0x0101e60000100a00 */
[----:B0-----:R-:W2:Y:S01]  /*3ace0*/  LDL.LU R8, [R1+0x930] ;  /* 0x0009300001087983 */ /* 0x001ea20000300800 */
[----:B------:R-:W2:Y:S02]  /*3acf0*/  LDL.LU R9, [R1+0x934] ;  /* 0x0009340001097983 */ /* 0x000ea40000300800 */
[----:B------:R-:W3:Y:S02]  /*3ad00*/  LDL.LU R10, [R1+0x938] ;  /* 0x00093800010a7983 */ /* 0x000ee40000300800 */
[----:B------:R-:W3:Y:S01]  /*3ad10*/  LDL.LU R11, [R1+0x93c] ;  /* 0x00093c00010b7983 */ /* 0x000ee20000300800 */
[----:B------:R-:W-:Y:S01]  /*3ad20*/  HMMA.16816.F32.BF16 R4, R20, R26, R4 ;  /* 0x0000001a1404723c */ /* 0x000fe20000041804 */
[----:B------:R-:W-:-:S02]  /*3ad30*/  IMAD.MOV.U32 R13, RZ, RZ, R15 ;  /* 0x000000ffff0d7224 */ /* 0x000fc400078e000f */
[----:B------:R-:W-:Y:S01]  /*3ad40*/  IMAD.MOV.U32 R29, RZ, RZ, R26 ;  /* 0x000000ffff1d7224 */ /* 0x000fe200078e001a */
[----:B---3--:R-:W-:Y:S01]  /*3ad50*/  STL.64 [R1+0x52f8], R10 ;  /* 0x0052f80a01007387 */ /* 0x008fe20000100a00 */
[----:B--2---:R0:W-:Y:S03]  /*3ad60*/  STL.64 [R1+0x52f0], R8 ;  /* 0x0052f00801007387 */ /* 0x0041e60000100a00 */
[----:B0-----:R-:W2:Y:S01]  /*3ad70*/  LDL.LU R8, [R1+0x940] ;  /* 0x0009400001087983 */ /* 0x001ea20000300800 */
[----:B------:R-:W2:Y:S02]  /*3ad80*/  LDL.LU R9, [R1+0x944] ;  /* 0x0009440001097983 */ /* 0x000ea40000300800 */
[----:B------:R-:W2:Y:S02]  /*3ad90*/  LDL.LU R10, [R1+0x948] ;  /* 0x00094800010a7983 */ /* 0x000ea40000300800 */
[----:B------:R-:W2:Y:S01]  /*3ada0*/  LDL.LU R11, [R1+0x94c] ;  /* 0x00094c00010b7983 */ /* 0x000ea20000300800 */
[----:B------:R0:W-:Y:S01]  /*3adb0*/  STL.64 [R1+0xe10], R16 ;  /* 0x000e101001007387 */ /* 0x0001e20000100a00 */
[----:B------:R1:W-:Y:S02]  /*3adc0*/  STL.64 [R1+0xe18], R18 ;  /* 0x000e181201007387 */ /* 0x0003e40000100a00 */
[----:B0-----:R-:W-:Y:S01]  /*3add0*/  IMAD.MOV.U32 R16, RZ, RZ, R14 ;  /* 0x000000ffff107224 */ /* 0x001fe200078e000e */
[----:B-1----:R-:W3:Y:S01]  /*3ade0*/  LDL.LU.64 R18, [R1+0x5350] ;  /* 0x0053500001127983 */ /* 0x002ee20000300a00 */
[----:B------:R-:W4:Y:S02]  /*3adf0*/  LDL.LU.64 R14, [R1+0x5348] ;  /* 0x00534800010e7983 */ /* 0x000f240000300a00 */
[----:B------:R-:W2:Y:S02]  /*3ae00*/  LDL.LU R12, [R1+0x5340] ;  /* 0x00534000010c7983 */ /* 0x000ea40000300800 */
[----:B------:R-:W-:Y:S01]  /*3ae10*/  STL.64 [R1+0xe00], R4 ;  /* 0x000e000401007387 */ /* 0x000fe20000100a00 */
[----:B------:R0:W-:Y:S01]  /*3ae20*/  STL.64 [R1+0xe08], R6 ;  /* 0x000e080601007387 */ /* 0x0001e20000100a00 */
[----:B------:R-:W-:-:S03]  /*3ae30*/  IMAD.MOV.U32 R17, RZ, RZ, R27 ;  /* 0x000000ffff117224 */ /* 0x000fc600078e001b */
[----:B0-----:R-:W2:Y:S01]  /*3ae40*/  LDL.LU.64 R6, [R1+0x5338] ;  /* 0x0053380001067983 */ /* 0x001ea20000300a00 */
[----:B------:R-:W2:Y:S02]  /*3ae50*/  LDL.LU.64 R4, [R1+0x5330] ;  /* 0x0053300001047983 */ /* 0x000ea40000300a00 */
        /* <DEDUP_REMOVED lines=8> */
[----:B------:R-:W3:Y:S02]  /*3aee0*/  LDL.LU.64 R26, [R1+0x5318] ;  /* 0x00531800011a7983 */ /* 0x000ee40000300a00 */
[----:B------:R-:W3:Y:S02]  /*3aef0*/  LDL.LU.64 R24, [R1+0x5310] ;  /* 0x0053100001187983 */ /* 0x000ee40000300a00 */
[----:B---3--:R-:W-:Y:S01]  /*3af00*/  HMMA.16816.F32.BF16 R20, R20, R18, R24 ;  /* 0x000000121414723c */ /* 0x008fe20000041818 */
[----:B------:R-:W3:Y:S01]  /*3af10*/  LDL.LU.64 R26, [R1+0x5308] ;  /* 0x00530800011a7983 */ /* 0x000ee20000300a00 */
[----:B------:R-:W3:Y:S11]  /*3af20*/  LDL.LU.64 R24, [R1+0x5300] ;  /* 0x0053000001187983 */ /* 0x000ef60000300a00 */
[----:B------:R-:W-:Y:S10]  /*3af30*/  @!UPT UIADD3 URZ, URZ, URZ, URZ ;  /* 0x0000003f3f3ff290 */ /* 0x000ff4000fffe03f */
[----:B------:R0:W-:Y:S01]  /*3af40*/  STL.64 [R1+0xde0], R20 ;  /* 0x000de01401007387 */ /* 0x0001e20000100a00 */
[----:B------:R1:W-:Y:S03]  /*3af50*/  STL.64 [R1+0xde8], R22 ;  /* 0x000de81601007387 */ /* 0x0003e60000100a00 */
[----:B0-----:R-:W4:Y:S01]  /*3af60*/  LDL.LU R20, [R1+0x8f0] ;  /* 0x0008f00001147983 */ /* 0x001f220000300800 */
[----:B------:R-:W4:Y:S02]  /*3af70*/  LDL.LU R21, [R1+0x8f4] ;  /* 0x0008f40001157983 */ /* 0x000f240000300800 */
[----:B-1----:R-:W4:Y:S02]  /*3af80*/  LDL.LU R22, [R1+0x8f8] ;  /* 0x0008f80001167983 */ /* 0x002f240000300800 */
[----:B------:R-:W4:Y:S01]  /*3af90*/  LDL.LU R23, [R1+0x8fc] ;  /* 0x0008fc0001177983 */ /* 0x000f220000300800 */
[----:B------:R2:W-:Y:S02]  /*3afa0*/  STL.64 [R1+0x51c0], R18 ;  /* 0x0051c01201007387 */ /* 0x0005e40000100a00 */
[----:B--2---:R-:W-:-:S02]  /*3afb0*/  IMAD.MOV.U32 R19, RZ, RZ, R6 ;  /* 0x000000ffff137224 */ /* 0x004fc400078e0006 */
        /* <DEDUP_REMOVED lines=11> */
[----:B0-----:R-:W3:Y:S01]  /*3b070*/  LDL.LU R16, [R1+0x8e0] ;  /* 0x0008e00001107983 */ /* 0x001ee20000300800 */
[----:B------:R-:W3:Y:S02]  /*3b080*/  LDL.LU R17, [R1+0x8e4] ;  /* 0x0008e40001117983 */ /* 0x000ee40000300800 */
[----:B------:R-:W3:Y:S02]  /*3b090*/  LDL.LU R18, [R1+0x8e8] ;  /* 0x0008e80001127983 */ /* 0x000ee40000300800 */
[----:B------:R-:W3:Y:S01]  /*3b0a0*/  LDL.LU R19, [R1+0x8ec] ;  /* 0x0008ec0001137983 */ /* 0x000ee20000300800 */
        /* <DEDUP_REMOVED lines=21> */
[----:B------:R-:W2:Y:S02]  /*3b200*/  LDL.LU.64 R4, [R1+0x52a0] ;  /* 0x0052a00001047983 */ /* 0x000ea40000300a00 */
[----:B------:R-:W-:Y:S01]  /*3b210*/  STL.64 [R1+0x5170], R14 ;  /* 0x0051700e01007387 */ /* 0x000fe20000100a00 */
[C---:B--2---:R-:W-:Y:S11]  /*3b220*/  HMMA.16816.F32.BF16 R4, R24.reuse, R10, R4 ;  /* 0x0000000a1804723c */ /* 0x044ff60000041804 */
[----:B------:R-:W-:Y:S11]  /*3b230*/  @!UPT UIADD3 URZ, URZ, URZ, URZ ;  /* 0x0000003f3f3ff290 */ /* 0x000ff6000fffe03f */
[----:B------:R-:W-:Y:S01]  /*3b240*/  @!UPT UIADD3 URZ, URZ, URZ, URZ ;  /* 0x0000003f3f3ff290 */ /* 0x000fe2000fffe03f */
[----:B------:R-:W-:Y:S01]  /*3b250*/  STL.64 [R1+0xd90], R4 ;  /* 0x000d900401007387 */ /* 0x000fe20000100a00 */
[----:B------:R0:W-:Y:S03]  /*3b260*/  STL.64 [R1+0xd98], R6 ;  /* 0x000d980601007387 */ /* 0x0001e60000100a00 */
[----:B0-----:R-:W2:Y:S01]  /*3b270*/  LDL.LU.64 R6, [R1+0x5298] ;  /* 0x0052980001067983 */ /* 0x001ea20000300a00 */
[----:B------:R-:W4:Y:S02]  /*3b280*/  LDL.LU.64 R4, [R1+0x5290] ;  /* 0x0052900001047983 */ /* 0x000f240000300a00 */
[----:B------:R-:W-:Y:S01]  /*3b290*/  STL.64 [R1+0x5270], R10 ;  /* 0x0052700a01007387 */ /* 0x000fe20000100a00 */
[C---:B--2---:R-:W-:Y:S01]  /*3b2a0*/  HMMA.16816.F32.BF16 R20, R24.reuse, R6, R20 ;  /* 0x000000061814723c */ /* 0x044fe20000041814 */
[----:B------:R-:W-:Y:S11]  /*3b2b0*/  STL.64 [R1+0x5178], R6 ;  /* 0x0051780601007387 */ /* 0x000ff60000100a00 */
[----:B------:R-:W-:Y:S11]  /*3b2c0*/  @!UPT UIADD3 URZ, URZ, URZ, URZ ;  /* 0x0000003f3f3ff290 */ /* 0x000ff6000fffe03f */
[----:B------:R-:W-:Y:S01]  /*3b2d0*/  STL.64 [R1+0xd80], R20 ;  /* 0x000d801401007387 */ /* 0x000fe20000100a00 */
[----:B------:R-:W-:Y:S02]  /*3b2e0*/  STL.64 [R1+0xd88], R22 ;  /* 0x000d881601007387 */ /* 0x000fe40000100a00 */
[----:B------:R-:W0:Y:S02]  /*3b2f0*/  LDSM.16.MT88.4 R20, [R28+0x4080] ;  /* 0x004080001c14783b */ /* 0x000e240000004200 */
[----:B0-----:R0:W-:Y:S02]  /*3b300*/  STL.64 [R1+0x50b0], R22 ;  /* 0x0050b01601007387 */ /* 0x0011e40000100a00 */
[----:B------:R3:W-:Y:S02]  /*3b310*/  STL.64 [R1+0x50a8], R20 ;  /* 0x0050a81401007387 */ /* 0x0007e40000100a00 */
[----:B0-----:R-:W3:Y:S04]  /*3b320*/  LDL R22, [R1+0x38] ;  /* 0x0000380001167983 */ /* 0x001ee80000100800 */
[----:B------:R-:W3:Y:S02]  /*3b330*/  LDL R23, [R1+0x3c] ;  /* 0x00003c0001177983 */ /* 0x000ee40000100800 */
[----:B---3--:R-:W-:Y:S02]  /*3b340*/  HMMA.16816.F32.BF16 R20, R24, R22, R16 ;  /* 0x000000161814723c */ /* 0x008fe40000041810 */
[----:B------:R-:W2:Y:S01]  /*3b350*/  LDL.LU.64 R18, [R1+0x5288] ;  /* 0x0052880001127983 */ /* 0x000ea20000300a00 */
[----:B------:R-:W3:Y:S11]  /*3b360*/  LDL.LU.64 R16, [R1+0x5280] ;  /* 0x0052800001107983 */ /* 0x000ef60000300a00 */
[----:B------:R-:W-:Y:S09]  /*3b370*/  @!UPT UIADD3 URZ, URZ, URZ, URZ ;  /* 0x0000003f3f3ff290 */ /* 0x000ff2000fffe03f */
[----:B------:R0:W-:Y:S01]  /*3b380*/  STL.64 [R1+0xd70], R20 ;  /* 0x000d701401007387 */ /* 0x0001e20000100a00 */
[----:B------:R1:W-:Y:S03]  /*3b390*/  STL.64 [R1+0xd78], R22 ;  /* 0x000d781601007387 */ /* 0x0003e60000100a00 */
[----:B0-----:R-:W2:Y:S01]  /*3b3a0*/  LDL.LU R20, [R1+0x820] ;  /* 0x0008200001147983 */ /* 0x001ea20000300800 */
[----:B------:R-:W2:Y:S02]  /*3b3b0*/  LDL.LU R21, [R1+0x824] ;  /* 0x0008240001157983 */ /* 0x000ea40000300800 */
[----:B-1----:R-:W2:Y:S02]  /*3b3c0*/  LDL.LU R22, [R1+0x828] ;  /* 0x0008280001167983 */ /* 0x002ea40000300800 */
[----:B------:R-:W2:Y:S02]  /*3b3d0*/  LDL.LU R23, [R1+0x82c] ;  /* 0x00082c0001177983 */ /* 0x000ea40000300800 */
[----:B--2---:R0:W-:Y:S01]  /*3b3e0*/  STL.64 [R1+0x5198], R22 ;  /* 0x0051981601007387 */ /* 0x0041e20000100a00 */
[----:B------:R1:W-:Y:S02]  /*3b3f0*/  STL.64 [R1+0x5190], R20 ;  /* 0x0051901401007387 */ /* 0x0003e40000100a00 */
[----:B0-----:R-:W-:-:S02]  /*3b400*/  IMAD.MOV.U32 R22, RZ, RZ, R19 ;  /* 0x000000ffff167224 */ /* 0x001fc400078e0013 */
[----:B------:R-:W-:Y:S02]  /*3b410*/  IMAD.MOV.U32 R23, RZ, RZ, R18 ;  /* 0x000000ffff177224 */ /* 0x000fe400078e0012 */
[----:B------:R-:W-:Y:S02]  /*3b420*/  IMAD.MOV.U32 R18, RZ, RZ, R0 ;  /* 0x000000ffff127224 */ /* 0x000fe400078e0000 */
[----:B------:R-:W-:Y:S01]  /*3b430*/  IMAD.MOV.U32 R19, RZ, RZ, R2 ;  /* 0x000000ffff137224 */ /* 0x000fe200078e0002 */
[----:B------:R-:W2:Y:S01]  /*3b440*/  LDL.LU R0, [R1+0x527c] ;  /* 0x00527c0001007983 */ /* 0x000ea20000300800 */
[----:B------:R-:W2:Y:S03]  /*3b450*/  LDL.LU R2, [R1+0x5278] ;  /* 0x0052780001027983 */ /* 0x000ea60000300800 */
[----:B------:R-:W-:Y:S01]  /*3b460*/  STL.64 [R1+0x51d8], R18 ;  /* 0x0051d81201007387 */ /* 0x000fe20000100a00 */
[----:B------:R0:W-:Y:S02]  /*3b470*/  STL.64 [R1+0x51b8], R22 ;  /* 0x0051b81601007387 */ /* 0x0001e40000100a00 */
[----:B-1----:R-:W2:Y:S02]  /*3b480*/  LDL.LU R20, [R1+0x7f0] ;  /* 0x0007f00001147983 */ /* 0x002ea40000300800 */
[----:B------:R-:W2:Y:S01]  /*3b490*/  LDL.LU R21, [R1+0x7f4] ;  /* 0x0007f40001157983 */ /* 0x000ea20000300800 */
[----:B0-----:R-:W2:Y:S01]  /*3b4a0*/  LDL.LU R22, [R1+0x7f8] ;  /* 0x0007f80001167983 */ /* 0x001ea20000300800 */
[----:B------:R-:W2:Y:S02]  /*3b4b0*/  LDL.LU R23, [R1+0x7fc] ;  /* 0x0007fc0001177983 */ /* 0x000ea40000300800 */
[----:B------:R-:W-:-:S02]  /*3b4c0*/  IMAD.MOV.U32 R18, RZ, RZ, R29 ;  /* 0x000000ffff127224 */ /* 0x000fc400078e001d */
[----:B---3--:R-:W-:-:S05]  /*3b4d0*/  IMAD.MOV.U32 R19, RZ, RZ, R17 ;  /* 0x000000ffff137224 */ /* 0x008fca00078e0011 */
[----:B------:R-:W-:Y:S04]  /*3b4e0*/  STL.64 [R1+0x51f0], R18 ;  /* 0x0051f01201007387 */ /* 0x000fe80000100a00 */
[----:B--2---:R-:W-:Y:S01]  /*3b4f0*/  STL.64 [R1+0x51d0], R22 ;  /* 0x0051d01601007387 */ /* 0x004fe20000100a00 */
[----:B------:R0:W-:Y:S03]  /*3b500*/  STL.64 [R1+0x51c8], R20 ;  /* 0x0051c81401007387 */ /* 0x0001e60000100a00 */
[----:B0-----:R-:W2:Y:S01]  /*3b510*/  LDL.LU R20, [R1+0x840] ;  /* 0x0008400001147983 */ /* 0x001ea20000300800 */
[----:B------:R-:W2:Y:S02]  /*3b520*/  LDL.LU R21, [R1+0x844] ;  /* 0x0008440001157983 */ /* 0x000ea40000300800 */
[----:B------:R-:W3:Y:S02]  /*3b530*/  LDL.LU R22, [R1+0x848] ;  /* 0x0008480001167983 */ /* 0x000ee40000300800 */
[----:B------:R-:W3:Y:S02]  /*3b540*/  LDL.LU R23, [R1+0x84c] ;  /* 0x00084c0001177983 */ /* 0x000ee40000300800 */
[----:B------:R-:W-:-:S02]  /*3b550*/  IMAD.MOV.U32 R18, RZ, RZ, R16 ;  /* 0x000000ffff127224 */ /* 0x000fc400078e0010 */
[----:B------:R-:W-:-:S05]  /*3b560*/  IMAD.MOV.U32 R19, RZ, RZ, R13 ;  /* 0x000000ffff137224 */ /* 0x000fca00078e000d */
[----:B------:R-:W-:Y:S04]  /*3b570*/  STL.64 [R1+0x5208], R18 ;  /* 0x0052081201007387 */ /* 0x000fe80000100a00 */
[----:B---3--:R-:W-:Y:S01]  /*3b580*/  STL.64 [R1+0x51e8], R22 ;  /* 0x0051e81601007387 */ /* 0x008fe20000100a00 */
[----:B--2---:R0:W-:Y:S03]  /*3b590*/  STL.64 [R1+0x51e0], R20 ;  /* 0x0051e01401007387 */ /* 0x0041e60000100a00 */
        /* <DEDUP_REMOVED lines=14> */
[----:B----4-:R-:W-:-:S05]  /*3b680*/  IMAD.MOV.U32 R19, RZ, RZ, R5 ;  /* 0x000000ffff137224 */ /* 0x010fca00078e0005 */
[----:B------:R0:W-:Y:S02]  /*3b690*/  STL.64 [R1+0x5238], R18 ;  /* 0x0052381201007387 */ /* 0x0001e40000100a00 */
[----:B0-----:R-:W-:Y:S02]  /*3b6a0*/  IMAD.MOV.U32 R18, RZ, RZ, R4 ;  /* 0x000000ffff127224 */ /* 0x001fe400078e0004 */
        /* <DEDUP_REMOVED lines=9> */
[----:B------:R-:W-:Y:S01]  /*3b740*/  IMAD.MOV.U32 R19, RZ, RZ, R0 ;  /* 0x000000ffff137224 */ /* 0x000fe200078e0000 */
[----:B------:R-:W4:Y:S01]  /*3b750*/  LDL.LU R8, [R1+0x8d0] ;  /* 0x0008d00001087983 */ /* 0x000f220000300800 */
[----:B------:R-:W4:Y:S02]  /*3b760*/  LDL.LU R9, [R1+0x8d4] ;  /* 0x0008d40001097983 */ /* 0x000f240000300800 */
[----:B------:R-:W4:Y:S02]  /*3b770*/  LDL.LU R10, [R1+0x8d8] ;  /* 0x0008d800010a7983 */ /* 0x000f240000300800 */
[----:B------:R-:W4:Y:S01]  /*3b780*/  LDL.LU R11, [R1+0x8dc] ;  /* 0x0008dc00010b7983 */ /* 0x000f220000300800 */
[----:B------:R0:W-:Y:S04]  /*3b790*/  STL.64 [R1+0x5268], R18 ;  /* 0x0052681201007387 */ /* 0x0001e80000100a00 */
[----:B0-----:R-:W4:Y:S04]  /*3b7a0*/  LDL.64 R18, [R1+0x158] ;  /* 0x0001580001127983 */ /* 0x001f280000100a00 */
[----:B---3--:R-:W-:Y:S01]  /*3b7b0*/  STL.64 [R1+0x5230], R22 ;  /* 0x0052301601007387 */ /* 0x008fe20000100a00 */
[----:B--2---:R0:W-:Y:S03]  /*3b7c0*/  STL.64 [R1+0x5228], R20 ;  /* 0x0052281401007387 */ /* 0x0041e60000100a00 */
[----:B0-----:R-:W2:Y:S01]  /*3b7d0*/  LDL.LU R20, [R1+0x880] ;  /* 0x0008800001147983 */ /* 0x001ea20000300800 */
[----:B------:R-:W2:Y:S02]  /*3b7e0*/  LDL.LU R21, [R1+0x884] ;  /* 0x0008840001157983 */ /* 0x000ea40000300800 */
[----:B------:R-:W3:Y:S02]  /*3b7f0*/  LDL.LU R22, [R1+0x888] ;  /* 0x0008880001167983 */ /* 0x000ee40000300800 */
[----:B------:R-:W3:Y:S02]  /*3b800*/  LDL.LU R23, [R1+0x88c] ;  /* 0x00088c0001177983 */ /* 0x000ee40000300800 */
        /* <DEDUP_REMOVED lines=10> */
[----:B------:R-:W2:Y:S02]  /*3b8b0*/  LDL.LU R22, [R1+0x8a8] ;  /* 0x0008a80001167983 */ /* 0x000ea40000300800 */
[----:B------:R-:W2:Y:S01]  /*3b8c0*/  LDL.LU R23, [R1+0x8ac] ;  /* 0x0008ac0001177983 */ /* 0x000ea20000300800 */
[----:B------:R-:W3:Y:S01]  /*3b8d0*/  LDL.LU R4, [R1+0x810] ;  /* 0x0008100001047983 */ /* 0x000ee20000300800 */
[----:B------:R-:W3:Y:S02]  /*3b8e0*/  LDL.LU R5, [R1+0x814] ;  /* 0x0008140001057983 */ /* 0x000ee40000300800 */
[----:B------:R-:W2:Y:S02]  /*3b8f0*/  LDL.LU R6, [R1+0x818] ;  /* 0x0008180001067983 */ /* 0x000ea40000300800 */
[----:B------:R-:W2:Y:S01]  /*3b900*/  LDL.LU R7, [R1+0x81c] ;  /* 0x00081c0001077983 */ /* 0x000ea20000300800 */
[----:B----4-:R-:W-:Y:S01]  /*3b910*/  HMMA.16816.F32.BF16 R8, R24, R18, R8 ;  /* 0x000000121808723c */ /* 0x010fe20000041808 */
[----:B--2---:R0:W-:Y:S01]  /*3b920*/  STL.64 [R1+0x5188], R6 ;  /* 0x0051880601007387 */ /* 0x0041e20000100a00 */
[----:B---3--:R1:W-:Y:S03]  /*3b930*/  STL.64 [R1+0x5180], R4 ;  /* 0x0051800401007387 */ /* 0x0083e60000100a00 */
[----:B0-----:R-:W2:Y:S01]  /*3b940*/  LDL.64 R6, [R1+0x18] ;  /* 0x0000180001067983 */ /* 0x001ea20000100a00 */
[----:B------:R-:W-:-:S03]  /*3b950*/  IMAD.MOV.U32 R3, RZ, RZ, R19 ;  /* 0x000000ffff037224 */ /* 0x000fc600078e0013 */
[----:B--2---:R0:W-:Y:S01]  /*3b960*/  STL.64 [R1+0x51a0], R6 ;  /* 0x0051a00601007387 */ /* 0x0041e20000100a00 */
[----:B-1----:R-:W2:Y:S02]  /*3b970*/  LDL.LU R4, [R1+0x830] ;  /* 0x0008300001047983 */ /* 0x002ea40000300800 */
[----:B------:R-:W2:Y:S01]  /*3b980*/  LDL.LU R5, [R1+0x834] ;  /* 0x0008340001057983 */ /* 0x000ea20000300800 */
[----:B0-----:R-:W2:Y:S01]  /*3b990*/  LDL.LU R6, [R1+0x838] ;  /* 0x0008380001067983 */ /* 0x001ea20000300800 */
[----:B------:R-:W2:Y:S02]  /*3b9a0*/  LDL.LU R7, [R1+0x83c] ;  /* 0x00083c0001077983 */ /* 0x000ea40000300800 */
[----:B------:R-:W3:Y:S07]  /*3b9b0*/  LDL.64 R14, [R1+0x8] ;  /* 0x00000800010e7983 */ /* 0x000eee0000100a00 */
[----:B------:R0:W-:Y:S01]  /*3b9c0*/  STL.64 [R1+0xd60], R8 ;  /* 0x000d600801007387 */ /* 0x0001e20000100a00 */
[----:B------:R1:W-:Y:S01]  /*3b9d0*/  STL.64 [R1+0xd68], R10 ;  /* 0x000d680a01007387 */ /* 0x0003e20000100a00 */
[----:B0-----:R-:W-:-:S03]  /*3b9e0*/  IMAD.MOV.U32 R8, RZ, RZ, R18 ;  /* 0x000000ffff087224 */ /* 0x001fc600078e0012 */
[----:B-1----:R-:W4:Y:S01]  /*3b9f0*/  LDL.LU.64 R10, [R1+0x5270] ;  /* 0x00527000010a7983 */ /* 0x002f220000300a00 */
[----:B------:R-:W2:Y:S02]  /*3ba00*/  LDL.LU.64 R18, [R1+0x5268] ;  /* 0x0052680001127983 */ /* 0x000ea40000300a00 */
[C---:B--2---:R-:W-:Y:S01]  /*3ba10*/  HMMA.16816.F32.BF16 R16, R24.reuse, R18, R20 ;  /* 0x000000121810723c */ /* 0x044fe20000041814 */
[----:B----4-:R-:W-:Y:S01]  /*3ba20*/  STL.64 [R1+0x5168], R10 ;  /* 0x0051680a01007387 */ /* 0x010fe20000100a00 */
[----:B------:R0:W-:Y:S03]  /*3ba30*/  STL [R1+0x5160], R8 ;  /* 0x0051600801007387 */ /* 0x0001e60000100800 */
[----:B0-----:R-:W2:Y:S01]  /*3ba40*/  LDL.LU R8, [R1+0x800] ;  /* 0x0008000001087983 */ /* 0x001ea20000300800 */
[----:B------:R-:W2:Y:S02]  /*3ba50*/  LDL.LU R9, [R1+0x804] ;  /* 0x0008040001097983 */ /* 0x000ea40000300800 */
[----:B------:R-:W2:Y:S02]  /*3ba60*/  LDL.LU R10, [R1+0x808] ;  /* 0x00080800010a7983 */ /* 0x000ea40000300800 */
[----:B------:R-:W2:Y:S01]  /*3ba70*/  LDL.LU R11, [R1+0x80c] ;  /* 0x00080c00010b7983 */ /* 0x000ea20000300800 */
[----:B------:R-:W4:Y:S01]  /*3ba80*/  LDL.LU.64 R22, [R1+0x5260] ;  /* 0x0052600001167983 */ /* 0x000f220000300a00 */
[----:B------:R-:W4:Y:S11]  /*3ba90*/  LDL.LU.64 R20, [R1+0x5258] ;  /* 0x0052580001147983 */ /* 0x000f360000300a00 */
        /* <DEDUP_REMOVED lines=46> */
[----:B------:R-:W4:Y:S01]  /*3bd80*/  LDL.LU.64 R22, [R1+0x51b8] ;  /* 0x0051b80001167983 */ /* 0x000f220000300a00 */
[----:B------:R-:W-:Y:S02]  /*3bd90*/  IMAD.MOV.U32 R2, RZ, RZ, R18 ;  /* 0x000000ffff027224 */ /* 0x000fe400078e0012 */
[----:B------:R-:W-:Y:S11]  /*3bda0*/  IMAD.MOV.U32 R0, RZ, RZ, R19 ;  /* 0x000000ffff007224 */ /* 0x000ff600078e0013 */
[----:B------:R-:W-:Y:S07]  /*3bdb0*/  @!UPT UIADD3 URZ, URZ, URZ, URZ ;  /* 0x0000003f3f3ff290 */ /* 0x000fee000fffe03f */
[----:B------:R0:W-:Y:S01]  /*3bdc0*/  STL.64 [R1+0xce0], R24 ;  /* 0x000ce01801007387 */ /* 0x0001e20000100a00 */
[----:B------:R1:W-:Y:S02]  /*3bdd0*/  STL.64 [R1+0xce8], R26 ;  /* 0x000ce81a01007387 */ /* 0x0003e40000100a00 */
[----:B------:R-:W4:Y:S02]  /*3bde0*/  LDL.LU.64 R18, [R1+0x51b0] ;  /* 0x0051b00001127983 */ /* 0x000f240000300a00 */
[----:B------:R-:W4:Y:S01]  /*3bdf0*/  LDL.LU.64 R16, [R1+0x51a8] ;  /* 0x0051a80001107983 */ /* 0x000f220000300a00 */
[----:B0-----:R-:W2:Y:S01]  /*3be00*/  LDL.LU R24, [R1+0x7d0] ;  /* 0x0007d00001187983 */ /* 0x001ea20000300800 */
[----:B------:R-:W2:Y:S02]  /*3be10*/  LDL.LU R25, [R1+0x7d4] ;  /* 0x0007d40001197983 */ /* 0x000ea40000300800 */
[----:B-1----:R-:W2:Y:S02]  /*3be20*/  LDL.LU R26, [R1+0x7d8] ;  /* 0x0007d800011a7983 */ /* 0x002ea40000300800 */
[----:B------:R-:W2:Y:S01]  /*3be30*/  LDL.LU R27, [R1+0x7dc] ;  /* 0x0007dc00011b7983 */ /* 0x000ea20000300800 */
[C---:B----4-:R-:W-:Y:S01]  /*3be40*/  HMMA.16816.F32.BF16 R20, R16.reuse, R22, R4 ;  /* 0x000000161014723c */ /* 0x050fe20000041804 */
[----:B------:R-:W4:Y:S11]  /*3be50*/  LDL.LU.64 R6, [R1+0x51a0] ;  /* 0x0051a00001067983 */ /* 0x000f360000300a00 */
[----:B------:R-:W-:Y:S11]  /*3be60*/  @!UPT UIADD3 URZ, URZ, URZ, URZ ;  /* 0x0000003f3f3ff290 */ /* 0x000ff6000fffe03f */
[----:B------:R-:W-:Y:S01]  /*3be70*/  STL.64 [R1+0xcd0], R20 ;  /* 0x000cd01401007387 */ /* 0x000fe20000100a00 */
[----:B------:R0:W-:Y:S03]  /*3be80*/  STL.64 [R1+0xcd8], R22 ;  /* 0x000cd81601007387 */ /* 0x0001e60000100a00 */
[----:B0-----:R-:W4:Y:S01]  /*3be90*/  LDL.LU.64 R22, [R1+0x5198] ;  /* 0x0051980001167983 */ /* 0x001f220000300a00 */
[----:B------:R-:W4:Y:S02]  /*3bea0*/  LDL.LU.64 R20, [R1+0x5190] ;  /* 0x0051900001147983 */ /* 0x000f240000300a00 */
[C---:B----4-:R-:W-:Y:S11]  /*3beb0*/  HMMA.16816.F32.BF16 R20, R16.reuse, R6, R20 ;  /* 0x000000061014723c */ /* 0x050ff60000041814 */
[----:B------:R-:W-:Y:S11]  /*3bec0*/  @!UPT UIADD3 URZ, URZ, URZ, URZ ;  /* 0x0000003f3f3ff290 */ /* 0x000ff6000fffe03f */
[----:B------:R-:W-:Y:S01]  /*3bed0*/  @!UPT UIADD3 URZ, URZ, URZ, URZ ;  /* 0x0000003f3f3ff290 */ /* 0x000fe2000fffe03f */
[----:B------:R0:W-:Y:S01]  /*3bee0*/  STL.64 [R1+0xcc0], R20 ;  /* 0x000cc01401007387 */ /* 0x0001e20000100a00 */
[----:B------:R-:W-:Y:S02]  /*3bef0*/  STL.64 [R1+0xcc8], R22 ;  /* 0x000cc81601007387 */ /* 0x000fe40000100a00 */
[----:B0-----:R-:W-:Y:S02]  /*3bf00*/  IMAD.MOV.U32 R21, RZ, RZ, R6 ;  /* 0x000000ffff157224 */ /* 0x001fe400078e0006 */
[----:B------:R-:W-:Y:S02]  /*3bf10*/  IMAD.MOV.U32 R20, RZ, RZ, R7 ;  /* 0x000000ffff147224 */ /* 0x000fe400078e0007 */
[----:B------:R-:W3:Y:S01]  /*3bf20*/  LDL.LU.64 R6, [R1+0x5188] ;  /* 0x0051880001067983 */ /* 0x000ee20000300a00 */
[----:B------:R-:W3:Y:S02]  /*3bf30*/  LDL.LU.64 R4, [R1+0x5180] ;  /* 0x0051800001047983 */ /* 0x000ee40000300a00 */
[----:B------:R0:W-:Y:S02]  /*3bf40*/  STL.64 [R1+0x50d8], R20 ;  /* 0x0050d81401007387 */ /* 0x0001e40000100a00 */
[----:B0-----:R-:W4:Y:S01]  /*3bf50*/  LDL.LU R20, [R1+0x7e0] ;  /* 0x0007e00001147983 */ /* 0x001f220000300800 */
[----:B------:R-:W4:Y:S02]  /*3bf60*/  LDL.LU R21, [R1+0x7e4] ;  /* 0x0007e40001157983 */ /* 0x000f240000300800 */
[----:B------:R-:W4:Y:S02]  /*3bf70*/  LDL.LU R22, [R1+0x7e8] ;  /* 0x0007e80001167983 */ /* 0x000f240000300800 */
[----:B------:R-:W4:Y:S01]  /*3bf80*/  LDL.LU R23, [R1+0x7ec] ;  /* 0x0007ec0001177983 */ /* 0x000f220000300800 */
[C---:B---3--:R-:W-:Y:S11]  /*3bf90*/  HMMA.16816.F32.BF16 R4, R16.reuse, R14, R4 ;  /* 0x0000000e1004723c */ /* 0x048ff60000041804 */
[----:B------:R-:W-:Y:S11]  /*3bfa0*/  @!UPT UIADD3 URZ, URZ, URZ, URZ ;  /* 0x0000003f3f3ff290 */ /* 0x000ff6000fffe03f */
[----:B------:R-:W-:Y:S01]  /*3bfb0*/  @!UPT UIADD3 URZ, URZ, URZ, URZ ;  /* 0x0000003f3f3ff290 */ /* 0x000fe2000fffe03f */
[----:B------:R0:W-:Y:S01]  /*3bfc0*/  STL.64 [R1+0xcb0], R4 ;  /* 0x000cb00401007387 */ /* 0x0001e20000100a00 */
[----:B------:R1:W-:Y:S02]  /*3bfd0*/  STL.64 [R1+0xcb8], R6 ;  /* 0x000cb80601007387 */ /* 0x0003e40000100a00 */
[----:B0-----:R-:W-:Y:S01]  /*3bfe0*/  IMAD.MOV.U32 R5, RZ, RZ, R14 ;  /* 0x000000ffff057224 */ /* 0x001fe200078e000e */
[----:B-1----:R-:W3:Y:S01]  /*3bff0*/  LDL.LU.64 R6, [R1+0x5178] ;  /* 0x0051780001067983 */ /* 0x002ee20000300a00 */
[----:B------:R-:W-:Y:S02]  /*3c000*/  IMAD.MOV.U32 R4, RZ, RZ, R15 ;  /* 0x000000ffff047224 */ /* 0x000fe400078e000f */
[----:B------:R-:W2:Y:S02]  /*3c010*/  LDL.LU.64 R14, [R1+0x5170] ;  /* 0x00517000010e7983 */ /* 0x000ea40000300a00 */
[C---:B--2---:R-:W-:Y:S11]  /*3c020*/  HMMA.16816.F32.BF16 R8, R16.reuse, R14, R8 ;  /* 0x0000000e1008723c */ /* 0x044ff60000041808 */
[----:B------:R-:W-:Y:S11]  /*3c030*/  @!UPT UIADD3 URZ, URZ, URZ, URZ ;  /* 0x0000003f3f3ff290 */ /* 0x000ff6000fffe03f */
[----:B------:R-:W-:Y:S01]  /*3c040*/  @!UPT UIADD3 URZ, URZ, URZ, URZ ;  /* 0x0000003f3f3ff290 */ /* 0x000fe2000fffe03f */
[----:B------:R-:W-:Y:S01]  /*3c050*/  STL.64 [R1+0xca0], R8 ;  /* 0x000ca00801007387 */ /* 0x000fe20000100a00 */
[----:B------:R0:W-:Y:S03]  /*3c060*/  STL.64 [R1+0xca8], R10 ;  /* 0x000ca80a01007387 */ /* 0x0001e60000100a00 */
[----:B0-----:R-:W4:Y:S01]  /*3c070*/  LDL.LU.64 R10, [R1+0x5168] ;  /* 0x00516800010a7983 */ /* 0x001f220000300a00 */
[----:B------:R-:W2:Y:S02]  /*3c080*/  LDL.LU R8, [R1+0x5160] ;  /* 0x0051600001087983 */ /* 0x000ea40000300800 */
[----:B------:R4:W-:Y:S02]  /*3c090*/  STL.64 [R1+0x5138], R14 ;  /* 0x0051380e01007387 */ /* 0x0009e40000100a00 */
[C---:B----4-:R-:W-:Y:S08]  /*3c0a0*/  HMMA.16816.F32.BF16 R12, R16.reuse, R10, R20 ;  /* 0x0000000a100c723c */ /* 0x050ff00000041814 */
[----:B---3--:R-:W-:Y:S01]  /*3c0b0*/  HMMA.16816.F32.BF16 R20, R16, R6, R24 ;  /* 0x000000061014723c */ /* 0x008fe20000041818 */
[----:B------:R-:W-:Y:S01]  /*3c0c0*/  STL [R1+0x50a4], R10 ;  /* 0x0050a40a01007387 */ /* 0x000fe20000100800 */
[----:B------:R-:W-:Y:S03]  /*3c0d0*/  STL [R1+0x50a0], R11 ;  /* 0x0050a00b01007387 */ /* 0x000fe60000100800 */
[----:B------:R-:W0:Y:S10]  /*3c0e0*/  LDSM.16.MT88.4 R24, [R28+0x4100] ;  /* 0x004100001c18783b */ /* 0x000e340000004200 */
[----:B------:R1:W-:Y:S01]  /*3c0f0*/  STL.64 [R1+0xc90], R12 ;  /* 0x000c900c01007387 */ /* 0x0003e20000100a00 */
[----:B------:R3:W-:Y:S03]  /*3c100*/  STL.64 [R1+0xc98], R14 ;  /* 0x000c980e01007387 */ /* 0x0007e60000100a00 */
[----:B-1----:R-:W4:Y:S04]  /*3c110*/  LDL.LU R12, [R1+0x7a0] ;  /* 0x0007a000010c7983 */ /* 0x002f280000300800 */
[----:B------:R-:W-:Y:S02]  /*3c120*/  STL.64 [R1+0xc80], R20 ;  /* 0x000c801401007387 */ /* 0x000fe40000100a00 */
[----:B------:R-:W-:Y:S02]  /*3c130*/  STL.64 [R1+0xc88], R22 ;  /* 0x000c881601007387 */ /* 0x000fe40000100a00 */
[----:B------:R-:W4:Y:S01]  /*3c140*/  LDL.LU R13, [R1+0x7a4] ;  /* 0x0007a400010d7983 */ /* 0x000f220000300800 */
[----:B---3--:R-:W3:Y:S01]  /*3c150*/  LDL.LU R14, [R1+0x7a8] ;  /* 0x0007a800010e7983 */ /* 0x008ee20000300800 */
[----:B------:R-:W3:Y:S03]  /*3c160*/  LDL.LU R15, [R1+0x7ac] ;  /* 0x0007ac00010f7983 */ /* 0x000ee60000300800 */
[----:B---3--:R2:W-:Y:S01]  /*3c170*/  STL.64 [R1+0x5148], R14 ;  /* 0x0051480e01007387 */ /* 0x0085e20000100a00 */
[----:B----4-:R-:W-:Y:S02]  /*3c180*/  STL.64 [R1+0x5140], R12 ;  /* 0x0051400c01007387 */ /* 0x010fe40000100a00 */
[----:B--2---:R-:W-:-:S02]  /*3c190*/  IMAD.MOV.U32 R14, RZ, RZ, R8 ;  /* 0x000000ffff0e7224 */ /* 0x004fc400078e0008 */
[----:B------:R-:W-:Y:S01]  /*3c1a0*/  IMAD.MOV.U32 R15, RZ, RZ, R3 ;  /* 0x000000ffff0f7224 */ /* 0x000fe200078e0003 */
[----:B------:R-:W2:Y:S01]  /*3c1b0*/  LDL.LU R8, [R1+0x7c0] ;  /* 0x0007c00001087983 */ /* 0x000ea20000300800 */
[----:B------:R-:W2:Y:S02]  /*3c1c0*/  LDL.LU R9, [R1+0x7c4] ;  /* 0x0007c40001097983 */ /* 0x000ea40000300800 */
[----:B------:R-:W2:Y:S02]  /*3c1d0*/  LDL.LU R10, [R1+0x7c8] ;  /* 0x0007c800010a7983 */ /* 0x000ea40000300800 */
[----:B------:R-:W2:Y:S01]  /*3c1e0*/  LDL.LU R11, [R1+0x7cc] ;  /* 0x0007cc00010b7983 */ /* 0x000ea20000300800 */
[----:B------:R1:W-:Y:S01]  /*3c1f0*/  STL.64 [R1+0x5158], R14 ;  /* 0x0051580e01007387 */ /* 0x0003e20000100a00 */
[----:B------:R-:W3:Y:S03]  /*3c200*/  LDL.64 R22, [R1+0x108] ;  /* 0x0001080001167983 */ /* 0x000ee60000100a00 */
[----:B-1----:R-:W2:Y:S04]  /*3c210*/  LDL.64 R14, [R1+0x38] ;  /* 0x00003800010e7983 */ /* 0x002ea80000100a00 */
[----:B---3--:R1:W-:Y:S04]  /*3c220*/  STL.64 [R1+0x50e8], R22 ;  /* 0x0050e81601007387 */ /* 0x0083e80000100a00 */
[----:B-1----:R-:W3:Y:S04]  /*3c230*/  LDL.64 R22, [R1+0x118] ;  /* 0x0001180001167983 */ /* 0x002ee80000100a00 */
[----:B---3--:R1:W-:Y:S04]  /*3c240*/  STL.64 [R1+0x5100], R22 ;  /* 0x0051001601007387 */ /* 0x0083e80000100a00 */
[----:B-1----:R-:W3:Y:S04]  /*3c250*/  LDL.64 R22, [R1+0x128] ;  /* 0x0001280001167983 */ /* 0x002ee80000100a00 */
[----:B---3--:R1:W-:Y:S04]  /*3c260*/  STL.64 [R1+0x5118], R22 ;  /* 0x0051181601007387 */ /* 0x0083e80000100a00 */
[----:B-1----:R-:W3:Y:S04]  /*3c270*/  LDL.64 R22, [R1+0x138] ;  /* 0x0001380001167983 */ /* 0x002ee80000100a00 */
[----:B---3--:R1:W-:Y:S04]  /*3c280*/  STL.64 [R1+0x5130], R22 ;  /* 0x0051301601007387 */ /* 0x0083e80000100a00 */
[----:B-1----:R-:W3:Y:S04]  /*3c290*/  LDL.64 R22, [R1+0x148] ;  /* 0x0001480001167983 */ /* 0x002ee80000100a00 */
[----:B---3--:R1:W-:Y:S01]  /*3c2a0*/  STL.64 [R1+0x5150], R22 ;  /* 0x0051501601007387 */ /* 0x0083e20000100a00 */
[----:B------:R-:W3:Y:S02]  /*3c2b0*/  LDL.LU R20, [R1+0x7b0] ;  /* 0x0007b00001147983 */ /* 0x000ee40000300800 */
[----:B------:R-:W3:Y:S01]  /*3c2c0*/  LDL.LU R21, [R1+0x7b4] ;  /* 0x0007b40001157983 */ /* 0x000ee20000300800 */
[----:B-1----:R-:W3:Y:S01]  /*3c2d0*/  LDL.LU R22, [R1+0x7b8] ;  /* 0x0007b80001167983 */ /* 0x002ee20000300800 */
[----:B------:R-:W3:Y:S02]  /*3c2e0*/  LDL.LU R23, [R1+0x7bc] ;  /* 0x0007bc0001177983 */ /* 0x000ee40000300800 */
[----:B------:R-:W-:Y:S02]  /*3c2f0*/  STL.64 [R1+0x5038], R6 ;  /* 0x0050380601007387 */ /* 0x000fe40000100a00 */
[----:B------:R1:W-:Y:S02]  /*3c300*/  STL.64 [R1+0x50e0], R4 ;  /* 0x0050e00401007387 */ /* 0x0003e40000100a00 */
[----:B-1----:R-:W4:Y:S01]  /*3c310*/  LDL.LU R4, [R1+0x760] ;  /* 0x0007600001047983 */ /* 0x002f220000300800 */
[----:B------:R-:W4:Y:S02]  /*3c320*/  LDL.LU R5, [R1+0x764] ;  /* 0x0007640001057983 */ /* 0x000f240000300800 */
[----:B------:R-:W2:Y:S02]  /*3c330*/  LDL.LU R6, [R1+0x768] ;  /* 0x0007680001067983 */ /* 0x000ea40000300800 */
[----:B------:R-:W2:Y:S02]  /*3c340*/  LDL.LU R7, [R1+0x76c] ;  /* 0x00076c0001077983 */ /* 0x000ea40000300800 */
[----:B--2---:R-:W-:Y:S01]  /*3c350*/  STL.64 [R1+0x50f8], R6 ;  /* 0x0050f80601007387 */ /* 0x004fe20000100a00 */
[----:B----4-:R1:W-:Y:S03]  /*3c360*/  STL.64 [R1+0x50f0], R4 ;  /* 0x0050f00401007387 */ /* 0x0103e60000100a00 */
[----:B-1----:R-:W2:Y:S01]  /*3c370*/  LDL.LU R4, [R1+0x770] ;  /* 0x0007700001047983 */ /* 0x002ea20000300800 */
[----:B------:R-:W2:Y:S02]  /*3c380*/  LDL.LU R5, [R1+0x774] ;  /* 0x0007740001057983 */ /* 0x000ea40000300800 */
[----:B------:R-:W4:Y:S02]  /*3c390*/  LDL.LU R6, [R1+0x778] ;  /* 0x0007780001067983 */ /* 0x000f240000300800 */
[----:B------:R-:W4:Y:S01]  /*3c3a0*/  LDL.LU R7, [R1+0x77c] ;  /* 0x00077c0001077983 */ /* 0x000f220000300800 */
[----:B------:R-:W-:Y:S01]  /*3c3b0*/  HMMA.16816.F32.BF16 R8, R16, R14, R8 ;  /* 0x0000000e1008723c */ /* 0x000fe20000041808 */
[----:B----4-:R-:W-:Y:S01]  /*3c3c0*/  STL.64 [R1+0x5110], R6 ;  /* 0x0051100601007387 */ /* 0x010fe20000100a00 */
[----:B--2---:R1:W-:Y:S03]  /*3c3d0*/  STL.64 [R1+0x5108], R4 ;  /* 0x0051080401007387 */ /* 0x0043e60000100a00 */
[----:B-1----:R-:W2:Y:S01]  /*3c3e0*/  LDL.LU R4, [R1+0x780] ;  /* 0x0007800001047983 */ /* 0x002ea20000300800 */
[----:B------:R-:W2:Y:S02]  /*3c3f0*/  LDL.LU R5, [R1+0x784] ;  /* 0x0007840001057983 */ /* 0x000ea40000300800 */
[----:B------:R-:W4:Y:S02]  /*3c400*/  LDL.LU R6, [R1+0x788] ;  /* 0x0007880001067983 */ /* 0x000f240000300800 */
[----:B------:R-:W4:Y:S02]  /*3c410*/  LDL.LU R7, [R1+0x78c] ;  /* 0x00078c0001077983 */ /* 0x000f240000300800 */
[----:B----4-:R-:W-:Y:S01]  /*3c420*/  STL.64 [R1+0x5128], R6 ;  /* 0x0051280601007387 */ /* 0x010fe20000100a00 */
[----:B--2---:R1:W-:Y:S03]  /*3c430*/  STL.64 [R1+0x5120], R4 ;  /* 0x0051200401007387 */ /* 0x0043e60000100a00 */
[----:B-1----:R-:W2:Y:S01]  /*3c440*/  LDL.LU R4, [R1+0x790] ;  /* 0x0007900001047983 */ /* 0x002ea20000300800 */
[----:B------:R-:W2:Y:S02]  /*3c450*/  LDL.LU R5, [R1+0x794] ;  /* 0x0007940001057983 */ /* 0x000ea40000300800 */
[----:B------:R-:W2:Y:S02]  /*3c460*/  LDL.LU R6, [R1+0x798] ;  /* 0x0007980001067983 */ /* 0x000ea40000300800 */
[----:B------:R-:W2:Y:S01]  /*3c470*/  LDL.LU R7, [R1+0x79c] ;  /* 0x00079c0001077983 */ /* 0x000ea20000300800 */
[----:B0-----:R-:W-:Y:S01]  /*3c480*/  STL.64 [R1+0x4f60], R26 ;  /* 0x004f601a01007387 */ /* 0x001fe20000100a00 */
[----:B------:R-:W-:Y:S02]  /*3c490*/  STL.64 [R1+0x4f58], R24 ;  /* 0x004f581801007387 */ /* 0x000fe40000100a00 */
[----:B------:R-:W-:Y:S02]  /*3c4a0*/  STL.64 [R1+0x14f0], R8 ;  /* 0x0014f00801007387 */ /* 0x000fe40000100a00 */
[----:B------:R0:W-:Y:S02]  /*3c4b0*/  STL.64 [R1+0x14f8], R10 ;  /* 0x0014f80a01007387 */ /* 0x0001e40000100a00 */
[----:B0-----:R-:W-:-:S02]  /*3c4c0*/  IMAD.MOV.U32 R10, RZ, RZ, R14 ;  /* 0x000000ffff0a7224 */ /* 0x001fc400078e000e */
[----:B------:R-:W-:Y:S02]  /*3c4d0*/  IMAD.MOV.U32 R11, RZ, RZ, R15 ;  /* 0x000000ffff0b7224 */ /* 0x000fe400078e000f */
[----:B------:R-:W3:Y:S02]  /*3c4e0*/  LDL.LU.64 R14, [R1+0x5158] ;  /* 0x00515800010e7983 */ /* 0x000ee40000300a00 */
[C---:B---3--:R-:W-:Y:S02]  /*3c4f0*/  HMMA.16816.F32.BF16 R12, R16.reuse, R14, R20 ;  /* 0x0000000e100c723c */ /* 0x048fe40000041814 */
[----:B------:R-:W3:Y:S11]  /*3c500*/  LDL.LU.64 R22, [R1+0x5150] ;  /* 0x0051500001167983 */ /* 0x000ef60000300a00 */
        /* <DEDUP_REMOVED lines=14> */
[----:B------:R-:W-:Y:S02]  /*3c5f0*/  IMAD.MOV.U32 R26, RZ, RZ, R2 ;  /* 0x000000ffff1a7224 */ /* 0x000fe400078e0002 */
[----:B------:R-:W-:Y:S01]  /*3c600*/  IMAD.MOV.U32 R27, RZ, RZ, R0 ;  /* 0x000000ffff1b7224 */ /* 0x000fe200078e0000 */
[----:B--2---:R-:W-:Y:S01]  /*3c610*/  HMMA.16816.F32.BF16 R4, R16, R22, R4 ;  /* 0x000000161004723c */ /* 0x004fe20000041804 */
[----:B---3--:R0:W-:Y:S01]  /*3c620*/  STL.64 [R1+0x5058], R14 ;  /* 0x0050580e01007387 */ /* 0x0081e20000100a00 */
[----:B------:R-:W-:Y:S02]  /*3c630*/  STL.64 [R1+0x5050], R12 ;  /* 0x0050500c01007387 */ /* 0x000fe40000100a00 */
[----:B------:R-:W-:-:S02]  /*3c640*/  IMAD.MOV.U32 R2, RZ, RZ, R22 ;  /* 0x000000ffff027224 */ /* 0x000fc400078e0016 */
[----:B------:R-:W-:Y:S01]  /*3c650*/  IMAD.MOV.U32 R0, RZ, RZ, R23 ;  /* 0x000000ffff007224 */ /* 0x000fe200078e0017 */
[----:B0-----:R-:W2:Y:S11]  /*3c660*/  LDL.64 R14, [R1+0xf8] ;  /* 0x0000f800010e7983 */ /* 0x001eb60000100a00 */
[----:B------:R-:W-:Y:S05]  /*3c670*/  @!UPT UIADD3 URZ, URZ, URZ, URZ ;  /* 0x0000003f3f3ff290 */ /* 0x000fea000fffe03f */
        /* <DEDUP_REMOVED lines=27> */
[----:B------:R-:W-:Y:S01]  /*3c830*/  STL.64 [R1+0x50c0], R10 ;  /* 0x0050c00a01007387 */ /* 0x000fe20000100a00 */
[----:B------:R0:W-:Y:S01]  /*3c840*/  STL [R1+0x50b8], R9 ;  /* 0x0050b80901007387 */ /* 0x0001e20000100800 */
[----:B------:R-:W2:Y:S03]  /*3c850*/  LDL.LU R8, [R1+0x750] ;  /* 0x0007500001087983 */ /* 0x000ea60000300800 */
[----:B0-----:R-:W2:Y:S01]  /*3c860*/  LDL.LU R9, [R1+0x754] ;  /* 0x0007540001097983 */ /* 0x001ea20000300800 */
[----:B------:R-:W2:Y:S02]  /*3c870*/  LDL.LU R10, [R1+0x758] ;  /* 0x00075800010a7983 */ /* 0x000ea40000300800 */
[----:B------:R-:W2:Y:S01]  /*3c880*/  LDL.LU R11, [R1+0x75c] ;  /* 0x00075c00010b7983 */ /* 0x000ea20000300800 */
[C---:B---3--:R-:W-:Y:S11]  /*3c890*/  HMMA.16816.F32.BF16 R4, R16.reuse, R22, R4 ;  /* 0x000000161004723c */ /* 0x048ff60000041804 */
        /* <DEDUP_REMOVED lines=8> */
[----:B------:R-:W-:Y:S01]  /*3c920*/  IMAD.MOV.U32 R2, RZ, RZ, R15 ;  /* 0x000000ffff027224 */ /* 0x000fe200078e000f */
[----:B------:R-:W2:Y:S01]  /*3c930*/  LDL.LU.64 R20, [R1+0x50d8] ;  /* 0x0050d80001147983 */ /* 0x000ea20000300a00 */
[----:B------:R-:W-:Y:S02]  /*3c940*/  STL.64 [R1+0x50d0], R26 ;  /* 0x0050d01a01007387 */ /* 0x000fe40000100a00 */
[----:B------:R0:W-:Y:S11]  /*3c950*/  STL.64 [R1+0x50c8], R24 ;  /* 0x0050c81801007387 */ /* 0x0001f60000100a00 */
[----:B------:R-:W-:Y:S03]  /*3c960*/  @!UPT UIADD3 URZ, URZ, URZ, URZ ;  /* 0x0000003f3f3ff290 */ /* 0x000fe6000fffe03f */
[----:B------:R-:W-:Y:S01]  /*3c970*/  STL.64 [R1+0x1490], R8 ;  /* 0x0014900801007387 */ /* 0x000fe20000100a00 */
[----:B------:R4:W-:Y:S02]  /*3c980*/  STL.64 [R1+0x1498], R10 ;  /* 0x0014980a01007387 */ /* 0x0009e40000100a00 */
[----:B---3--:R-:W-:Y:S02]  /*3c990*/  IMAD.MOV.U32 R14, RZ, RZ, R5 ;  /* 0x000000ffff0e7224 */ /* 0x008fe400078e0005 */
[----:B------:R-:W-:-:S05]  /*3c9a0*/  IMAD.MOV.U32 R15, RZ, RZ, R4 ;  /* 0x000000ffff0f7224 */ /* 0x000fca00078e0004 */
[----:B------:R2:W-:Y:S01]  /*3c9b0*/  STL.64 [R1+0x5070], R14 ;  /* 0x0050700e01007387 */ /* 0x0005e20000100a00 */
[----:B------:R-:W3:Y:S02]  /*3c9c0*/  LDL.LU R4, [R1+0x6e0] ;  /* 0x0006e00001047983 */ /* 0x000ee40000300800 */
[----:B------:R-:W3:Y:S02]  /*3c9d0*/  LDL.LU R5, [R1+0x6e4] ;  /* 0x0006e40001057983 */ /* 0x000ee40000300800 */
[----:B-1----:R-:W3:Y:S01]  /*3c9e0*/  LDL.LU R6, [R1+0x6e8] ;  /* 0x0006e80001067983 */ /* 0x002ee20000300800 */
[----:B------:R-:W3:Y:S01]  /*3c9f0*/  LDL.LU R7, [R1+0x6ec] ;  /* 0x0006ec0001077983 */ /* 0x000ee20000300800 */
[----:B0-----:R-:W3:Y:S02]  /*3ca00*/  LDL.LU R24, [R1+0x740] ;  /* 0x0007400001187983 */ /* 0x001ee40000300800 */
[----:B------:R-:W3:Y:S02]  /*3ca10*/  LDL.LU R25, [R1+0x744] ;  /* 0x0007440001197983 */ /* 0x000ee40000300800 */
[----:B------:R-:W3:Y:S01]  /*3ca20*/  LDL.LU R26, [R1+0x748] ;  /* 0x00074800011a7983 */ /* 0x000ee20000300800 */
[----:B------:R-:W3:Y:S01]  /*3ca30*/  LDL.LU R27, [R1+0x74c] ;  /* 0x00074c00011b7983 */ /* 0x000ee20000300800 */
[----:B----4-:R-:W4:Y:S02]  /*3ca40*/  LDL.64 R10, [R1+0xe8] ;  /* 0x0000e800010a7983 */ /* 0x010f240000100a00 */
[----:B------:R-:W-:-:S02]  /*3ca50*/  IMAD.MOV.U32 R29, RZ, RZ, R22 ;  /* 0x000000ffff1d7224 */ /* 0x000fc400078e0016 */
[----:B--2---:R-:W-:Y:S02]  /*3ca60*/  IMAD.MOV.U32 R14, RZ, RZ, R21 ;  /* 0x000000ffff0e7224 */ /* 0x004fe400078e0015 */
[----:B------:R-:W-:Y:S02]  /*3ca70*/  IMAD.MOV.U32 R15, RZ, RZ, R20 ;  /* 0x000000ffff0f7224 */ /* 0x000fe400078e0014 */
[----:B------:R-:W2:Y:S01]  /*3ca80*/  LDL.LU R20, [R1+0x730] ;  /* 0x0007300001147983 */ /* 0x000ea20000300800 */
[----:B------:R-:W2:Y:S02]  /*3ca90*/  LDL.LU R21, [R1+0x734] ;  /* 0x0007340001157983 */ /* 0x000ea40000300800 */
[----:B------:R-:W2:Y:S02]  /*3caa0*/  LDL.LU R22, [R1+0x738] ;  /* 0x0007380001167983 */ /* 0x000ea40000300800 */
[----:B------:R-:W2:Y:S01]  /*3cab0*/  LDL.LU R23, [R1+0x73c] ;  /* 0x00073c0001177983 */ /* 0x000ea20000300800 */
[----:B------:R-:W-:Y:S04]  /*3cac0*/  STL.64 [R1+0x5088], R14 ;  /* 0x0050880e01007387 */ /* 0x000fe80000100a00 */
[----:B---3--:R-:W-:Y:S01]  /*3cad0*/  STL.64 [R1+0x5048], R6 ;  /* 0x0050480601007387 */ /* 0x008fe20000100a00 */
[----:B------:R0:W-:Y:S03]  /*3cae0*/  STL.64 [R1+0x5040], R4 ;  /* 0x0050400401007387 */ /* 0x0001e60000100a00 */
[----:B0-----:R-:W3:Y:S01]  /*3caf0*/  LDL.LU R4, [R1+0x6f0] ;  /* 0x0006f00001047983 */ /* 0x001ee20000300800 */
[----:B------:R-:W3:Y:S02]  /*3cb00*/  LDL.LU R5, [R1+0x6f4] ;  /* 0x0006f40001057983 */ /* 0x000ee40000300800 */
[----:B------:R-:W2:Y:S02]  /*3cb10*/  LDL.LU R6, [R1+0x6f8] ;  /* 0x0006f80001067983 */ /* 0x000ea40000300800 */
[----:B------:R-:W2:Y:S01]  /*3cb20*/  LDL.LU R7, [R1+0x6fc] ;  /* 0x0006fc0001077983 */ /* 0x000ea20000300800 */
[----:B------:R-:W3:Y:S04]  /*3cb30*/  LDL R14, [R1+0x28] ;  /* 0x00002800010e7983 */ /* 0x000ee80000100800 */
[----:B------:R-:W4:Y:S04]  /*3cb40*/  LDL R15, [R1+0x2c] ;  /* 0x00002c00010f7983 */ /* 0x000f280000100800 */
        /* <DEDUP_REMOVED lines=18> */
[----:B------:R-:W2:Y:S02]  /*3cc70*/  LDL.LU R7, [R1+0x72c] ;  /* 0x00072c0001077983 */ /* 0x000ea40000300800 */
[----:B------:R-:W-:Y:S01]  /*3cc80*/  STL.64 [R1+0x1470], R24 ;  /* 0x0014701801007387 */ /* 0x000fe20000100a00 */
[----:B------:R0:W-:Y:S03]  /*3cc90*/  STL.64 [R1+0x1478], R26 ;  /* 0x0014781a01007387 */ /* 0x0001e60000100a00 */
[----:B0-----:R-:W3:Y:S01]  /*3cca0*/  LDL.LU.64 R26, [R1+0x50d0] ;  /* 0x0050d000011a7983 */ /* 0x001ee20000300a00 */
[----:B------:R-:W4:Y:S02]  /*3ccb0*/  LDL.LU.64 R24, [R1+0x50c8] ;  /* 0x0050c80001187983 */ /* 0x000f240000300a00 */
[----:B------:R-:W-:-:S02]  /*3ccc0*/  IMAD.MOV.U32 R3, RZ, RZ, R10 ;  /* 0x000000ffff037224 */ /* 0x000fc400078e000a */
[----:B------:R-:W-:Y:S02]  /*3ccd0*/  IMAD.MOV.U32 R8, RZ, RZ, R11 ;  /* 0x000000ffff087224 */ /* 0x000fe400078e000b */
[----:B------:R-:W2:Y:S01]  /*3cce0*/  LDL.LU.64 R10, [R1+0x50c0] ;  /* 0x0050c000010a7983 */ /* 0x000ea20000300a00 */
[----:B------:R-:W2:Y:S01]  /*3ccf0*/  LDL.LU R9, [R1+0x50b8] ;  /* 0x0050b80001097983 */ /* 0x000ea20000300800 */
[----:B---3--:R-:W-:Y:S02]  /*3cd00*/  HMMA.16816.F32.BF16 R16, R16, R26, R20 ;  /* 0x0000001a1010723c */ /* 0x008fe40000041814 */
[----:B------:R-:W2:Y:S01]  /*3cd10*/  LDL.LU.64 R22, [R1+0x50b0] ;  /* 0x0050b00001167983 */ /* 0x000ea20000300a00 */
[----:B------:R-:W2:Y:S11]  /*3cd20*/  LDL.LU.64 R20, [R1+0x50a8] ;  /* 0x0050a80001147983 */ /* 0x000eb60000300a00 */
[----:B------:R-:W-:Y:S09]  /*3cd30*/  @!UPT UIADD3 URZ, URZ, URZ, URZ ;  /* 0x0000003f3f3ff290 */ /* 0x000ff2000fffe03f */
[----:B------:R0:W-:Y:S01]  /*3cd40*/  STL.64 [R1+0xc70], R16 ;  /* 0x000c701001007387 */ /* 0x0001e20000100a00 */
[----:B------:R1:W-:Y:S03]  /*3cd50*/  STL.64 [R1+0xc78], R18 ;  /* 0x000c781201007387 */ /* 0x0003e60000100a00 */
[----:B0-----:R-:W3:Y:S01]  /*3cd60*/  LDL.LU R16, [R1+0x6d0] ;  /* 0x0006d00001107983 */ /* 0x001ee20000300800 */
[----:B------:R-:W3:Y:S02]  /*3cd70*/  LDL.LU R17, [R1+0x6d4] ;  /* 0x0006d40001117983 */ /* 0x000ee40000300800 */
[----:B-1----:R-:W3:Y:S02]  /*3cd80*/  LDL.LU R18, [R1+0x6d8] ;  /* 0x0006d80001127983 */ /* 0x002ee40000300800 */
[----:B------:R-:W3:Y:S01]  /*3cd90*/  LDL.LU R19, [R1+0x6dc] ;  /* 0x0006dc0001137983 */ /* 0x000ee20000300800 */
[----:B------:R-:W-:Y:S01]  /*3cda0*/  STL.64 [R1+0x4f78], R26 ;  /* 0x004f781a01007387 */ /* 0x000fe20000100a00 */
[----:B----4-:R0:W-:Y:S03]  /*3cdb0*/  STL.64 [R1+0x5018], R24 ;  /* 0x0050181801007387 */ /* 0x0101e60000100a00 */
[----:B0-----:R-:W4:Y:S01]  /*3cdc0*/  LDL.LU R24, [R1+0x6b0] ;  /* 0x0006b00001187983 */ /* 0x001f220000300800 */
[----:B------:R-:W4:Y:S02]  /*3cdd0*/  LDL.LU R25, [R1+0x6b4] ;  /* 0x0006b40001197983 */ /* 0x000f240000300800 */
[----:B------:R-:W3:Y:S02]  /*3cde0*/  LDL.LU R26, [R1+0x6b8] ;  /* 0x0006b800011a7983 */ /* 0x000ee40000300800 */
[----:B------:R-:W3:Y:S01]  /*3cdf0*/  LDL.LU R27, [R1+0x6bc] ;  /* 0x0006bc00011b7983 */ /* 0x000ee20000300800 */
[----:B--2---:R-:W-:Y:S01]  /*3ce00*/  HMMA.16816.F32.BF16 R12, R20, R14, R4 ;  /* 0x0000000e140c723c */ /* 0x004fe20000041804 */
[----:B---3--:R0:W-:Y:S01]  /*3ce10*/  STL.64 [R1+0x5028], R26 ;  /* 0x0050281a01007387 */ /* 0x0081e20000100a00 */
[----:B----4-:R-:W-:Y:S02]  /*3ce20*/  STL.64 [R1+0x5020], R24 ;  /* 0x0050201801007387 */ /* 0x010fe40000100a00 */
[----:B0-----:R-:W-:-:S02]  /*3ce30*/  IMAD.MOV.U32 R26, RZ, RZ, R10 ;  /* 0x000000ffff1a7224 */ /* 0x001fc400078e000a */
[----:B------:R-:W-:Y:S01]  /*3ce40*/  IMAD.MOV.U32 R27, RZ, RZ, R11 ;  /* 0x000000ffff1b7224 */ /* 0x000fe200078e000b */
[----:B------:R-:W2:Y:S01]  /*3ce50*/  LDL.LU R10, [R1+0x50a4] ;  /* 0x0050a400010a7983 */ /* 0x000ea20000300800 */
[----:B------:R-:W2:Y:S02]  /*3ce60*/  LDL.LU R11, [R1+0x50a0] ;  /* 0x0050a000010b7983 */ /* 0x000ea40000300800 */
[----:B------:R-:W3:Y:S02]  /*3ce70*/  LDL.LU.64 R6, [R1+0x5098] ;  /* 0x0050980001067983 */ /* 0x000ee40000300a00 */
[----:B------:R-:W3:Y:S11]  /*3ce80*/  LDL.LU.64 R4, [R1+0x5090] ;  /* 0x0050900001047983 */ /* 0x000ef60000300a00 */
        /* <DEDUP_REMOVED lines=16> */
[----:B0-----:R-:W3:Y:S01]  /*3cf90*/  LDL.LU.64 R14, [R1+0x5058] ;  /* 0x00505800010e7983 */ /* 0x001ee20000300a00 */
[----:B------:R-:W4:Y:S01]  /*3cfa0*/  LDL.LU.64 R12, [R1+0x5050] ;  /* 0x00505000010c7983 */ /* 0x000f220000300a00 */
[----:B---3--:R-:W-:Y:S11]  /*3cfb0*/  HMMA.16816.F32.BF16 R4, R20, R14, R4 ;  /* 0x0000000e1404723c */ /* 0x008ff60000041804 */
[----:B------:R-:W-:Y:S11]  /*3cfc0*/  @!UPT UIADD3 URZ, URZ, URZ, URZ ;  /* 0x0000003f3f3ff290 */ /* 0x000ff6000fffe03f */
[----:B------:R-:W-:Y:S01]  /*3cfd0*/  @!UPT UIADD3 URZ, URZ, URZ, URZ ;  /* 0x0000003f3f3ff290 */ /* 0x000fe2000fffe03f */
[----:B------:R-:W-:Y:S01]  /*3cfe0*/  STL.64 [R1+0xc30], R4 ;  /* 0x000c300401007387 */ /* 0x000fe20000100a00 */
[----:B------:R0:W-:Y:S03]  /*3cff0*/  STL.64 [R1+0xc38], R6 ;  /* 0x000c380601007387 */ /* 0x0001e60000100a00 */
[----:B0-----:R-:W2:Y:S01]  /*3d000*/  LDL.LU.64 R6, [R1+0x5048] ;  /* 0x0050480001067983 */ /* 0x001ea20000300a00 */
[----:B------:R-:W2:Y:S02]  /*3d010*/  LDL.LU.64 R4, [R1+0x5040] ;  /* 0x0050400001047983 */ /* 0x000ea40000300a00 */
[----:B------:R4:W-:Y:S02]  /*3d020*/  STL.64 [R1+0x4f38], R14 ;  /* 0x004f380e01007387 */ /* 0x0009e40000100a00 */
[----:B----4-:R-:W-:Y:S02]  /*3d030*/  IMAD.MOV.U32 R14, RZ, RZ, R13 ;  /* 0x000000ffff0e7224 */ /* 0x010fe400078e000d */
[----:B------:R-:W-:-:S05]  /*3d040*/  IMAD.MOV.U32 R15, RZ, RZ, R12 ;  /* 0x000000ffff0f7224 */ /* 0x000fca00078e000c */
[----:B------:R0:W-:Y:S01]  /*3d050*/  STL.64 [R1+0x5030], R14 ;  /* 0x0050300e01007387 */ /* 0x0001e20000100a00 */
[----:B------:R-:W3:Y:S02]  /*3d060*/  LDL.LU R12, [R1+0x6c0] ;  /* 0x0006c000010c7983 */ /* 0x000ee40000300800 */
[----:B------:R-:W3:Y:S01]  /*3d070*/  LDL.LU R13, [R1+0x6c4] ;  /* 0x0006c400010d7983 */ /* 0x000ee20000300800 */
[----:B0-----:R-:W3:Y:S01]  /*3d080*/  LDL.LU R14, [R1+0x6c8] ;  /* 0x0006c800010e7983 */ /* 0x001ee20000300800 */
[----:B------:R-:W3:Y:S01]  /*3d090*/  LDL.LU R15, [R1+0x6cc] ;  /* 0x0006cc00010f7983 */ /* 0x000ee20000300800 */
[C---:B--2---:R-:W-:Y:S11]  /*3d0a0*/  HMMA.16816.F32.BF16 R4, R20.reuse, R10, R4 ;  /* 0x0000000a1404723c */ /* 0x044ff60000041804 */
[----:B------:R-:W-:Y:S11]  /*3d0b0*/  @!UPT UIADD3 URZ, URZ, URZ, URZ ;  /* 0x0000003f3f3ff290 */ /* 0x000ff6000fffe03f */
[----:B------:R-:W-:Y:S01]  /*3d0c0*/  @!UPT UIADD3 URZ, URZ, URZ, URZ ;  /* 0x0000003f3f3ff290 */ /* 0x000fe2000fffe03f */
[----:B------:R-:W-:Y:S01]  /*3d0d0*/  STL.64 [R1+0xc20], R4 ;  /* 0x000c200401007387 */ /* 0x000fe20000100a00 */
[----:B------:R0:W-:Y:S03]  /*3d0e0*/  STL.64 [R1+0xc28], R6 ;  /* 0x000c280601007387 */ /* 0x0001e60000100a00 */
[----:B0-----:R-:W2:Y:S01]  /*3d0f0*/  LDL.LU.64 R6, [R1+0x5038] ;  /* 0x0050380001067983 */ /* 0x001ea20000300a00 */
[----:B------:R-:W-:Y:S01]  /*3d100*/  STL.64 [R1+0x4f20], R10 ;  /* 0x004f200a01007387 */ /* 0x000fe20000100a00 */
[C---:B---3--:R-:W-:Y:S08]  /*3d110*/  HMMA.16816.F32.BF16 R24, R20.reuse, R26, R12 ;  /* 0x0000001a1418723c */ /* 0x048ff0000004180c */
[C---:B--2---:R-:W-:Y:S01]  /*3d120*/  HMMA.16816.F32.BF16 R16, R20.reuse, R6, R16 ;  /* 0x000000061410723c */ /* 0x044fe20000041810 */
[----:B------:R0:W-:Y:S01]  /*3d130*/  STL.64 [R1+0x4f50], R6 ;  /* 0x004f500601007387 */ /* 0x0001e20000100a00 */
[----:B------:R-:W2:Y:S11]  /*3d140*/  LDL.LU R4, [R1+0x6a0] ;  /* 0x0006a00001047983 */ /* 0x000eb60000300800 */
[----:B------:R-:W-:Y:S10]  /*3d150*/  @!UPT UIADD3 URZ, URZ, URZ, URZ ;  /* 0x0000003f3f3ff290 */ /* 0x000ff4000fffe03f */
[----:B------:R-:W-:Y:S01]  /*3d160*/  STL.64 [R1+0xc10], R16 ;  /* 0x000c101001007387 */ /* 0x000fe20000100a00 */
[----:B------:R-:W-:Y:S02]  /*3d170*/  STL.64 [R1+0xc18], R18 ;  /* 0x000c181201007387 */ /* 0x000fe40000100a00 */
[----:B------:R-:W1:Y:S04]  /*3d180*/  LDSM.16.MT88.4 R16, [R28+0x4180] ;  /* 0x004180001c10783b */ /* 0x000e680000004200 */
[----:B------:R-:W2:Y:S01]  /*3d190*/  LDL.LU R5, [R1+0x6a4] ;  /* 0x0006a40001057983 */ /* 0x000ea20000300800 */
[----:B0-----:R-:W2:Y:S01]  /*3d1a0*/  LDL.LU R6, [R1+0x6a8] ;  /* 0x0006a80001067983 */ /* 0x001ea20000300800 */
[----:B------:R-:W2:Y:S03]  /*3d1b0*/  LDL.LU R7, [R1+0x6ac] ;  /* 0x0006ac0001077983 */ /* 0x000ea60000300800 */
[----:B-1----:R-:W-:Y:S01]  /*3d1c0*/  STL [R1+0x4e4c], R16 ;  /* 0x004e4c1001007387 */ /* 0x002fe20000100800 */
[----:B------:R-:W-:Y:S02]  /*3d1d0*/  STL [R1+0x4e48], R17 ;  /* 0x004e481101007387 */ /* 0x000fe40000100800 */
[----:B------:R-:W-:Y:S02]  /*3d1e0*/  STL [R1+0x4e44], R18 ;  /* 0x004e441201007387 */ /* 0x000fe40000100800 */
[----:B------:R0:W-:Y:S02]  /*3d1f0*/  STL [R1+0x4e40], R19 ;  /* 0x004e401301007387 */ /* 0x0001e40000100800 */
[----:B0-----:R-:W3:Y:S01]  /*3d200*/  LDL.64 R18, [R1+0x158] ;  /* 0x0001580001127983 */ /* 0x001ee20000100a00 */
[----:B------:R-:W2:Y:S02]  /*3d210*/  LDL.LU.64 R14, [R1+0x5030] ;  /* 0x00503000010e7983 */ /* 0x000ea40000300a00 */
[----:B------:R-:W-:Y:S02]  /*3d220*/  STL.64 [R1+0xc00], R24 ;  /* 0x000c001801007387 */ /* 0x000fe40000100a00 */
[----:B------:R0:W-:Y:S02]  /*3d230*/  STL.64 [R1+0xc08], R26 ;  /* 0x000c081a01007387 */ /* 0x0001e40000100a00 */
[----:B0-----:R-:W3:Y:S01]  /*3d240*/  LDL.LU.64 R26, [R1+0x5028] ;  /* 0x00502800011a7983 */ /* 0x001ee20000300a00 */
[----:B------:R-:W3:Y:S01]  /*3d250*/  LDL.LU.64 R24, [R1+0x5020] ;  /* 0x0050200001187983 */ /* 0x000ee20000300a00 */
[C---:B--2---:R-:W-:Y:S08]  /*3d260*/  HMMA.16816.F32.BF16 R4, R20.reuse, R14, R4 ;  /* 0x0000000e1404723c */ /* 0x044ff00000041804 */
[----:B---3--:R-:W-:Y:S11]  /*3d270*/  HMMA.16816.F32.BF16 R24, R20, R18, R24 ;  /* 0x000000121418723c */ /* 0x008ff60000041818 */
[----:B------:R-:W-:Y:S11]  /*3d280*/  @!UPT UIADD3 URZ, URZ, URZ, URZ ;  /* 0x0000003f3f3ff290 */ /* 0x000ff6000fffe03f */
[----:B------:R-:W-:Y:S01]  /*3d290*/  @!UPT UIADD3 URZ, URZ, URZ, URZ ;  /* 0x0000003f3f3ff290 */ /* 0x000fe2000fffe03f */
[----:B------:R0:W-:Y:S01]  /*3d2a0*/  STL.64 [R1+0xbf0], R24 ;  /* 0x000bf01801007387 */ /* 0x0001e20000100a00 */
[----:B------:R-:W-:Y:S03]  /*3d2b0*/  STL.64 [R1+0xbf8], R26 ;  /* 0x000bf81a01007387 */ /* 0x000fe60000100a00 */
[----:B0-----:R-:W2:Y:S01]  /*3d2c0*/  LDL.LU.64 R24, [R1+0x5018] ;  /* 0x0050180001187983 */ /* 0x001ea20000300a00 */
[----:B------:R0:W-:Y:S02]  /*3d2d0*/  STL.64 [R1+0x4ef8], R18 ;  /* 0x004ef81201007387 */ /* 0x0001e40000100a00 */
[----:B------:R-:W3:Y:S02]  /*3d2e0*/  LDL.LU R16, [R1+0x3d0] ;  /* 0x0003d00001107983 */ /* 0x000ee40000300800 */
[----:B------:R1:W-:Y:S01]  /*3d2f0*/  STL.64 [R1+0xbe0], R4 ;  /* 0x000be00401007387 */ /* 0x0003e20000100a00 */
[----:B------:R4:W-:Y:S01]  /*3d300*/  STL.64 [R1+0xbe8], R6 ;  /* 0x000be80601007387 */ /* 0x0009e20000100a00 */
[----:B------:R-:W3:Y:S03]  /*3d310*/  LDL.LU R17, [R1+0x3d4] ;  /* 0x0003d40001117983 */ /* 0x000ee60000300800 */
[----:B0-----:R-:W2:Y:S01]  /*3d320*/  LDL.LU R18, [R1+0x3d8] ;  /* 0x0003d80001127983 */ /* 0x001ea20000300800 */
[----:B------:R-:W2:Y:S02]  /*3d330*/  LDL.LU R19, [R1+0x3dc] ;  /* 0x0003dc0001137983 */ /* 0x000ea40000300800 */
[----:B------:R-:W2:Y:S02]  /*3d340*/  LDL.LU R12, [R1+0x400] ;  /* 0x00040000010c7983 */ /* 0x000ea40000300800 */
[----:B------:R-:W2:Y:S01]  /*3d350*/  LDL.LU R13, [R1+0x404] ;  /* 0x00040400010d7983 */ /* 0x000ea20000300800 */
[----:B------:R-:W2:Y:S01]  /*3d360*/  LDL.LU R14, [R1+0x408] ;  /* 0x00040800010e7983 */ /* 0x000ea20000300800 */
[----:B------:R-:W2:Y:S02]  /*3d370*/  LDL.LU R15, [R1+0x40c] ;  /* 0x00040c00010f7983 */ /* 0x000ea40000300800 */
[----:B-1----:R-:W2:Y:S02]  /*3d380*/  LDL.LU R4, [R1+0x410] ;  /* 0x0004100001047983 */ /* 0x002ea40000300800 */
[----:B------:R-:W2:Y:S01]  /*3d390*/  LDL.LU R5, [R1+0x414] ;  /* 0x0004140001057983 */ /* 0x000ea20000300800 */
[----:B----4-:R-:W4:Y:S01]  /*3d3a0*/  LDL.LU R6, [R1+0x418] ;  /* 0x0004180001067983 */ /* 0x010f220000300800 */
[----:B------:R-:W4:Y:S02]  /*3d3b0*/  LDL.LU R7, [R1+0x41c] ;  /* 0x00041c0001077983 */ /* 0x000f240000300800 */
[----:B------:R-:W-:-:S02]  /*3d3c0*/  IMAD.MOV.U32 R26, RZ, RZ, R3 ;  /* 0x000000ffff1a7224 */ /* 0x000fc400078e0003 */
[----:B------:R-:W-:Y:S01]  /*3d3d0*/  IMAD.MOV.U32 R27, RZ, RZ, R8 ;  /* 0x000000ffff1b7224 */ /* 0x000fe200078e0008 */
[----:B------:R-:W3:Y:S01]  /*3d3e0*/  LDL.LU R3, [R1+0x5014] ;  /* 0x0050140001037983 */ /* 0x000ee20000300800 */
[----:B------:R-:W3:Y:S03]  /*3d3f0*/  LDL.LU R8, [R1+0x5010] ;  /* 0x0050100001087983 */ /* 0x000ee60000300800 */
[----:B------:R0:W-:Y:S02]  /*3d400*/  STL.64 [R1+0x4f90], R26 ;  /* 0x004f901a01007387 */ /* 0x0001e40000100a00 */
[----:B0-----:R-:W-:Y:S02]  /*3d410*/  IMAD.MOV.U32 R26, RZ, RZ, R0 ;  /* 0x000000ffff1a7224 */ /* 0x001fe400078e0000 */
[----:B------:R-:W-:Y:S01]  /*3d420*/  IMAD.MOV.U32 R27, RZ, RZ, R2 ;  /* 0x000000ffff1b7224 */ /* 0x000fe200078e0002 */
[----:B------:R-:W3:Y:S01]  /*3d430*/  LDL.LU R0, [R1+0x500c] ;  /* 0x00500c0001007983 */ /* 0x000ee20000300800 */
[----:B------:R-:W3:Y:S03]  /*3d440*/  LDL.LU R2, [R1+0x5008] ;  /* 0x0050080001027983 */ /* 0x000ee60000300800 */
[----:B------:R-:W-:Y:S04]  /*3d450*/  STL.64 [R1+0x4fa8], R26 ;  /* 0x004fa81a01007387 */ /* 0x000fe80000100a00 */
[----:B----4-:R-:W-:Y:S01]  /*3d460*/  STL.64 [R1+0x4f70], R6 ;  /* 0x004f700601007387 */ /* 0x010fe20000100a00 */
[----:B--2---:R0:W-:Y:S03]  /*3d470*/  STL.64 [R1+0x4f68], R4 ;  /* 0x004f680401007387 */ /* 0x0041e60000100a00 */
[----:B0-----:R-:W2:Y:S01]  /*3d480*/  LDL.LU R4, [R1+0x420] ;  /* 0x0004200001047983 */ /* 0x001ea20000300800 */
[----:B------:R-:W2:Y:S02]  /*3d490*/  LDL.LU R5, [R1+0x424] ;  /* 0x0004240001057983 */ /* 0x000ea40000300800 */
[----:B------:R-:W4:Y:S02]  /*3d4a0*/  LDL.LU R6, [R1+0x428] ;  /* 0x0004280001067983 */ /* 0x000f240000300800 */
[----:B------:R-:W4:Y:S02]  /*3d4b0*/  LDL.LU R7, [R1+0x42c] ;  /* 0x00042c0001077983 */ /* 0x000f240000300800 */
[----:B------:R-:W-:-:S02]  /*3d4c0*/  IMAD.MOV.U32 R26, RZ, RZ, R29 ;  /* 0x000000ffff1a7224 */ /* 0x000fc400078e001d */
[----:B------:R-:W-:-:S05]  /*3d4d0*/  IMAD.MOV.U32 R27, RZ, RZ, R25 ;  /* 0x000000ffff1b7224 */ /* 0x000fca00078e0019 */
        /* <DEDUP_REMOVED lines=16> */
[----:B---3--:R-:W-:-:S02]  /*3d5e0*/  IMAD.MOV.U32 R26, RZ, RZ, R8 ;  /* 0x000000ffff1a7224 */ /* 0x008fc400078e0008 */
[----:B------:R-:W-:-:S05]  /*3d5f0*/  IMAD.MOV.U32 R27, RZ, RZ, R3 ;  /* 0x000000ffff1b7224 */ /* 0x000fca00078e0003 */
[----:B------:R-:W-:Y:S04]  /*3d600*/  STL.64 [R1+0x4ff0], R26 ;  /* 0x004ff01a01007387 */ /* 0x000fe80000100a00 */
[----:B----4-:R-:W-:Y:S01]  /*3d610*/  STL.64 [R1+0x4fb8], R6 ;  /* 0x004fb80601007387 */ /* 0x010fe20000100a00 */
        /* <DEDUP_REMOVED lines=23> */
[----:B------:R0:W-:Y:S01]  /*3d790*/  STL.64 [R1+0x4f48], R14 ;  /* 0x004f480e01007387 */ /* 0x0001e20000100a00 */
[----:B------:R-:W-:Y:S03]  /*3d7a0*/  STL.64 [R1+0x4f40], R12 ;  /* 0x004f400c01007387 */ /* 0x000fe60000100a00 */
[----:B0-----:R-:W3:Y:S01]  /*3d7b0*/  LDL.64 R14, [R1+0x28] ;  /* 0x00002800010e7983 */ /* 0x001ee20000100a00 */
[----:B------:R-:W4:Y:S02]  /*3d7c0*/  LDL.LU R8, [R1+0x3f0] ;  /* 0x0003f00001087983 */ /* 0x000f240000300800 */
[----:B------:R-:W4:Y:S02]  /*3d7d0*/  LDL.LU R9, [R1+0x3f4] ;  /* 0x0003f40001097983 */ /* 0x000f240000300800 */
[----:B------:R-:W2:Y:S01]  /*3d7e0*/  LDL.LU R10, [R1+0x3f8] ;  /* 0x0003f800010a7983 */ /* 0x000ea20000300800 */
[----:B------:R-:W2:Y:S01]  /*3d7f0*/  LDL.LU R11, [R1+0x3fc] ;  /* 0x0003fc00010b7983 */ /* 0x000ea20000300800 */
[----:B------:R-:W-:-:S02]  /*3d800*/  IMAD.MOV.U32 R26, RZ, RZ, R2 ;  /* 0x000000ffff1a7224 */ /* 0x000fc400078e0002 */
[----:B------:R-:W-:Y:S01]  /*3d810*/  IMAD.MOV.U32 R27, RZ, RZ, R0 ;  /* 0x000000ffff1b7224 */ /* 0x000fe200078e0000 */
[----:B--2---:R0:W-:Y:S01]  /*3d820*/  STL.64 [R1+0x4f30], R10 ;  /* 0x004f300a01007387 */ /* 0x0041e20000100a00 */
[----:B----4-:R-:W-:Y:S03]  /*3d830*/  STL.64 [R1+0x4f28], R8 ;  /* 0x004f280801007387 */ /* 0x010fe60000100a00 */
[----:B0-----:R-:W2:Y:S01]  /*3d840*/  LDL.64 R10, [R1+0x18] ;  /* 0x00001800010a7983 */ /* 0x001ea20000100a00 */
[----:B------:R-:W-:Y:S02]  /*3d850*/  STL.64 [R1+0x4f08], R18 ;  /* 0x004f081201007387 */ /* 0x000fe40000100a00 */
[----:B------:R0:W-:Y:S02]  /*3d860*/  STL.64 [R1+0x4f00], R16 ;  /* 0x004f001001007387 */ /* 0x0001e40000100a00 */
[----:B0-----:R-:W4:Y:S01]  /*3d870*/  LDL.LU R16, [R1+0x3e0] ;  /* 0x0003e00001107983 */ /* 0x001f220000300800 */
[----:B------:R-:W4:Y:S02]  /*3d880*/  LDL.LU R17, [R1+0x3e4] ;  /* 0x0003e40001117983 */ /* 0x000f240000300800 */
[----:B------:R-:W2:Y:S02]  /*3d890*/  LDL.LU R18, [R1+0x3e8] ;  /* 0x0003e80001127983 */ /* 0x000ea40000300800 */
[----:B------:R-:W2:Y:S01]  /*3d8a0*/  LDL.LU R19, [R1+0x3ec] ;  /* 0x0003ec0001137983 */ /* 0x000ea20000300800 */
[C---:B------:R-:W-:Y:S01]  /*3d8b0*/  HMMA.16816.F32.BF16 R24, R20.reuse, R26, R4 ;  /* 0x0000001a1418723c */ /* 0x040fe20000041804 */
[----:B--2---:R0:W-:Y:S01]  /*3d8c0*/  STL.64 [R1+0x4f18], R18 ;  /* 0x004f181201007387 */ /* 0x0041e20000100a00 */
[----:B----4-:R-:W-:Y:S03]  /*3d8d0*/  STL.64 [R1+0x4f10], R16 ;  /* 0x004f101001007387 */ /* 0x010fe60000100a00 */
[----:B0-----:R-:W2:Y:S01]  /*3d8e0*/  LDL.64 R18, [R1+0x8] ;  /* 0x0000080001127983 */ /* 0x001ea20000100a00 */
[----:B------:R-:W4:Y:S02]  /*3d8f0*/  LDL.LU.64 R6, [R1+0x5000] ;  /* 0x0050000001067983 */ /* 0x000f240000300a00 */
[----:B------:R-:W4:Y:S11]  /*3d900*/  LDL.LU.64 R4, [R1+0x4ff8] ;  /* 0x004ff80001047983 */ /* 0x000f360000300a00 */
[----:B------:R-:W-:Y:S04]  /*3d910*/  @!UPT UIADD3 URZ, URZ, URZ, URZ ;  /* 0x0000003f3f3ff290 */ /* 0x000fe8000fffe03f */
[----:B------:R-:W-:Y:S01]  /*3d920*/  STL.64 [R1+0xbd0], R24 ;  /* 0x000bd01801007387 */ /* 0x000fe20000100a00 */
[----:B------:R0:W-:Y:S04]  /*3d930*/  STL.64 [R1+0xbd8], R26 ;  /* 0x000bd81a01007387 */ /* 0x0001e80000100a00 */
        /* <DEDUP_REMOVED lines=38> */
[----:B------:R-:W4:Y:S02]  /*3dba0*/  LDL.LU.64 R4, [R1+0x4f68] ;  /* 0x004f680001047983 */ /* 0x000f240000300a00 */
[----:B------:R-:W4:Y:S02]  /*3dbb0*/  LDL.LU.64 R26, [R1+0x4f60] ;  /* 0x004f6000011a7983 */ /* 0x000f240000300a00 */
[----:B------:R-:W4:Y:S02]  /*3dbc0*/  LDL.LU.64 R24, [R1+0x4f58] ;  /* 0x004f580001187983 */ /* 0x000f240000300a00 */
[----:B---3--:R-:W-:Y:S11]  /*3dbd0*/  IMAD.MOV.U32 R3, RZ, RZ, R15 ;  /* 0x000000ffff037224 */ /* 0x008ff600078e000f */
[----:B------:R-:W-:Y:S03]  /*3dbe0*/  @!UPT UIADD3 URZ, URZ, URZ, URZ ;  /* 0x0000003f3f3ff290 */ /* 0x000fe6000fffe03f */
[----:B------:R0:W-:Y:S01]  /*3dbf0*/  STL.64 [R1+0xb70], R20 ;  /* 0x000b701401007387 */ /* 0x0001e20000100a00 */
[----:B------:R1:W-:Y:S03]  /*3dc00*/  STL.64 [R1+0xb78], R22 ;  /* 0x000b781601007387 */ /* 0x0003e60000100a00 */
[----:B0-----:R-:W3:Y:S01]  /*3dc10*/  LDL.LU R20, [R1+0x3c0] ;  /* 0x0003c00001147983 */ /* 0x001ee20000300800 */
[----:B------:R-:W3:Y:S02]  /*3dc20*/  LDL.LU R21, [R1+0x3c4] ;  /* 0x0003c40001157983 */ /* 0x000ee40000300800 */
[----:B-1----:R-:W3:Y:S02]  /*3dc30*/  LDL.LU R22, [R1+0x3c8] ;  /* 0x0003c80001167983 */ /* 0x002ee40000300800 */
[----:B------:R-:W3:Y:S01]  /*3dc40*/  LDL.LU R23, [R1+0x3cc] ;  /* 0x0003cc0001177983 */ /* 0x000ee20000300800 */
[C---:B----4-:R-:W-:Y:S11]  /*3dc50*/  HMMA.16816.F32.BF16 R4, R24.reuse, R14, R4 ;  /* 0x0000000e1804723c */ /* 0x050ff60000041804 */
[----:B------:R-:W-:Y:S11]  /*3dc60*/  @!UPT UIADD3 URZ, URZ, URZ, URZ ;  /* 0x0000003f3f3ff290 */ /* 0x000ff6000fffe03f */
[----:B------:R-:W-:Y:S01]  /*3dc70*/  @!UPT UIADD3 URZ, URZ, URZ, URZ ;  /* 0x0000003f3f3ff290 */ /* 0x000fe2000fffe03f */
[----:B------:R0:W-:Y:S01]  /*3dc80*/  STL.64 [R1+0xb60], R4 ;  /* 0x000b600401007387 */ /* 0x0001e20000100a00 */
[----:B------:R1:W-:Y:S02]  /*3dc90*/  STL.64 [R1+0xb68], R6 ;  /* 0x000b680601007387 */ /* 0x0003e40000100a00 */
[----:B0-----:R-:W-:Y:S01]  /*3dca0*/  IMAD.MOV.U32 R4, RZ, RZ, R14 ;  /* 0x000000ffff047224 */ /* 0x001fe200078e000e */
[----:B-1----:R-:W3:Y:S01]  /*3dcb0*/  LDL.LU.64 R6, [R1+0x4f50] ;  /* 0x004f500001067983 */ /* 0x002ee20000300a00 */
[----:B------:R-:W4:Y:S02]  /*3dcc0*/  LDL.LU.64 R14, [R1+0x4f48] ;  /* 0x004f4800010e7983 */ /* 0x000f240000300a00 */
[----:B------:R-:W4:Y:S02]  /*3dcd0*/  LDL.LU.64 R12, [R1+0x4f40] ;  /* 0x004f4000010c7983 */ /* 0x000f240000300a00 */
[----:B------:R-:W-:Y:S01]  /*3dce0*/  STL [R1+0x4e54], R3 ;  /* 0x004e540301007387 */ /* 0x000fe20000100800 */
[----:B------:R-:W-:Y:S01]  /*3dcf0*/  STL [R1+0x4e50], R4 ;  /* 0x004e500401007387 */ /* 0x000fe20000100800 */
[----:B------:R-:W-:Y:S01]  /*3dd00*/  IMAD.MOV.U32 R5, RZ, RZ, R11 ;  /* 0x000000ffff057224 */ /* 0x000fe200078e000b */
[C---:B----4-:R-:W-:Y:S11]  /*3dd10*/  HMMA.16816.F32.BF16 R12, R24.reuse, R10, R12 ;  /* 0x0000000a180c723c */ /* 0x050ff6000004180c */
[----:B------:R-:W-:Y:S11]  /*3dd20*/  @!UPT UIADD3 URZ, URZ, URZ, URZ ;  /* 0x0000003f3f3ff290 */ /* 0x000ff6000fffe03f */
[----:B------:R-:W-:Y:S01]  /*3dd30*/  @!UPT UIADD3 URZ, URZ, URZ, URZ ;  /* 0x0000003f3f3ff290 */ /* 0x000fe2000fffe03f */
[----:B------:R0:W-:Y:S01]  /*3dd40*/  STL.64 [R1+0xb50], R12 ;  /* 0x000b500c01007387 */ /* 0x0001e20000100a00 */
[----:B------:R1:W-:Y:S02]  /*3dd50*/  STL.64 [R1+0xb58], R14 ;  /* 0x000b580e01007387 */ /* 0x0003e40000100a00 */
[----:B0-----:R-:W-:Y:S01]  /*3dd60*/  IMAD.MOV.U32 R12, RZ, RZ, R10 ;  /* 0x000000ffff0c7224 */ /* 0x001fe200078e000a */
[----:B-1----:R-:W4:Y:S01]  /*3dd70*/  LDL.LU.64 R14, [R1+0x4f38] ;  /* 0x004f3800010e7983 */ /* 0x002f220000300a00 */
[----:B------:R-:W2:Y:S02]  /*3dd80*/  LDL.LU.64 R10, [R1+0x4f30] ;  /* 0x004f3000010a7983 */ /* 0x000ea40000300a00 */
[----:B------:R-:W2:Y:S02]  /*3dd90*/  LDL.LU.64 R8, [R1+0x4f28] ;  /* 0x004f280001087983 */ /* 0x000ea40000300a00 */
[----:B------:R-:W-:Y:S01]  /*3dda0*/  STL [R1+0x4e5c], R5 ;  /* 0x004e5c0501007387 */ /* 0x000fe20000100800 */
[----:B------:R-:W-:Y:S01]  /*3ddb0*/  STL [R1+0x4e58], R12 ;  /* 0x004e580c01007387 */ /* 0x000fe20000100800 */
[C---:B--2---:R-:W-:Y:S11]  /*3ddc0*/  HMMA.16816.F32.BF16 R8, R24.reuse, R18, R8 ;  /* 0x000000121808723c */ /* 0x044ff60000041808 */
[----:B------:R-:W-:Y:S11]  /*3ddd0*/  @!UPT UIADD3 URZ, URZ, URZ, URZ ;  /* 0x0000003f3f3ff290 */ /* 0x000ff6000fffe03f */
[----:B------:R-:W-:Y:S01]  /*3dde0*/  @!UPT UIADD3 URZ, URZ, URZ, URZ ;  /* 0x0000003f3f3ff290 */ /* 0x000fe2000fffe03f */
[----:B------:R0:W-:Y:S01]  /*3ddf0*/  STL.64 [R1+0xb40], R8 ;  /* 0x000b400801007387 */ /* 0x0001e20000100a00 */
[----:B------:R1:W-:Y:S02]  /*3de00*/  STL.64 [R1+0xb48], R10 ;  /* 0x000b480a01007387 */ /* 0x0003e40000100a00 */
[----:B0-----:R-:W-:Y:S01]  /*3de10*/  IMAD.MOV.U32 R9, RZ, RZ, R18 ;  /* 0x000000ffff097224 */ /* 0x001fe200078e0012 */
[----:B-1----:R-:W2:Y:S01]  /*3de20*/  LDL.LU.64 R10, [R1+0x4f20] ;  /* 0x004f2000010a7983 */ /* 0x002ea20000300a00 */
[----:B------:R-:W-:Y:S02]  /*3de30*/  IMAD.MOV.U32 R8, RZ, RZ, R19 ;  /* 0x000000ffff087224 */ /* 0x000fe400078e0013 */
[----:B------:R-:W4:Y:S02]  /*3de40*/  LDL.LU.64 R18, [R1+0x4f18] ;  /* 0x004f180001127983 */ /* 0x000f240000300a00 */
[----:B------:R-:W4:Y:S02]  /*3de50*/  LDL.LU.64 R16, [R1+0x4f10] ;  /* 0x004f100001107983 */ /* 0x000f240000300a00 */
[C---:B----4-:R-:W-:Y:S11]  /*3de60*/  HMMA.16816.F32.BF16 R16, R24.reuse, R14, R16 ;  /* 0x0000000e1810723c */ /* 0x050ff60000041810 */
[----:B------:R-:W-:Y:S11]  /*3de70*/  @!UPT UIADD3 URZ, URZ, URZ, URZ ;  /* 0x0000003f3f3ff290 */ /* 0x000ff6000fffe03f */
[----:B------:R-:W-:Y:S01]  /*3de80*/  @!UPT UIADD3 URZ, URZ, URZ, URZ ;  /* 0x0000003f3f3ff290 */ /* 0x000fe2000fffe03f */
[----:B------:R-:W-:Y:S01]  /*3de90*/  STL.64 [R1+0xb30], R16 ;  /* 0x000b301001007387 */ /* 0x000fe20000100a00 */
[----:B------:R0:W-:Y:S03]  /*3dea0*/  STL.64 [R1+0xb38], R18 ;  /* 0x000b381201007387 */ /* 0x0001e60000100a00 */
[----:B0-----:R-:W2:Y:S01]  /*3deb0*/  LDL.LU.64 R18, [R1+0x4f08] ;  /* 0x004f080001127983 */ /* 0x001ea20000300a00 */
[----:B------:R-:W2:Y:S01]  /*3dec0*/  LDL.LU.64 R16, [R1+0x4f00] ;  /* 0x004f000001107983 */ /* 0x000ea20000300a00 */
[C---:B---3--:R-:W-:Y:S01]  /*3ded0*/  HMMA.16816.F32.BF16 R20, R24.reuse, R6, R20 ;  /* 0x000000061814723c */ /* 0x048fe20000041814 */
[----:B------:R0:W-:Y:S01]  /*3dee0*/  STL.64 [R1+0x4df8], R14 ;  /* 0x004df80e01007387 */ /* 0x0001e20000100a00 */
[----:B------:R-:W3:Y:S01]  /*3def0*/  LDL.LU R12, [R1+0x620] ;  /* 0x00062000010c7983 */ /* 0x000ee20000300800 */
[----:B------:R-:W3:Y:S03]  /*3df00*/  LDL.LU R13, [R1+0x624] ;  /* 0x00062400010d7983 */ /* 0x000ee60000300800 */
[----:B0-----:R-:W3:Y:S01]  /*3df10*/  LDL.LU R14, [R1+0x628] ;  /* 0x00062800010e7983 */ /* 0x001ee20000300800 */
[----:B------:R-:W3:Y:S01]  /*3df20*/  LDL.LU R15, [R1+0x62c] ;  /* 0x00062c00010f7983 */ /* 0x000ee20000300800 */
[C---:B--2---:R-:W-:Y:S11]  /*3df30*/  HMMA.16816.F32.BF16 R16, R24.reuse, R10, R16 ;  /* 0x0000000a1810723c */ /* 0x044ff60000041810 */
[----:B------:R-:W-:Y:S11]  /*3df40*/  @!UPT UIADD3 URZ, URZ, URZ, URZ ;  /* 0x0000003f3f3ff290 */ /* 0x000ff6000fffe03f */
[----:B------:R-:W-:Y:S01]  /*3df50*/  @!UPT UIADD3 URZ, URZ, URZ, URZ ;  /* 0x0000003f3f3ff290 */ /* 0x000fe2000fffe03f */
[----:B------:R-:W-:Y:S01]  /*3df60*/  STL.64 [R1+0xb20], R16 ;  /* 0x000b201001007387 */ /* 0x000fe20000100a00 */
[----:B------:R0:W-:Y:S03]  /*3df70*/  STL.64 [R1+0xb28], R18 ;  /* 0x000b281201007387 */ /* 0x0001e60000100a00 */
[----:B0-----:R-:W3:Y:S01]  /*3df80*/  LDL.LU.64 R18, [R1+0x4ef8] ;  /* 0x004ef80001127983 */ /* 0x001ee20000300a00 */
[----:B------:R-:W-:Y:S02]  /*3df90*/  STL.64 [R1+0x4df0], R10 ;  /* 0x004df00a01007387 */ /* 0x000fe40000100a00 */
[----:B------:R0:W-:Y:S02]  /*3dfa0*/  STL.64 [R1+0x4de8], R6 ;  /* 0x004de80601007387 */ /* 0x0001e40000100a00 */
[----:B------:R-:W2:Y:S01]  /*3dfb0*/  LDL.LU R4, [R1+0x630] ;  /* 0x0006300001047983 */ /* 0x000ea20000300800 */
[----:B------:R-:W-:Y:S01]  /*3dfc0*/  STL.64 [R1+0xb10], R20 ;  /* 0x000b101401007387 */ /* 0x000fe20000100a00 */
[----:B------:R-:W-:Y:S02]  /*3dfd0*/  STL.64 [R1+0xb18], R22 ;  /* 0x000b181601007387 */ /* 0x000fe40000100a00 */
[----:B------:R-:W1:Y:S04]  /*3dfe0*/  LDSM.16.MT88.4 R20, [R28+0x4200] ;  /* 0x004200001c14783b */ /* 0x000e680000004200 */
[----:B------:R-:W2:Y:S01]  /*3dff0*/  LDL.LU R5, [R1+0x634] ;  /* 0x0006340001057983 */ /* 0x000ea20000300800 */
[----:B0-----:R-:W2:Y:S01]  /*3e000*/  LDL.LU R6, [R1+0x638] ;  /* 0x0006380001067983 */ /* 0x001ea20000300800 */
[----:B------:R-:W2:Y:S03]  /*3e010*/  LDL.LU R7, [R1+0x63c] ;  /* 0x00063c0001077983 */ /* 0x000ea60000300800 */
[----:B-1----:R0:W-:Y:S01]  /*3e020*/  STL.64 [R1+0x4d28], R22 ;  /* 0x004d281601007387 */ /* 0x0021e20000100a00 */
[----:B------:R-:W-:Y:S03]  /*3e030*/  STL.64 [R1+0x4d20], R20 ;  /* 0x004d201401007387 */ /* 0x000fe60000100a00 */
[----:B0-----:R-:W4:Y:S04]  /*3e040*/  LDL.64 R22, [R1+0xd8] ;  /* 0x0000d80001167983 */ /* 0x001f280000100a00 */
[----:B----4-:R0:W-:Y:S04]  /*3e050*/  STL.64 [R1+0x4e70], R22 ;  /* 0x004e701601007387 */ /* 0x0101e80000100a00 */
[----:B0-----:R-:W4:Y:S04]  /*3e060*/  LDL.64 R22, [R1+0xe8] ;  /* 0x0000e80001167983 */ /* 0x001f280000100a00 */
[----:B----4-:R0:W-:Y:S04]  /*3e070*/  STL.64 [R1+0x4e88], R22 ;  /* 0x004e881601007387 */ /* 0x0101e80000100a00 */
[----:B0-----:R-:W2:Y:S02]  /*3e080*/  LDL.64 R22, [R1+0x38] ;  /* 0x0000380001167983 */ /* 0x001ea40000100a00 */
[----:B--2---:R-:W-:Y:S11]  /*3e090*/  HMMA.16816.F32.BF16 R4, R24, R22, R4 ;  /* 0x000000161804723c */ /* 0x004ff60000041804 */
[----:B------:R-:W-:Y:S11]  /*3e0a0*/  @!UPT UIADD3 URZ, URZ, URZ, URZ ;  /* 0x0000003f3f3ff290 */ /* 0x000ff6000fffe03f */
[----:B------:R-:W-:Y:S01]  /*3e0b0*/  @!UPT UIADD3 URZ, URZ, URZ, URZ ;  /* 0x0000003f3f3ff290 */ /* 0x000fe2000fffe03f */
[----:B------:R-:W-:Y:S01]  /*3e0c0*/  STL.64 [R1+0xb00], R4 ;  /* 0x000b000401007387 */ /* 0x000fe20000100a00 */
[----:B------:R0:W-:Y:S02]  /*3e0d0*/  STL.64 [R1+0xb08], R6 ;  /* 0x000b080601007387 */ /* 0x0001e40000100a00 */
[----:B0-----:R-:W-:Y:S02]  /*3e0e0*/  IMAD.MOV.U32 R7, RZ, RZ, R22 ;  /* 0x000000ffff077224 */ /* 0x001fe400078e0016 */
[----:B------:R-:W-:-:S05]  /*3e0f0*/  IMAD.MOV.U32 R6, RZ, RZ, R23 ;  /* 0x000000ffff067224 */ /* 0x000fca00078e0017 */
[----:B------:R3:W-:Y:S01]  /*3e100*/  STL.64 [R1+0x4eb8], R6 ;  /* 0x004eb80601007387 */ /* 0x0007e20000100a00 */
[----:B------:R-:W2:Y:S01]  /*3e110*/  LDL.64 R22, [R1+0xf8] ;  /* 0x0000f80001167983 */ /* 0x000ea20000100a00 */
[----:B---3--:R-:W-:Y:S02]  /*3e120*/  HMMA.16816.F32.BF16 R4, R24, R18, R12 ;  /* 0x000000121804723c */ /* 0x008fe4000004180c */
[----:B--2---:R-:W-:Y:S11]  /*3e130*/  STL.64 [R1+0x4ea0], R22 ;  /* 0x004ea01601007387 */ /* 0x004ff60000100a00 */
[----:B------:R-:W-:Y:S10]  /*3e140*/  @!UPT UIADD3 URZ, URZ, URZ, URZ ;  /* 0x0000003f3f3ff290 */ /* 0x000ff4000fffe03f */
[----:B------:R-:W-:Y:S02]  /*3e150*/  STL.64 [R1+0xaf0], R4 ;  /* 0x000af00401007387 */ /* 0x000fe40000100a00 */
[----:B------:R0:W-:Y:S02]  /*3e160*/  STL.64 [R1+0xaf8], R6 ;  /* 0x000af80601007387 */ /* 0x0001e40000100a00 */
[----:B0-----:R-:W2:Y:S04]  /*3e170*/  LDL.64 R6, [R1+0x118] ;  /* 0x0001180001067983 */ /* 0x001ea80000100a00 */
[----:B--2---:R-:W-:Y:S01]  /*3e180*/  STL.64 [R1+0x4ec8], R6 ;  /* 0x004ec80601007387 */ /* 0x004fe20000100a00 */
[----:B------:R-:W2:Y:S03]  /*3e190*/  LDL.64 R22, [R1+0x108] ;  /* 0x0001080001167983 */ /* 0x000ea60000100a00 */
[----:B--2---:R0:W-:Y:S01]  /*3e1a0*/  STL.64 [R1+0x4ec0], R22 ;  /* 0x004ec01601007387 */ /* 0x0041e20000100a00 */
[----:B------:R-:W2:Y:S02]  /*3e1b0*/  LDL.LU R20, [R1+0x5e0] ;  /* 0x0005e00001147983 */ /* 0x000ea40000300800 */
[----:B------:R-:W2:Y:S01]  /*3e1c0*/  LDL.LU R21, [R1+0x5e4] ;  /* 0x0005e40001157983 */ /* 0x000ea20000300800 */
[----:B0-----:R-:W3:Y:S01]  /*3e1d0*/  LDL.LU R22, [R1+0x5e8] ;  /* 0x0005e80001167983 */ /* 0x001ee20000300800 */
[----:B------:R-:W3:Y:S03]  /*3e1e0*/  LDL.LU R23, [R1+0x5ec] ;  /* 0x0005ec0001177983 */ /* 0x000ee60000300800 */
[----:B---3--:R0:W-:Y:S01]  /*3e1f0*/  STL.64 [R1+0x4ed8], R22 ;  /* 0x004ed81601007387 */ /* 0x0081e20000100a00 */
[----:B--2---:R-:W-:Y:S03]  /*3e200*/  STL.64 [R1+0x4ed0], R20 ;  /* 0x004ed01401007387 */ /* 0x004fe60000100a00 */
[----:B0-----:R-:W2:Y:S01]  /*3e210*/  LDL.64 R22, [R1+0x138] ;  /* 0x0001380001167983 */ /* 0x001ea20000100a00 */
[----:B------:R-:W-:-:S02]  /*3e220*/  IMAD.MOV.U32 R11, RZ, RZ, R18 ;  /* 0x000000ffff0b7224 */ /* 0x000fc400078e0012 */
[----:B------:R-:W-:Y:S01]  /*3e230*/  IMAD.MOV.U32 R10, RZ, RZ, R19 ;  /* 0x000000ffff0a7224 */ /* 0x000fe200078e0013 */
[----:B--2---:R0:W-:Y:S01]  /*3e240*/  STL.64 [R1+0x4ef0], R22 ;  /* 0x004ef01601007387 */ /* 0x0041e20000100a00 */
[----:B------:R-:W2:Y:S02]  /*3e250*/  LDL.LU R16, [R1+0x5f0] ;  /* 0x0005f00001107983 */ /* 0x000ea40000300800 */
[----:B------:R-:W2:Y:S02]  /*3e260*/  LDL.LU R17, [R1+0x5f4] ;  /* 0x0005f40001117983 */ /* 0x000ea40000300800 */
[----:B------:R-:W3:Y:S01]  /*3e270*/  LDL.LU R18, [R1+0x5f8] ;  /* 0x0005f80001127983 */ /* 0x000ee20000300800 */
[----:B------:R-:W3:Y:S01]  /*3e280*/  LDL.LU R19, [R1+0x5fc] ;  /* 0x0005fc0001137983 */ /* 0x000ee20000300800 */
[----:B------:R-:W4:Y:S02]  /*3e290*/  LDL.LU R12, [R1+0x610] ;  /* 0x00061000010c7983 */ /* 0x000f240000300800 */
[----:B------:R-:W4:Y:S02]  /*3e2a0*/  LDL.LU R13, [R1+0x614] ;  /* 0x00061400010d7983 */ /* 0x000f240000300800 */
[----:B------:R-:W4:Y:S01]  /*3e2b0*/  LDL.LU R14, [R1+0x618] ;  /* 0x00061800010e7983 */ /* 0x000f220000300800 */
[----:B------:R-:W4:Y:S04]  /*3e2c0*/  LDL.LU R15, [R1+0x61c] ;  /* 0x00061c00010f7983 */ /* 0x000f280000300800 */
[----:B0-----:R-:W4:Y:S04]  /*3e2d0*/  LDL.64 R22, [R1+0x148] ;  /* 0x0001480001167983 */ /* 0x001f280000100a00 */
        /* <DEDUP_REMOVED lines=19> */
[----:B----4-:R-:W-:Y:S01]  /*3e410*/  HMMA.16816.F32.BF16 R12, R24, R22, R12 ;  /* 0x00000016180c723c */ /* 0x010fe2000004180c */
[----:B--2---:R-:W-:Y:S01]  /*3e420*/  STL.64 [R1+0x4e98], R10 ;  /* 0x004e980a01007387 */ /* 0x004fe20000100a00 */
[----:B------:R0:W-:Y:S03]  /*3e430*/  STL.64 [R1+0x4e90], R8 ;  /* 0x004e900801007387 */ /* 0x0001e60000100a00 */
        /* <DEDUP_REMOVED lines=8> */
[----:B------:R-:W2:Y:S02]  /*3e4c0*/  LDL.LU R10, [R1+0x5d8] ;  /* 0x0005d800010a7983 */ /* 0x000ea40000300800 */
[----:B------:R-:W2:Y:S02]  /*3e4d0*/  LDL.LU R11, [R1+0x5dc] ;  /* 0x0005dc00010b7983 */ /* 0x000ea40000300800 */
[----:B------:R0:W-:Y:S01]  /*3e4e0*/  STL.64 [R1+0xae0], R12 ;  /* 0x000ae00c01007387 */ /* 0x0001e20000100a00 */
[----:B------:R1:W-:Y:S02]  /*3e4f0*/  STL.64 [R1+0xae8], R14 ;  /* 0x000ae80e01007387 */ /* 0x0003e40000100a00 */
[----:B0-----:R-:W-:-:S02]  /*3e500*/  IMAD.MOV.U32 R13, RZ, RZ, R23 ;  /* 0x000000ffff0d7224 */ /* 0x001fc400078e0017 */
[----:B-1----:R-:W-:Y:S02]  /*3e510*/  IMAD.MOV.U32 R14, RZ, RZ, R22 ;  /* 0x000000ffff0e7224 */ /* 0x002fe400078e0016 */
[----:B------:R-:W4:Y:S02]  /*3e520*/  LDL.LU.64 R22, [R1+0x4ef0] ;  /* 0x004ef00001167983 */ /* 0x000f240000300a00 */
        /* <DEDUP_REMOVED lines=10> */
[----:B------:R-:W4:Y:S01]  /*3e5d0*/  LDL.LU.64 R20, [R1+0x4ed0] ;  /* 0x004ed00001147983 */ /* 0x000f220000300a00 */
[C---:B---3--:R-:W-:Y:S11]  /*3e5e0*/  HMMA.16816.F32.BF16 R16, R24.reuse, R6, R16 ;  /* 0x000000061810723c */ /* 0x048ff60000041810 */
[----:B------:R-:W-:Y:S11]  /*3e5f0*/  @!UPT UIADD3 URZ, URZ, URZ, URZ ;  /* 0x0000003f3f3ff290 */ /* 0x000ff6000fffe03f */
[----:B------:R-:W-:Y:S01]  /*3e600*/  @!UPT UIADD3 URZ, URZ, URZ, URZ ;  /* 0x0000003f3f3ff290 */ /* 0x000fe2000fffe03f */
[----:B------:R-:W-:Y:S01]  /*3e610*/  STL.64 [R1+0xac0], R16 ;  /* 0x000ac01001007387 */ /* 0x000fe20000100a00 */
[----:B------:R0:W-:Y:S02]  /*3e620*/  STL.64 [R1+0xac8], R18 ;  /* 0x000ac81201007387 */ /* 0x0001e40000100a00 */
        /* <DEDUP_REMOVED lines=40> */
[----:B------:R-:W2:Y:S01]  /*3e8b0*/  LDL.LU.64 R10, [R1+0x4e68] ;  /* 0x004e6800010a7983 */ /* 0x000ea20000300a00 */
[----:B------:R-:W4:Y:S02]  /*3e8c0*/  LDL.LU.64 R8, [R1+0x4e60] ;  /* 0x004e600001087983 */ /* 0x000f240000300a00 */
[----:B------:R0:W-:Y:S02]  /*3e8d0*/  STL.64 [R1+0x4d30], R22 ;  /* 0x004d301601007387 */ /* 0x0001e40000100a00 */
[----:B------:R-:W2:Y:S11]  /*3e8e0*/  LDL.LU R20, [R1+0x2d0] ;  /* 0x0002d00001147983 */ /* 0x000eb60000300800 */
[----:B------:R-:W-:Y:S06]  /*3e8f0*/  @!UPT UIADD3 URZ, URZ, URZ, URZ ;  /* 0x0000003f3f3ff290 */ /* 0x000fec000fffe03f */
[----:B------:R-:W-:Y:S01]  /*3e900*/  STL.64 [R1+0xa70], R24 ;  /* 0x000a701801007387 */ /* 0x000fe20000100a00 */
[----:B------:R1:W-:Y:S02]  /*3e910*/  STL.64 [R1+0xa78], R26 ;  /* 0x000a781a01007387 */ /* 0x0003e40000100a00 */
[----:B------:R-:W2:Y:S02]  /*3e920*/  LDL.LU R21, [R1+0x2d4] ;  /* 0x0002d40001157983 */ /* 0x000ea40000300800 */
[----:B0-----:R-:W2:Y:S01]  /*3e930*/  LDL.LU R22, [R1+0x2d8] ;  /* 0x0002d80001167983 */ /* 0x001ea20000300800 */
[----:B------:R-:W2:Y:S01]  /*3e940*/  LDL.LU R23, [R1+0x2dc] ;  /* 0x0002dc0001177983 */ /* 0x000ea20000300800 */
[----:B-1----:R-:W-:Y:S02]  /*3e950*/  IMAD.MOV.U32 R26, RZ, RZ, R16 ;  /* 0x000000ffff1a7224 */ /* 0x002fe400078e0010 */
[----:B------:R-:W-:Y:S01]  /*3e960*/  IMAD.MOV.U32 R27, RZ, RZ, R17 ;  /* 0x000000ffff1b7224 */ /* 0x000fe200078e0011 */
[----:B--2---:R0:W-:Y:S01]  /*3e970*/  STL.64 [R1+0x4d40], R22 ;  /* 0x004d401601007387 */ /* 0x0041e20000100a00 */
[----:B------:R-:W-:Y:S02]  /*3e980*/  STL.64 [R1+0x4d38], R20 ;  /* 0x004d381401007387 */ /* 0x000fe40000100a00 */
[----:B0-----:R-:W-:-:S02]  /*3e990*/  IMAD.MOV.U32 R22, RZ, RZ, R5 ;  /* 0x000000ffff167224 */ /* 0x001fc400078e0005 */
[----:B------:R-:W-:Y:S01]  /*3e9a0*/  IMAD.MOV.U32 R23, RZ, RZ, R12 ;  /* 0x000000ffff177224 */ /* 0x000fe200078e000c */
[----:B------:R-:W2:Y:S01]  /*3e9b0*/  LDL.LU R5, [R1+0x4e5c] ;  /* 0x004e5c0001057983 */ /* 0x000ea20000300800 */
[----:B------:R-:W2:Y:S03]  /*3e9c0*/  LDL.LU R12, [R1+0x4e58] ;  /* 0x004e5800010c7983 */ /* 0x000ea60000300800 */
[----:B------:R0:W-:Y:S02]  /*3e9d0*/  STL.64 [R1+0x4d50], R22 ;  /* 0x004d501601007387 */ /* 0x0001e40000100a00 */
[----:B0-----:R-:W-:Y:S02]  /*3e9e0*/  IMAD.MOV.U32 R22, RZ, RZ, R3 ;  /* 0x000000ffff167224 */ /* 0x001fe400078e0003 */
[----:B------:R-:W-:Y:S01]  /*3e9f0*/  IMAD.MOV.U32 R23, RZ, RZ, R4 ;  /* 0x000000ffff177224 */ /* 0x000fe200078e0004 */
[----:B------:R-:W2:Y:S01]  /*3ea00*/  LDL.LU R3, [R1+0x4e54] ;  /* 0x004e540001037983 */ /* 0x000ea20000300800 */
[----:B------:R-:W2:Y:S03]  /*3ea10*/  LDL.LU R4, [R1+0x4e50] ;  /* 0x004e500001047983 */ /* 0x000ea60000300800 */
[----:B------:R0:W-:Y:S01]  /*3ea20*/  STL.64 [R1+0x4d68], R22 ;  /* 0x004d681601007387 */ /* 0x0001e20000100a00 */
[----:B------:R-:W2:Y:S02]  /*3ea30*/  LDL.LU R16, [R1+0x4e4c] ;  /* 0x004e4c0001107983 */ /* 0x000ea40000300800 */
[----:B------:R-:W2:Y:S02]  /*3ea40*/  LDL.LU R17, [R1+0x4e48] ;  /* 0x004e480001117983 */ /* 0x000ea40000300800 */
[----:B0-----:R-:W-:-:S02]  /*3ea50*/  IMAD.MOV.U32 R22, RZ, RZ, R18 ;  /* 0x000000ffff167224 */ /* 0x001fc400078e0012 */
[----:B------:R-:W-:Y:S01]  /*3ea60*/  IMAD.MOV.U32 R23, RZ, RZ, R19 ;  /* 0x000000ffff177224 */ /* 0x000fe200078e0013 */
[----:B------:R-:W2:Y:S01]  /*3ea70*/  LDL.LU R18, [R1+0x4e44] ;  /* 0x004e440001127983 */ /* 0x000ea20000300800 */
[----:B------:R-:W2:Y:S03]  /*3ea80*/  LDL.LU R19, [R1+0x4e40] ;  /* 0x004e400001137983 */ /* 0x000ea60000300800 */
[----:B------:R-:W-:Y:S01]  /*3ea90*/  STL.64 [R1+0x4d80], R22 ;  /* 0x004d801601007387 */ /* 0x000fe20000100a00 */
[----:B------:R0:W-:Y:S02]  /*3eaa0*/  STL.64 [R1+0x4d48], R26 ;  /* 0x004d481a01007387 */ /* 0x0001e40000100a00 */
[----:B------:R-:W2:Y:S02]  /*3eab0*/  LDL.LU R24, [R1+0x2e0] ;  /* 0x0002e00001187983 */ /* 0x000ea40000300800 */
[----:B------:R-:W2:Y:S01]  /*3eac0*/  LDL.LU R25, [R1+0x2e4] ;  /* 0x0002e40001197983 */ /* 0x000ea20000300800 */
[----:B0-----:R-:W2:Y:S01]  /*3ead0*/  LDL.LU R26, [R1+0x2e8] ;  /* 0x0002e800011a7983 */ /* 0x001ea20000300800 */
[----:B------:R-:W2:Y:S02]  /*3eae0*/  LDL.LU R27, [R1+0x2ec] ;  /* 0x0002ec00011b7983 */ /* 0x000ea40000300800 */
[----:B------:R-:W-:-:S02]  /*3eaf0*/  IMAD.MOV.U32 R22, RZ, RZ, R29 ;  /* 0x000000ffff167224 */ /* 0x000fc400078e001d */
[----:B------:R-:W-:-:S05]  /*3eb00*/  IMAD.MOV.U32 R23, RZ, RZ, R15 ;  /* 0x000000ffff177224 */ /* 0x000fca00078e000f */
[----:B------:R-:W-:Y:S04]  /*3eb10*/  STL.64 [R1+0x4d98], R22 ;  /* 0x004d981601007387 */ /* 0x000fe80000100a00 */
[----:B--2---:R-:W-:Y:S01]  /*3eb20*/  STL.64 [R1+0x4d60], R26 ;  /* 0x004d601a01007387 */ /* 0x004fe20000100a00 */
[----:B------:R0:W-:Y:S03]  /*3eb30*/  STL.64 [R1+0x4d58], R24 ;  /* 0x004d581801007387 */ /* 0x0001e60000100a00 */
[----:B0-----:R-:W2:Y:S01]  /*3eb40*/  LDL.LU R24, [R1+0x2f0] ;  /* 0x0002f00001187983 */ /* 0x001ea20000300800 */
[----:B------:R-:W2:Y:S02]  /*3eb50*/  LDL.LU R25, [R1+0x2f4] ;  /* 0x0002f40001197983 */ /* 0x000ea40000300800 */
[----:B------:R-:W2:Y:S02]  /*3eb60*/  LDL.LU R26, [R1+0x2f8] ;  /* 0x0002f800011a7983 */ /* 0x000ea40000300800 */
        /* <DEDUP_REMOVED lines=11> */
[----:B------:R-:W-:Y:S02]  /*3ec20*/  IMAD.MOV.U32 R23, RZ, RZ, R10 ;  /* 0x000000ffff177224 */ /* 0x000fe400078e000a */
[----:B----4-:R-:W-:Y:S02]  /*3ec30*/  IMAD.MOV.U32 R14, RZ, RZ, R9 ;  /* 0x000000ffff0e7224 */ /* 0x010fe400078e0009 */
[----:B------:R-:W-:Y:S01]  /*3ec40*/  IMAD.MOV.U32 R15, RZ, RZ, R8 ;  /* 0x000000ffff0f7224 */ /* 0x000fe200078e0008 */
[----:B------:R-:W-:Y:S04]  /*3ec50*/  STL.64 [R1+0x4dc8], R22 ;  /* 0x004dc81601007387 */ /* 0x000fe80000100a00 */
[----:B--2---:R-:W-:Y:S01]  /*3ec60*/  STL.64 [R1+0x4d90], R26 ;  /* 0x004d901a01007387 */ /* 0x004fe20000100a00 */
[----:B------:R0:W-:Y:S03]  /*3ec70*/  STL.64 [R1+0x4d88], R24 ;  /* 0x004d881801007387 */ /* 0x0001e60000100a00 */
[----:B0-----:R-:W2:Y:S01]  /*3ec80*/  LDL.LU R24, [R1+0x310] ;  /* 0x0003100001187983 */ /* 0x001ea20000300800 */
[----:B------:R-:W2:Y:S02]  /*3ec90*/  LDL.LU R25, [R1+0x314] ;  /* 0x0003140001197983 */ /* 0x000ea40000300800 */
[----:B------:R-:W4:Y:S02]  /*3eca0*/  LDL.LU R26, [R1+0x318] ;  /* 0x00031800011a7983 */ /* 0x000f240000300800 */
[----:B------:R-:W4:Y:S01]  /*3ecb0*/  LDL.LU R27, [R1+0x31c] ;  /* 0x00031c00011b7983 */ /* 0x000f220000300800 */
[----:B------:R0:W-:Y:S01]  /*3ecc0*/  STL.64 [R1+0x4e10], R14 ;  /* 0x004e100e01007387 */ /* 0x0001e20000100a00 */
[----:B------:R-:W2:Y:S02]  /*3ecd0*/  LDL.LU R8, [R1+0x370] ;  /* 0x0003700001087983 */ /* 0x000ea40000300800 */
[----:B------:R-:W2:Y:S02]  /*3ece0*/  LDL.LU R9, [R1+0x374] ;  /* 0x0003740001097983 */ /* 0x000ea40000300800 */
[----:B------:R-:W2:Y:S01]  /*3ecf0*/  LDL.LU R10, [R1+0x378] ;  /* 0x00037800010a7983 */ /* 0x000ea20000300800 */
[----:B------:R-:W2:Y:S01]  /*3ed00*/  LDL.LU R11, [R1+0x37c] ;  /* 0x00037c00010b7983 */ /* 0x000ea20000300800 */
[----:B0-----:R-:W-:-:S02]  /*3ed10*/  IMAD.MOV.U32 R14, RZ, RZ, R12 ;  /* 0x000000ffff0e7224 */ /* 0x001fc400078e000c */
        /* <DEDUP_REMOVED lines=14> */
[----:B---3--:R-:W-:-:S02]  /*3ee00*/  IMAD.MOV.U32 R22, RZ, RZ, R7 ;  /* 0x000000ffff167224 */ /* 0x008fc400078e0007 */
[----:B------:R-:W-:Y:S02]  /*3ee10*/  IMAD.MOV.U32 R23, RZ, RZ, R6 ;  /* 0x000000ffff177224 */ /* 0x000fe400078e0006 */
[----:B------:R-:W-:Y:S01]  /*3ee20*/  IMAD.MOV.U32 R14, RZ, RZ, R4 ;  /* 0x000000ffff0e7224 */ /* 0x000fe200078e0004 */
[----:B--2---:R-:W-:Y:S01]  /*3ee30*/  STL.64 [R1+0x4e38], R10 ;  /* 0x004e380a01007387 */ /* 0x004fe20000100a00 */
[----:B------:R0:W-:Y:S03]  /*3ee40*/  STL.64 [R1+0x4e30], R8 ;  /* 0x004e300801007387 */ /* 0x0001e60000100a00 */
[----:B0-----:R-:W2:Y:S01]  /*3ee50*/  LDL.LU R8, [R1+0x3a0] ;  /* 0x0003a00001087983 */ /* 0x001ea20000300800 */
[----:B------:R-:W2:Y:S02]  /*3ee60*/  LDL.LU R9, [R1+0x3a4] ;  /* 0x0003a40001097983 */ /* 0x000ea40000300800 */
[----:B------:R-:W2:Y:S02]  /*3ee70*/  LDL.LU R10, [R1+0x3a8] ;  /* 0x0003a800010a7983 */ /* 0x000ea40000300800 */
[----:B------:R-:W2:Y:S01]  /*3ee80*/  LDL.LU R11, [R1+0x3ac] ;  /* 0x0003ac00010b7983 */ /* 0x000ea20000300800 */
[----:B------:R-:W3:Y:S01]  /*3ee90*/  LDL.LU R4, [R1+0x360] ;  /* 0x0003600001047983 */ /* 0x000ee20000300800 */
[----:B------:R-:W3:Y:S02]  /*3eea0*/  LDL.LU R5, [R1+0x364] ;  /* 0x0003640001057983 */ /* 0x000ee40000300800 */
[----:B------:R-:W3:Y:S02]  /*3eeb0*/  LDL.LU R6, [R1+0x368] ;  /* 0x0003680001067983 */ /* 0x000ee40000300800 */
[----:B------:R-:W3:Y:S01]  /*3eec0*/  LDL.LU R7, [R1+0x36c] ;  /* 0x00036c0001077983 */ /* 0x000ee20000300800 */
[----:B------:R0:W-:Y:S01]  /*3eed0*/  STL.64 [R1+0x4de0], R22 ;  /* 0x004de01601007387 */ /* 0x0001e20000100a00 */
[----:B------:R-:W2:Y:S02]  /*3eee0*/  LDL.LU R20, [R1+0x350] ;  /* 0x0003500001147983 */ /* 0x000ea40000300800 */
[----:B------:R-:W2:Y:S01]  /*3eef0*/  LDL.LU R21, [R1+0x354] ;  /* 0x0003540001157983 */ /* 0x000ea20000300800 */
[----:B0-----:R-:W2:Y:S01]  /*3ef00*/  LDL.LU R22, [R1+0x358] ;  /* 0x0003580001167983 */ /* 0x001ea20000300800 */
[----:B------:R-:W2:Y:S02]  /*3ef10*/  LDL.LU R23, [R1+0x35c] ;  /* 0x00035c0001177983 */ /* 0x000ea40000300800 */
[----:B----4-:R-:W-:Y:S02]  /*3ef20*/  STL.64 [R1+0x4da8], R26 ;  /* 0x004da81a01007387 */ /* 0x010fe40000100a00 */
[----:B------:R0:W-:Y:S02]  /*3ef30*/  STL.64 [R1+0x4da0], R24 ;  /* 0x004da01801007387 */ /* 0x0001e40000100a00 */
[----:B0-----:R-:W4:Y:S01]  /*3ef40*/  LDL.LU R24, [R1+0x320] ;  /* 0x0003200001187983 */ /* 0x001f220000300800 */
[----:B------:R-:W4:Y:S02]  /*3ef50*/  LDL.LU R25, [R1+0x324] ;  /* 0x0003240001197983 */ /* 0x000f240000300800 */
[----:B------:R-:W2:Y:S02]  /*3ef60*/  LDL.LU R26, [R1+0x328] ;  /* 0x00032800011a7983 */ /* 0x000ea40000300800 */
[----:B------:R-:W2:Y:S02]  /*3ef70*/  LDL.LU R27, [R1+0x32c] ;  /* 0x00032c00011b7983 */ /* 0x000ea40000300800 */
[----:B------:R-:W-:Y:S01]  /*3ef80*/  IMAD.MOV.U32 R15, RZ, RZ, R3 ;  /* 0x000000ffff0f7224 */ /* 0x000fe200078e0003 */
[----:B--2---:R-:W-:Y:S01]  /*3ef90*/  STL.64 [R1+0x4dc0], R26 ;  /* 0x004dc01a01007387 */ /* 0x004fe20000100a00 */
[----:B----4-:R0:W-:Y:S03]  /*3efa0*/  STL.64 [R1+0x4db8], R24 ;  /* 0x004db81801007387 */ /* 0x0101e60000100a00 */
[----:B0-----:R-:W2:Y:S01]  /*3efb0*/  LDL.LU R24, [R1+0x330] ;  /* 0x0003300001187983 */ /* 0x001ea20000300800 */
[----:B------:R-:W2:Y:S02]  /*3efc0*/  LDL.LU R25, [R1+0x334] ;  /* 0x0003340001197983 */ /* 0x000ea40000300800 */
[----:B------:R-:W4:Y:S02]  /*3efd0*/  LDL.LU R26, [R1+0x338] ;  /* 0x00033800011a7983 */ /* 0x000f240000300800 */
[----:B------:R-:W4:Y:S01]  /*3efe0*/  LDL.LU R27, [R1+0x33c] ;  /* 0x00033c00011b7983 */ /* 0x000f220000300800 */
[C---:B------:R-:W-:Y:S01]  /*3eff0*/  HMMA.16816.F32.BF16 R12, R16.reuse, R14, R8 ;  /* 0x0000000e100c723c */ /* 0x040fe20000041808 */
[----:B----4-:R-:W-:Y:S01]  /*3f000*/  STL.64 [R1+0x4dd8], R26 ;  /* 0x004dd81a01007387 */ /* 0x010fe20000100a00 */
[----:B--2---:R0:W-:Y:S03]  /*3f010*/  STL.64 [R1+0x4dd0], R24 ;  /* 0x004dd01801007387 */ /* 0x0041e60000100a00 */
[----:B0-----:R-:W2:Y:S01]  /*3f020*/  LDL.LU R24, [R1+0x340] ;  /* 0x0003400001187983 */ /* 0x001ea20000300800 */
[----:B------:R-:W2:Y:S02]  /*3f030*/  LDL.LU R25, [R1+0x344] ;  /* 0x0003440001197983 */ /* 0x000ea40000300800 */
[----:B------:R-:W2:Y:S02]  /*3f040*/  LDL.LU R26, [R1+0x348] ;  /* 0x00034800011a7983 */ /* 0x000ea40000300800 */
[----:B------:R-:W2:Y:S01]  /*3f050*/  LDL.LU R27, [R1+0x34c] ;  /* 0x00034c00011b7983 */ /* 0x000ea20000300800 */
[----:B------:R-:W4:Y:S01]  /*3f060*/  LDL.LU.64 R10, [R1+0x4e38] ;  /* 0x004e3800010a7983 */ /* 0x000f220000300a00 */
[----:B------:R-:W4:Y:S11]  /*3f070*/  LDL.LU.64 R8, [R1+0x4e30] ;  /* 0x004e300001087983 */ /* 0x000f360000300a00 */
[----:B------:R-:W-:Y:S02]  /*3f080*/  STL.64 [R1+0xa60], R12 ;  /* 0x000a600c01007387 */ /* 0x000fe40000100a00 */
[----:B------:R0:W-:Y:S02]  /*3f090*/  STL.64 [R1+0xa68], R14 ;  /* 0x000a680e01007387 */ /* 0x0001e40000100a00 */
        /* <DEDUP_REMOVED lines=15> */
[C---:B----4-:R-:W-:Y:S11]  /*3f190*/  HMMA.16816.F32.BF16 R8, R16.reuse, R14, R8 ;  /* 0x0000000e1008723c */ /* 0x050ff60000041808 */
[----:B------:R-:W-:Y:S11]  /*3f1a0*/  @!UPT UIADD3 URZ, URZ, URZ, URZ ;  /* 0x0000003f3f3ff290 */ /* 0x000ff6000fffe03f */
[----:B------:R-:W-:Y:S01]  /*3f1b0*/  @!UPT UIADD3 URZ, URZ, URZ, URZ ;  /* 0x0000003f3f3ff290 */ /* 0x000fe2000fffe03f */
[----:B------:R-:W-:Y:S01]  /*3f1c0*/  STL.64 [R1+0xa30], R8 ;  /* 0x000a300801007387 */ /* 0x000fe20000100a00 */
[----:B------:R0:W-:Y:S03]  /*3f1d0*/  STL.64 [R1+0xa38], R10 ;  /* 0x000a380a01007387 */ /* 0x0001e60000100a00 */
[----:B0-----:R-:W3:Y:S01]  /*3f1e0*/  LDL.LU.64 R10, [R1+0x4df0] ;  /* 0x004df000010a7983 */ /* 0x001ee20000300a00 */
[----:B------:R0:W-:Y:S02]  /*3f1f0*/  STL.64 [R1+0x4d08], R14 ;  /* 0x004d080e01007387 */ /* 0x0001e40000100a00 */
[----:B------:R-:W4:Y:S02]  /*3f200*/  LDL.LU R12, [R1+0x2c0] ;  /* 0x0002c000010c7983 */ /* 0x000f240000300800 */
[----:B------:R-:W4:Y:S01]  /*3f210*/  LDL.LU R13, [R1+0x2c4] ;  /* 0x0002c400010d7983 */ /* 0x000f220000300800 */
[----:B0-----:R-:W4:Y:S01]  /*3f220*/  LDL.LU R14, [R1+0x2c8] ;  /* 0x0002c800010e7983 */ /* 0x001f220000300800 */
[----:B------:R-:W4:Y:S01]  /*3f230*/  LDL.LU R15, [R1+0x2cc] ;  /* 0x0002cc00010f7983 */ /* 0x000f220000300800 */
[C---:B---3--:R-:W-:Y:S11]  /*3f240*/  HMMA.16816.F32.BF16 R4, R16.reuse, R10, R4 ;  /* 0x0000000a1004723c */ /* 0x048ff60000041804 */
[----:B------:R-:W-:Y:S11]  /*3f250*/  @!UPT UIADD3 URZ, URZ, URZ, URZ ;  /* 0x0000003f3f3ff290 */ /* 0x000ff6000fffe03f */
[----:B------:R-:W-:Y:S01]  /*3f260*/  @!UPT UIADD3 URZ, URZ, URZ, URZ ;  /* 0x0000003f3f3ff290 */ /* 0x000fe2000fffe03f */
[----:B------:R-:W-:Y:S01]  /*3f270*/  STL.64 [R1+0xa20], R4 ;  /* 0x000a200401007387 */ /* 0x000fe20000100a00 */
[----:B------:R0:W-:Y:S03]  /*3f280*/  STL.64 [R1+0xa28], R6 ;  /* 0x000a280601007387 */ /* 0x0001e60000100a00 */
[----:B0-----:R-:W3:Y:S01]  /*3f290*/  LDL.LU.64 R6, [R1+0x4de8] ;  /* 0x004de80001067983 */ /* 0x001ee20000300a00 */
[----:B------:R-:W-:Y:S01]  /*3f2a0*/  STL.64 [R1+0x4cf0], R10 ;  /* 0x004cf00a01007387 */ /* 0x000fe20000100a00 */
        /* <DEDUP_REMOVED lines=58> */
[----:B0-----:R-:W2:Y:S01]  /*3f650*/  LDL.LU.64 R22, [R1+0x4d40] ;  /* 0x004d400001167983 */ /* 0x001ea20000300a00 */
[----:B------:R-:W2:Y:S02]  /*3f660*/  LDL.LU.64 R20, [R1+0x4d38] ;  /* 0x004d380001147983 */ /* 0x000ea40000300a00 */
[----:B------:R-:W-:Y:S02]  /*3f670*/  IMAD.MOV.U32 R10, RZ, RZ, R2 ;  /* 0x000000ffff0a7224 */ /* 0x000fe400078e0002 */
[----:B------:R-:W-:Y:S01]  /*3f680*/  IMAD.MOV.U32 R11, RZ, RZ, R0 ;  /* 0x000000ffff0b7224 */ /* 0x000fe200078e0000 */
[C---:B--2---:R-:W-:Y:S01]  /*3f690*/  HMMA.16816.F32.BF16 R24, R16.reuse, R26, R20 ;  /* 0x0000001a1018723c */ /* 0x044fe20000041814 */
[----:B------:R-:W4:Y:S11]  /*3f6a0*/  LDL.LU.64 R22, [R1+0x4d30] ;  /* 0x004d300001167983 */ /* 0x000f360000300a00 */
[----:B------:R-:W-:Y:S11]  /*3f6b0*/  @!UPT UIADD3 URZ, URZ, URZ, URZ ;  /* 0x0000003f3f3ff290 */ /* 0x000ff6000fffe03f */
[----:B------:R-:W-:Y:S01]  /*3f6c0*/  STL.64 [R1+0x990], R24 ;  /* 0x0009901801007387 */ /* 0x000fe20000100a00 */
[----:B------:R-:W-:Y:S02]  /*3f6d0*/  STL.64 [R1+0x998], R26 ;  /* 0x0009981a01007387 */ /* 0x000fe40000100a00 */
[----:B------:R-:W0:Y:S01]  /*3f6e0*/  LDSM.16.MT88.4 R24, [R28+0x4280] ;  /* 0x004280001c18783b */ /* 0x000e220000004200 */
[C---:B---3--:R-:W-:Y:S01]  /*3f6f0*/  HMMA.16816.F32.BF16 R8, R16.reuse, R10, R4 ;  /* 0x0000000a1008723c */ /* 0x048fe20000041804 */
[----:B0-----:R-:W-:Y:S02]  /*3f700*/  STL [R1+0x4c10], R24 ;  /* 0x004c101801007387 */ /* 0x001fe40000100800 */
[----:B------:R0:W-:Y:S02]  /*3f710*/  STL [R1+0x4c0c], R25 ;  /* 0x004c0c1901007387 */ /* 0x0001e40000100800 */
[----:B------:R-:W-:Y:S02]  /*3f720*/  STL [R1+0x4c08], R26 ;  /* 0x004c081a01007387 */ /* 0x000fe40000100800 */
[----:B------:R-:W-:Y:S11]  /*3f730*/  STL [R1+0x4c04], R27 ;  /* 0x004c041b01007387 */ /* 0x000ff60000100800 */
[----:B------:R-:W-:Y:S05]  /*3f740*/  @!UPT UIADD3 URZ, URZ, URZ, URZ ;  /* 0x0000003f3f3ff290 */ /* 0x000fea000fffe03f */
[----:B------:R-:W-:Y:S01]  /*3f750*/  STL.64 [R1+0x980], R8 ;  /* 0x0009800801007387 */ /* 0x000fe20000100a00 */
[----:B------:R-:W-:Y:S01]  /*3f760*/  STL.64 [R1+0x988], R10 ;  /* 0x0009880a01007387 */ /* 0x000fe20000100a00 */
[----:B----4-:R-:W-:Y:S01]  /*3f770*/  HMMA.16816.F32.BF16 R4, R16, R22, R12 ;  /* 0x000000161004723c */ /* 0x010fe2000004180c */
[----:B0-----:R-:W-:Y:S02]  /*3f780*/  IMAD.MOV.U32 R25, RZ, RZ, R22 ;  /* 0x000000ffff197224 */ /* 0x001fe400078e0016 */
[----:B------:R-:W-:Y:S11]  /*3f790*/  IMAD.MOV.U32 R24, RZ, RZ, R23 ;  /* 0x000000ffff187224 */ /* 0x000ff600078e0017 */
[----:B------:R-:W-:Y:S09]  /*3f7a0*/  @!UPT UIADD3 URZ, URZ, URZ, URZ ;  /* 0x0000003f3f3ff290 */ /* 0x000ff2000fffe03f */
[----:B------:R0:W-:Y:S01]  /*3f7b0*/  STL.64 [R1+0x970], R4 ;  /* 0x0009700401007387 */ /* 0x0001e20000100a00 */
[----:B------:R1:W-:Y:S02]  /*3f7c0*/  STL.64 [R1+0x978], R6 ;  /* 0x0009780601007387 */ /* 0x0003e40000100a00 */
[----:B------:R-:W2:Y:S02]  /*3f7d0*/  LDL.LU.64 R22, [R1+0x4d28] ;  /* 0x004d280001167983 */ /* 0x000ea40000300a00 */
[----:B------:R-:W2:Y:S01]  /*3f7e0*/  LDL.LU.64 R20, [R1+0x4d20] ;  /* 0x004d200001147983 */ /* 0x000ea20000300a00 */
[----:B0-----:R-:W2:Y:S01]  /*3f7f0*/  LDL.LU R4, [R1+0x2b0] ;  /* 0x0002b00001047983 */ /* 0x001ea20000300800 */
[----:B------:R-:W2:Y:S02]  /*3f800*/  LDL.LU R5, [R1+0x2b4] ;  /* 0x0002b40001057983 */ /* 0x000ea40000300800 */
[----:B-1----:R-:W2:Y:S02]  /*3f810*/  LDL.LU R6, [R1+0x2b8] ;  /* 0x0002b80001067983 */ /* 0x002ea40000300800 */
[----:B------:R-:W2:Y:S01]  /*3f820*/  LDL.LU R7, [R1+0x2bc] ;  /* 0x0002bc0001077983 */ /* 0x000ea20000300800 */
[----:B------:R-:W-:Y:S01]  /*3f830*/  STL.64 [R1+0x4d10], R24 ;  /* 0x004d101801007387 */ /* 0x000fe20000100a00 */
[----:B------:R-:W2:Y:S02]  /*3f840*/  LDL.64 R26, [R1+0x28] ;  /* 0x00002800011a7983 */ /* 0x000ea40000100a00 */
[----:B------:R-:W3:Y:S02]  /*3f850*/  LDL.LU R8, [R1+0x290] ;  /* 0x0002900001087983 */ /* 0x000ee40000300800 */
[----:B------:R-:W3:Y:S01]  /*3f860*/  LDL.LU R9, [R1+0x294] ;  /* 0x0002940001097983 */ /* 0x000ee20000300800 */
[----:B------:R-:W4:Y:S01]  /*3f870*/  LDL.LU R10, [R1+0x298] ;  /* 0x00029800010a7983 */ /* 0x000f220000300800 */
[----:B------:R-:W4:Y:S02]  /*3f880*/  LDL.LU R11, [R1+0x29c] ;  /* 0x00029c00010b7983 */ /* 0x000f240000300800 */
[----:B------:R-:W2:Y:S02]  /*3f890*/  LDL.LU R12, [R1+0x2a0] ;  /* 0x0002a000010c7983 */ /* 0x000ea40000300800 */
[----:B------:R-:W2:Y:S01]  /*3f8a0*/  LDL.LU R13, [R1+0x2a4] ;  /* 0x0002a400010d7983 */ /* 0x000ea20000300800 */
[----:B------:R-:W2:Y:S01]  /*3f8b0*/  LDL.LU R14, [R1+0x2a8] ;  /* 0x0002a800010e7983 */ /* 0x000ea20000300800 */
[----:B------:R-:W2:Y:S03]  /*3f8c0*/  LDL.LU R15, [R1+0x2ac] ;  /* 0x0002ac00010f7983 */ /* 0x000ea60000300800 */
[----:B----4-:R0:W-:Y:S01]  /*3f8d0*/  STL.64 [R1+0x4d00], R10 ;  /* 0x004d000a01007387 */ /* 0x0101e20000100a00 */
[----:B---3--:R-:W-:Y:S02]  /*3f8e0*/  STL.64 [R1+0x4cf8], R8 ;  /* 0x004cf80801007387 */ /* 0x008fe40000100a00 */
[----:B------:R-:W3:Y:S01]  /*3f8f0*/  LDL.64 R18, [R1+0x38] ;  /* 0x0000380001127983 */ /* 0x000ee20000100a00 */
[----:B0-----:R-:W4:Y:S04]  /*3f900*/  LDL.64 R10, [R1+0x18] ;  /* 0x00001800010a7983 */ /* 0x001f280000100a00 */
[----:B---3--:R0:W-:Y:S01]  /*3f910*/  STL.64 [R1+0x4cb8], R18 ;  /* 0x004cb81201007387 */ /* 0x0081e20000100a00 */
[----:B------:R-:W3:Y:S02]  /*3f920*/  LDL.LU R16, [R1+0x260] ;  /* 0x0002600001107983 */ /* 0x000ee40000300800 */
[----:B------:R-:W3:Y:S01]  /*3f930*/  LDL.LU R17, [R1+0x264] ;  /* 0x0002640001117983 */ /* 0x000ee20000300800 */
[----:B0-----:R-:W2:Y:S01]  /*3f940*/  LDL.LU R18, [R1+0x268] ;  /* 0x0002680001127983 */ /* 0x001ea20000300800 */
[----:B------:R-:W2:Y:S03]  /*3f950*/  LDL.LU R19, [R1+0x26c] ;  /* 0x00026c0001137983 */ /* 0x000ea60000300800 */
[----:B--2---:R-:W-:Y:S01]  /*3f960*/  STL.64 [R1+0x4cc8], R18 ;  /* 0x004cc81201007387 */ /* 0x004fe20000100a00 */
[----:B---3--:R0:W-:Y:S03]  /*3f970*/  STL.64 [R1+0x4cc0], R16 ;  /* 0x004cc01001007387 */ /* 0x0081e60000100a00 */
[----:B0-----:R-:W2:Y:S01]  /*3f980*/  LDL.LU R16, [R1+0x270] ;  /* 0x0002700001107983 */ /* 0x001ea20000300800 */
[----:B------:R-:W2:Y:S02]  /*3f990*/  LDL.LU R17, [R1+0x274] ;  /* 0x0002740001117983 */ /* 0x000ea40000300800 */
[----:B------:R-:W3:Y:S02]  /*3f9a0*/  LDL.LU R18, [R1+0x278] ;  /* 0x0002780001127983 */ /* 0x000ee40000300800 */
[----:B------:R-:W3:Y:S01]  /*3f9b0*/  LDL.LU R19, [R1+0x27c] ;  /* 0x00027c0001137983 */ /* 0x000ee20000300800 */
[C---:B------:R-:W-:Y:S08]  /*3f9c0*/  HMMA.16816.F32.BF16 R4, R20.reuse, R26, R4 ;  /* 0x0000001a1404723c */ /* 0x040ff00000041804 */
[C---:B----4-:R-:W-:Y:S01]  /*3f9d0*/  HMMA.16816.F32.BF16 R12, R20.reuse, R10, R12 ;  /* 0x0000000a140c723c */ /* 0x050fe2000004180c */
[----:B---3--:R-:W-:Y:S01]  /*3f9e0*/  STL.64 [R1+0x4cd8], R18 ;  /* 0x004cd81201007387 */ /* 0x008fe20000100a00 */
[----:B--2---:R0:W-:Y:S03]  /*3f9f0*/  STL.64 [R1+0x4cd0], R16 ;  /* 0x004cd01001007387 */ /* 0x0041e60000100a00 */
[----:B0-----:R-:W2:Y:S01]  /*3fa00*/  LDL.LU R16, [R1+0x280] ;  /* 0x0002800001107983 */ /* 0x001ea20000300800 */
[----:B------:R-:W2:Y:S02]  /*3fa10*/  LDL.LU R17, [R1+0x284] ;  /* 0x0002840001117983 */ /* 0x000ea40000300800 */
[----:B------:R-:W3:Y:S02]  /*3fa20*/  LDL.LU R18, [R1+0x288] ;  /* 0x0002880001127983 */ /* 0x000ee40000300800 */
[----:B------:R-:W3:Y:S02]  /*3fa30*/  LDL.LU R19, [R1+0x28c] ;  /* 0x00028c0001137983 */ /* 0x000ee40000300800 */
[----:B------:R-:W-:Y:S01]  /*3fa40*/  IMAD.MOV.U32 R3, RZ, RZ, R27 ;  /* 0x000000ffff037224 */ /* 0x000fe200078e001b */
[----:B---3--:R0:W-:Y:S01]  /*3fa50*/  STL.64 [R1+0x4ce8], R18 ;  /* 0x004ce81201007387 */ /* 0x0081e20000100a00 */
[----:B--2---:R-:W-:Y:S03]  /*3fa60*/  STL.64 [R1+0x4ce0], R16 ;  /* 0x004ce01001007387 */ /* 0x004fe60000100a00 */
[----:B0-----:R-:W2:Y:S01]  /*3fa70*/  LDL.64 R18, [R1+0x8] ;  /* 0x0000080001127983 */ /* 0x001ea20000100a00 */
[----:B------:R0:W-:Y:S02]  /*3fa80*/  STL.64 [R1+0x960], R4 ;  /* 0x0009600401007387 */ /* 0x0001e40000100a00 */
[----:B------:R1:W-:Y:S02]  /*3fa90*/  STL.64 [R1+0x968], R6 ;  /* 0x0009680601007387 */ /* 0x0003e40000100a00 */
[----:B0-----:R-:W-:Y:S01]  /*3faa0*/  IMAD.MOV.U32 R4, RZ, RZ, R26 ;  /* 0x000000ffff047224 */ /* 0x001fe200078e001a */
[----:B-1----:R-:W3:Y:S01]  /*3fab0*/  LDL.LU.64 R6, [R1+0x4d18] ;  /* 0x004d180001067983 */ /* 0x002ee20000300a00 */
[----:B------:R-:W4:Y:S02]  /*3fac0*/  LDL.LU.64 R24, [R1+0x4d10] ;  /* 0x004d100001187983 */ /* 0x000f240000300a00 */
[----:B------:R-:W2:Y:S02]  /*3fad0*/  LDL.64 R26, [R1+0x158] ;  /* 0x00015800011a7983 */ /* 0x000ea40000100a00 */
[----:B------:R0:W-:Y:S02]  /*3fae0*/  STL [R1+0x4c18], R3 ;  /* 0x004c180301007387 */ /* 0x0001e40000100800 */
[----:B------:R-:W-:Y:S01]  /*3faf0*/  IMAD.MOV.U32 R5, RZ, RZ, R11 ;  /* 0x000000ffff057224 */ /* 0x000fe200078e000b */
[----:B0-----:R-:W2:Y:S01]  /*3fb00*/  LDL R3, [R1+0x1730] ;  /* 0x0017300001037983 */ /* 0x001ea20000100800 */
[----:B------:R-:W-:Y:S02]  /*3fb10*/  STL [R1+0x4c14], R4 ;  /* 0x004c140401007387 */ /* 0x000fe40000100800 */
[----:B------:R0:W-:Y:S02]  /*3fb20*/  STL.64 [R1+0x950], R12 ;  /* 0x0009500c01007387 */ /* 0x0001e40000100a00 */
[----:B------:R1:W-:Y:S02]  /*3fb30*/  STL.64 [R1+0x958], R14 ;  /* 0x0009580e01007387 */ /* 0x0003e40000100a00 */
[----:B0-----:R-:W-:Y:S01]  /*3fb40*/  IMAD.MOV.U32 R12, RZ, RZ, R10 ;  /* 0x000000ffff0c7224 */ /* 0x001fe200078e000a */
[----:B-1----:R-:W2:Y:S01]  /*3fb50*/  LDL.LU.64 R14, [R1+0x4d08] ;  /* 0x004d0800010e7983 */ /* 0x002ea20000300a00 */
        /* <DEDUP_REMOVED lines=12> */
[----:B------:R-:W2:Y:S02]  /*3fc20*/  LDL.LU.64 R18, [R1+0x4ce8] ;  /* 0x004ce80001127983 */ /* 0x000ea40000300a00 */
        /* <DEDUP_REMOVED lines=8> */
[----:B------:R0:W-:Y:S02]  /*3fcb0*/  STL.64 [R1+0x4bb8], R14 ;  /* 0x004bb80e01007387 */ /* 0x0001e40000100a00 */
[----:B------:R-:W3:Y:S01]  /*3fcc0*/  LDL.LU R12, [R1+0x590] ;  /* 0x00059000010c7983 */ /* 0x000ee20000300800 */
[----:B------:R-:W3:Y:S04]  /*3fcd0*/  LDL.LU R13, [R1+0x594] ;  /* 0x00059400010d7983 */ /* 0x000ee80000300800 */
        /* <DEDUP_REMOVED lines=8> */
[----:B------:R-:W3:Y:S02]  /*3fd60*/  LDL.LU.64 R16, [R1+0x4cc0] ;  /* 0x004cc00001107983 */ /* 0x000ee40000300a00 */
[----:B------:R-:W-:Y:S02]  /*3fd70*/  STL.64 [R1+0x4bb0], R10 ;  /* 0x004bb00a01007387 */ /* 0x000fe40000100a00 */
[----:B------:R0:W-:Y:S02]  /*3fd80*/  STL.64 [R1+0x4cb0], R8 ;  /* 0x004cb00801007387 */ /* 0x0001e40000100a00 */
[----:B0-----:R-:W2:Y:S01]  /*3fd90*/  LDL.LU R8, [R1+0x250] ;  /* 0x0002500001087983 */ /* 0x001ea20000300800 */
[----:B------:R-:W2:Y:S02]  /*3fda0*/  LDL.LU R9, [R1+0x254] ;  /* 0x0002540001097983 */ /* 0x000ea40000300800 */
[----:B------:R-:W2:Y:S02]  /*3fdb0*/  LDL.LU R10, [R1+0x258] ;  /* 0x00025800010a7983 */ /* 0x000ea40000300800 */
[----:B------:R-:W2:Y:S01]  /*3fdc0*/  LDL.LU R11, [R1+0x25c] ;  /* 0x00025c00010b7983 */ /* 0x000ea20000300800 */
[C---:B---3--:R-:W-:Y:S11]  /*3fdd0*/  HMMA.16816.F32.BF16 R16, R20.reuse, R6, R16 ;  /* 0x000000061410723c */ /* 0x048ff60000041810 */
[----:B------:R-:W-:Y:S11]  /*3fde0*/  @!UPT UIADD3 URZ, URZ, URZ, URZ ;  /* 0x0000003f3f3ff290 */ /* 0x000ff6000fffe03f */
[----:B------:R-:W-:Y:S01]  /*3fdf0*/  @!UPT UIADD3 URZ, URZ, URZ, URZ ;  /* 0x0000003f3f3ff290 */ /* 0x000fe2000fffe03f */
[----:B------:R-:W-:Y:S01]  /*3fe00*/  STL.64 [R1+0x910], R16 ;  /* 0x0009101001007387 */ /* 0x000fe20000100a00 */
[----:B------:R0:W-:Y:S03]  /*3fe10*/  STL.64 [R1+0x918], R18 ;  /* 0x0009181201007387 */ /* 0x0001e60000100a00 */
[----:B0-----:R-:W2:Y:S01]  /*3fe20*/  LDL.LU.64 R18, [R1+0x4cb8] ;  /* 0x004cb80001127983 */ /* 0x001ea20000300a00 */
[----:B------:R2:W-:Y:S02]  /*3fe30*/  STL.64 [R1+0x4ba8], R6 ;  /* 0x004ba80601007387 */ /* 0x0005e40000100a00 */
[----:B--2---:R-:W-:Y:S01]  /*3fe40*/  HMMA.16816.F32.BF16 R4, R20, R18, R8 ;  /* 0x000000121404723c */ /* 0x004fe20000041808 */
[----:B------:R-:W-:Y:S02]  /*3fe50*/  IMAD.MOV.U32 R2, RZ, RZ, R18 ;  /* 0x000000ffff027224 */ /* 0x000fe400078e0012 */
[----:B------:R-:W-:-:S02]  /*3fe60*/  IMAD.MOV.U32 R0, RZ, RZ, R19 ;  /* 0x000000ffff007224 */ /* 0x000fc400078e0013 */
[----:B------:R-:W0:Y:S11]  /*3fe70*/  LDSM.16.MT88.4 R16, [R3+0x4300] ;  /* 0x004300000310783b */ /* 0x000e360000004200 */
[----:B------:R-:W-:Y:S07]  /*3fe80*/  @!UPT UIADD3 URZ, URZ, URZ, URZ ;  /* 0x0000003f3f3ff290 */ /* 0x000fee000fffe03f */
[----:B------:R-:W-:Y:S01]  /*3fe90*/  STL.64 [R1+0x900], R4 ;  /* 0x0009000401007387 */ /* 0x000fe20000100a00 */
[----:B------:R-:W-:Y:S03]  /*3fea0*/  STL.64 [R1+0x908], R6 ;  /* 0x0009080601007387 */ /* 0x000fe60000100a00 */
[----:B0-----:R4:W-:Y:S01]  /*3feb0*/  STL.64 [R1+0x4ad8], R18 ;  /* 0x004ad81201007387 */ /* 0x0019e20000100a00 */
[----:B------:R-:W-:Y:S02]  /*3fec0*/  STL.64 [R1+0x4ad0], R16 ;  /* 0x004ad01001007387 */ /* 0x000fe40000100a00 */
[----:B----4-:R-:W-:Y:S02]  /*3fed0*/  IMAD.MOV.U32 R18, RZ, RZ, R25 ;  /* 0x000000ffff127224 */ /* 0x010fe400078e0019 */
[----:B------:R-:W-:-:S05]  /*3fee0*/  IMAD.MOV.U32 R19, RZ, RZ, R24 ;  /* 0x000000ffff137224 */ /* 0x000fca00078e0018 */
[----:B------:R0:W-:Y:S04]  /*3fef0*/  STL.64 [R1+0x4c38], R18 ;  /* 0x004c381201007387 */ /* 0x0001e80000100a00 */
[----:B0-----:R-:W2:Y:S04]  /*3ff00*/  LDL.64 R18, [R1+0xe8] ;  /* 0x0000e80001127983 */ /* 0x001ea80000100a00 */
[----:B--2---:R0:W-:Y:S04]  /*3ff10*/  STL.64 [R1+0x4c50], R18 ;  /* 0x004c501201007387 */ /* 0x0041e80000100a00 */
[----:B0-----:R-:W2:Y:S01]  /*3ff20*/  LDL.64 R18, [R1+0xf8] ;  /* 0x0000f80001127983 */ /* 0x001ea20000100a00 */
[----:B------:R-:W-:Y:S03]  /*3ff30*/  HMMA.16816.F32.BF16 R8, R20, R26, R12 ;  /* 0x0000001a1408723c */ /* 0x000fe6000004180c */
[----:B--2---:R0:W-:Y:S04]  /*3ff40*/  STL.64 [R1+0x4c60], R18 ;  /* 0x004c601201007387 */ /* 0x0041e80000100a00 */
[----:B0-----:R-:W2:Y:S01]  /*3ff50*/  LDL.64 R18, [R1+0x108] ;  /* 0x0001080001127983 */ /* 0x001ea20000100a00 */
[----:B------:R-:W-:-:S02]  /*3ff60*/  IMAD.MOV.U32 R7, RZ, RZ, R26 ;  /* 0x000000ffff077224 */ /* 0x000fc400078e001a */
[----:B------:R-:W-:Y:S01]  /*3ff70*/  IMAD.MOV.U32 R6, RZ, RZ, R27 ;  /* 0x000000ffff067224 */ /* 0x000fe200078e001b */
[----:B--2---:R-:W-:Y:S11]  /*3ff80*/  STL.64 [R1+0x4c78], R18 ;  /* 0x004c781201007387 */ /* 0x004ff60000100a00 */
[----:B------:R-:W-:Y:S01]  /*3ff90*/  @!UPT UIADD3 URZ, URZ, URZ, URZ ;  /* 0x0000003f3f3ff290 */ /* 0x000fe2000fffe03f */
[----:B------:R0:W-:Y:S02]  /*3ffa0*/  STL.64 [R1+0x8f0], R8 ;  /* 0x0008f00801007387 */ /* 0x0001e40000100a00 */
[----:B------:R1:W-:Y:S01]  /*3ffb0*/  STL.64 [R1+0x8f8], R10 ;  /* 0x0008f80a01007387 */ /* 0x0003e20000100a00 */
[----:B0-----:R-:W2:Y:S01]  /*3ffc0*/  LDL.LU R8, [R1+0x580] ;  /* 0x0005800001087983 */ /* 0x001ea20000300800 */
[----:B------:R-:W2:Y:S02]  /*3ffd0*/  LDL.LU R9, [R1+0x584] ;  /* 0x0005840001097983 */ /* 0x000ea40000300800 */
[----:B-1----:R-:W2:Y:S02]  /*3ffe0*/  LDL.LU R10, [R1+0x588] ;  /* 0x00058800010a7983 */ /* 0x002ea40000300800 */
[----:B------:R-:W2:Y:S01]  /*3fff0*/  LDL.LU R11, [R1+0x58c] ;  /* 0x00058c00010b7983 */ /* 0x000ea20000300800 */
[----:B------:R-:W3:Y:S01]  /*40000*/  LDL.LU R24, [R1+0x550] ;  /* 0x0005500001187983 */ /* 0x000ee20000300800 */
[----:B------:R-:W3:Y:S02]  /*40010*/  LDL.LU R25, [R1+0x554] ;  /* 0x0005540001197983 */ /* 0x000ee40000300800 */
[----:B------:R-:W4:Y:S02]  /*40020*/  LDL.LU R26, [R1+0x558] ;  /* 0x00055800011a7983 */ /* 0x000f240000300800 */
[----:B------:R-:W4:Y:S01]  /*40030*/  LDL.LU R27, [R1+0x55c] ;  /* 0x00055c00011b7983 */ /* 0x000f220000300800 */
[----:B------:R-:W2:Y:S01]  /*40040*/  LDL.LU R12, [R1+0x570] ;  /* 0x00057000010c7983 */ /* 0x000ea20000300800 */
[----:B------:R-:W2:Y:S02]  /*40050*/  LDL.LU R13, [R1+0x574] ;  /* 0x00057400010d7983 */ /* 0x000ea40000300800 */
[----:B------:R-:W2:Y:S02]  /*40060*/  LDL.LU R14, [R1+0x578] ;  /* 0x00057800010e7983 */ /* 0x000ea40000300800 */
[----:B------:R-:W2:Y:S02]  /*40070*/  LDL.LU R15, [R1+0x57c] ;  /* 0x00057c00010f7983 */ /* 0x000ea40000300800 */
[----:B--2---:R0:W-:Y:S01]  /*40080*/  STL.64 [R1+0x4ca8], R14 ;  /* 0x004ca80e01007387 */ /* 0x0041e20000100a00 */
[----:B------:R-:W-:Y:S03]  /*40090*/  STL.64 [R1+0x4ca0], R12 ;  /* 0x004ca00c01007387 */ /* 0x000fe60000100a00 */
[----:B0-----:R-:W2:Y:S01]  /*400a0*/  LDL.64 R14, [R1+0x148] ;  /* 0x00014800010e7983 */ /* 0x001ea20000100a00 */
[----:B----4-:R0:W-:Y:S02]  /*400b0*/  STL.64 [R1+0x4c88], R26 ;  /* 0x004c881a01007387 */ /* 0x0101e40000100a00 */
[----:B---3--:R-:W-:Y:S01]  /*400c0*/  STL.64 [R1+0x4c80], R24 ;  /* 0x004c801801007387 */ /* 0x008fe20000100a00 */
[----:B0-----:R-:W3:Y:S04]  /*400d0*/  LDL.64 R26, [R1+0x128] ;  /* 0x00012800011a7983 */ /* 0x001ee80000100a00 */
[----:B---3--:R0:W-:Y:S01]  /*400e0*/  STL.64 [R1+0x4c98], R26 ;  /* 0x004c981a01007387 */ /* 0x0081e20000100a00 */
[----:B------:R-:W3:Y:S03]  /*400f0*/  LDL.64 R18, [R1+0x118] ;  /* 0x0001180001127983 */ /* 0x000ee60000100a00 */
[----:B0-----:R-:W4:Y:S04]  /*40100*/  LDL.64 R26, [R1+0x138] ;  /* 0x00013800011a7983 */ /* 0x001f280000100a00 */
[----:B---3--:R0:W-:Y:S01]  /*40110*/  STL.64 [R1+0x4c90], R18 ;  /* 0x004c901201007387 */ /* 0x0081e20000100a00 */
[----:B------:R-:W3:Y:S02]  /*40120*/  LDL.LU R16, [R1+0x560] ;  /* 0x0005600001107983 */ /* 0x000ee40000300800 */
[----:B------:R-:W3:Y:S01]  /*40130*/  LDL.LU R17, [R1+0x564] ;  /* 0x0005640001117983 */ /* 0x000ee20000300800 */
[----:B0-----:R-:W3:Y:S01]  /*40140*/  LDL.LU R18, [R1+0x568] ;  /* 0x0005680001127983 */ /* 0x001ee20000300800 */
[----:B------:R-:W3:Y:S02]  /*40150*/  LDL.LU R19, [R1+0x56c] ;  /* 0x00056c0001137983 */ /* 0x000ee40000300800 */
[----:B------:R0:W-:Y:S02]  /*40160*/  STL.64 [R1+0x4c58], R6 ;  /* 0x004c580601007387 */ /* 0x0001e40000100a00 */
[----:B------:R-:W3:Y:S01]  /*40170*/  LDL.LU R4, [R1+0x530] ;  /* 0x0005300001047983 */ /* 0x000ee20000300800 */
[----:B------:R-:W3:Y:S04]  /*40180*/  LDL.LU R5, [R1+0x534] ;  /* 0x0005340001057983 */ /* 0x000ee80000300800 */
[----:B0-----:R-:W3:Y:S01]  /*40190*/  LDL.LU R6, [R1+0x538] ;  /* 0x0005380001067983 */ /* 0x001ee20000300800 */
[----:B------:R-:W3:Y:S01]  /*401a0*/  LDL.LU R7, [R1+0x53c] ;  /* 0x00053c0001077983 */ /* 0x000ee20000300800 */
[C---:B--2---:R-:W-:Y:S02]  /*401b0*/  HMMA.16816.F32.BF16 R8, R20.reuse, R14, R8 ;  /* 0x0000000e1408723c */ /* 0x044fe40000041808 */
[----:B---3--:R-:W-:Y:S01]  /*401c0*/  STL.64 [R1+0x4c70], R6 ;  /* 0x004c700601007387 */ /* 0x008fe20000100a00 */
[----:B------:R0:W-:Y:S03]  /*401d0*/  STL.64 [R1+0x4c68], R4 ;  /* 0x004c680401007387 */ /* 0x0001e60000100a00 */
[----:B0-----:R-:W2:Y:S01]  /*401e0*/  LDL.LU R4, [R1+0x540] ;  /* 0x0005400001047983 */ /* 0x001ea20000300800 */
[----:B------:R-:W2:Y:S02]  /*401f0*/  LDL.LU R5, [R1+0x544] ;  /* 0x0005440001057983 */ /* 0x000ea40000300800 */
[----:B------:R-:W2:Y:S02]  /*40200*/  LDL.LU R6, [R1+0x548] ;  /* 0x0005480001067983 */ /* 0x000ea40000300800 */
[----:B------:R-:W2:Y:S11]  /*40210*/  LDL.LU R7, [R1+0x54c] ;  /* 0x00054c0001077983 */ /* 0x000eb60000300800 */
        /* <DEDUP_REMOVED lines=8> */
[----:B------:R-:W-:Y:S01]  /*402a0*/  STL.64 [R1+0x4c30], R10 ;  /* 0x004c300a01007387 */ /* 0x000fe20000100a00 */
[----:B---3--:R0:W-:Y:S04]  /*402b0*/  STL.64 [R1+0x4c28], R8 ;  /* 0x004c280801007387 */ /* 0x0081e80000100a00 */
[----:B0-----:R-:W3:Y:S01]  /*402c0*/  LDL.LU R8, [R1+0x240] ;  /* 0x0002400001087983 */ /* 0x001ee20000300800 */
[----:B------:R-:W3:Y:S02]  /*402d0*/  LDL.LU R9, [R1+0x244] ;  /* 0x0002440001097983 */ /* 0x000ee40000300800 */
[----:B------:R-:W2:Y:S02]  /*402e0*/  LDL.LU R10, [R1+0x248] ;  /* 0x00024800010a7983 */ /* 0x000ea40000300800 */
[----:B------:R-:W2:Y:S01]  /*402f0*/  LDL.LU R11, [R1+0x24c] ;  /* 0x00024c00010b7983 */ /* 0x000ea20000300800 */
[C---:B----4-:R-:W-:Y:S01]  /*40300*/  HMMA.16816.F32.BF16 R12, R20.reuse, R26, R12 ;  /* 0x0000001a140c723c */ /* 0x050fe2000004180c */
[----:B--2---:R-:W-:Y:S01]  /*40310*/  STL.64 [R1+0x4c48], R10 ;  /* 0x004c480a01007387 */ /* 0x004fe20000100a00 */
[----:B---3--:R0:W-:Y:S03]  /*40320*/  STL.64 [R1+0x4c40], R8 ;  /* 0x004c400801007387 */ /* 0x0081e60000100a00 */
[----:B0-----:R-:W2:Y:S01]  /*40330*/  LDL.LU R8, [R1+0x520] ;  /* 0x0005200001087983 */ /* 0x001ea20000300800 */
[----:B------:R-:W2:Y:S02]  /*40340*/  LDL.LU R9, [R1+0x524] ;  /* 0x0005240001097983 */ /* 0x000ea40000300800 */
[----:B------:R-:W2:Y:S02]  /*40350*/  LDL.LU R10, [R1+0x528] ;  /* 0x00052800010a7983 */ /* 0x000ea40000300800 */
[----:B------:R-:W2:Y:S11]  /*40360*/  LDL.LU R11, [R1+0x52c] ;  /* 0x00052c00010b7983 */ /* 0x000eb60000300800 */
[----:B------:R-:W-:Y:S02]  /*40370*/  @!UPT UIADD3 URZ, URZ, URZ, URZ ;  /* 0x0000003f3f3ff290 */ /* 0x000fe4000fffe03f */
[----:B------:R0:W-:Y:S01]  /*40380*/  STL.64 [R1+0x8d0], R12 ;  /* 0x0008d00c01007387 */ /* 0x0001e20000100a00 */
[----:B------:R1:W-:Y:S02]  /*40390*/  STL.64 [R1+0x8d8], R14 ;  /* 0x0008d80e01007387 */ /* 0x0003e40000100a00 */
[----:B0-----:R-:W-:Y:S02]  /*403a0*/  IMAD.MOV.U32 R13, RZ, RZ, R27 ;  /* 0x000000ffff0d7224 */ /* 0x001fe400078e001b */
[----:B-1----:R-:W-:Y:S02]  /*403b0*/  IMAD.MOV.U32 R14, RZ, RZ, R26 ;  /* 0x000000ffff0e7224 */ /* 0x002fe400078e001a */
        /* <DEDUP_REMOVED lines=11> */
[----:B------:R-:W-:Y:S11]  /*40470*/  IMAD.MOV.U32 R28, RZ, RZ, R19 ;  /* 0x000000ffff1c7224 */ /* 0x000ff600078e0013 */
[----:B------:R-:W-:Y:S11]  /*40480*/  @!UPT UIADD3 URZ, URZ, URZ, URZ ;  /* 0x0000003f3f3ff290 */ /* 0x000ff6000fffe03f */
[----:B------:R-:W-:Y:S01]  /*40490*/  STL.64 [R1+0x8b0], R24 ;  /* 0x0008b01801007387 */ /* 0x000fe20000100a00 */
[----:B------:R0:W-:Y:S02]  /*404a0*/  STL.64 [R1+0x8b8], R26 ;  /* 0x0008b81a01007387 */ /* 0x0001e40000100a00 */
[----:B0-----:R-:W-:Y:S02]  /*404b0*/  IMAD.MOV.U32 R27, RZ, RZ, R18 ;  /* 0x000000ffff1b7224 */ /* 0x001fe400078e0012 */
[----:B------:R-:W3:Y:S02]  /*404c0*/  LDL.LU.64 R18, [R1+0x4c78] ;  /* 0x004c780001127983 */ /* 0x000ee40000300a00 */
        /* <DEDUP_REMOVED lines=29> */
[----:B------:R-:W2:Y:S11]  /*406a0*/  LDL.LU R16, [R1+0x230] ;  /* 0x0002300001107983 */ /* 0x000eb60000300800 */
[----:B------:R-:W-:Y:S08]  /*406b0*/  @!UPT UIADD3 URZ, URZ, URZ, URZ ;  /* 0x0000003f3f3ff290 */ /* 0x000ff0000fffe03f */
[----:B------:R-:W-:Y:S01]  /*406c0*/  STL.64 [R1+0x870], R20 ;  /* 0x0008701401007387 */ /* 0x000fe20000100a00 */
[----:B------:R-:W-:Y:S02]  /*406d0*/  STL.64 [R1+0x878], R22 ;  /* 0x0008781601007387 */ /* 0x000fe40000100a00 */
[----:B------:R-:W2:Y:S02]  /*406e0*/  LDL.LU R17, [R1+0x234] ;  /* 0x0002340001117983 */ /* 0x000ea40000300800 */
[----:B------:R-:W2:Y:S01]  /*406f0*/  LDL.LU R18, [R1+0x238] ;  /* 0x0002380001127983 */ /* 0x000ea20000300800 */
[----:B------:R-:W2:Y:S04]  /*40700*/  LDL.LU R19, [R1+0x23c] ;  /* 0x00023c0001137983 */ /* 0x000ea80000300800 */
[----:B------:R-:W0:Y:S04]  /*40710*/  LDSM.16.MT88.4 R20, [R3+0x4380] ;  /* 0x004380000314783b */ /* 0x000e280000004200 */
[----:B--2---:R1:W-:Y:S01]  /*40720*/  STL.64 [R1+0x4ae8], R18 ;  /* 0x004ae81201007387 */ /* 0x0043e20000100a00 */
[----:B------:R-:W-:Y:S02]  /*40730*/  STL.64 [R1+0x4ae0], R16 ;  /* 0x004ae01001007387 */ /* 0x000fe40000100a00 */
[----:B-1----:R-:W-:-:S02]  /*40740*/  IMAD.MOV.U32 R18, RZ, RZ, R5 ;  /* 0x000000ffff127224 */ /* 0x002fc400078e0005 */
[----:B------:R-:W-:Y:S01]  /*40750*/  IMAD.MOV.U32 R19, RZ, RZ, R12 ;  /* 0x000000ffff137224 */ /* 0x000fe200078e000c */
[----:B------:R-:W2:Y:S01]  /*40760*/  LDL.LU R5, [R1+0x4c20] ;  /* 0x004c200001057983 */ /* 0x000ea20000300800 */
[----:B------:R-:W2:Y:S03]  /*40770*/  LDL.LU R12, [R1+0x4c1c] ;  /* 0x004c1c00010c7983 */ /* 0x000ea60000300800 */
[----:B------:R1:W-:Y:S01]  /*40780*/  STL.64 [R1+0x4af8], R18 ;  /* 0x004af81201007387 */ /* 0x0003e20000100a00 */
[----:B------:R-:W2:Y:S02]  /*40790*/  LDL.LU R3, [R1+0x4c18] ;  /* 0x004c180001037983 */ /* 0x000ea40000300800 */
[----:B-1----:R-:W-:Y:S02]  /*407a0*/  IMAD.MOV.U32 R18, RZ, RZ, R4 ;  /* 0x000000ffff127224 */ /* 0x002fe400078e0004 */
[----:B------:R-:W-:Y:S01]  /*407b0*/  IMAD.MOV.U32 R19, RZ, RZ, R24 ;  /* 0x000000ffff137224 */ /* 0x000fe200078e0018 */
[----:B------:R-:W2:Y:S01]  /*407c0*/  LDL.LU R4, [R1+0x4c14] ;  /* 0x004c140001047983 */ /* 0x000ea20000300800 */
[----:B------:R-:W2:Y:S03]  /*407d0*/  LDL.LU R24, [R1+0x4c10] ;  /* 0x004c100001187983 */ /* 0x000ea60000300800 */
[----:B------:R1:W-:Y:S02]  /*407e0*/  STL.64 [R1+0x4b10], R18 ;  /* 0x004b101201007387 */ /* 0x0003e40000100a00 */
[----:B-1----:R-:W-:-:S02]  /*407f0*/  IMAD.MOV.U32 R18, RZ, RZ, R25 ;  /* 0x000000ffff127224 */ /* 0x002fc400078e0019 */
[----:B------:R-:W-:Y:S01]  /*40800*/  IMAD.MOV.U32 R19, RZ, RZ, R26 ;  /* 0x000000ffff137224 */ /* 0x000fe200078e001a */
[----:B------:R-:W2:Y:S01]  /*40810*/  LDL.LU R25, [R1+0x4c0c] ;  /* 0x004c0c0001197983 */ /* 0x000ea20000300800 */
[----:B------:R-:W2:Y:S03]  /*40820*/  LDL.LU R26, [R1+0x4c08] ;  /* 0x004c0800011a7983 */ /* 0x000ea60000300800 */
[----:B------:R-:W-:Y:S01]  /*40830*/  STL.64 [R1+0x4b28], R18 ;  /* 0x004b281201007387 */ /* 0x000fe20000100a00 */
[----:B0-----:R0:W-:Y:S02]  /*40840*/  STL.64 [R1+0x49f0], R22 ;  /* 0x0049f01601007387 */ /* 0x0011e40000100a00 */
[----:B------:R1:W-:Y:S01]  /*40850*/  STL.64 [R1+0x49e8], R20 ;  /* 0x0049e81401007387 */ /* 0x0003e20000100a00 */
[----:B0-----:R-:W2:Y:S01]  /*40860*/  LDL.LU.64 R22, [R1+0xd8] ;  /* 0x0000d80001167983 */ /* 0x001ea20000300a00 */
[----:B------:R-:W-:-:S02]  /*40870*/  IMAD.MOV.U32 R18, RZ, RZ, R27 ;  /* 0x000000ffff127224 */ /* 0x000fc400078e001b */
[----:B------:R-:W-:Y:S01]  /*40880*/  IMAD.MOV.U32 R19, RZ, RZ, R28 ;  /* 0x000000ffff137224 */ /* 0x000fe200078e001c */
[----:B--2---:R0:W-:Y:S01]  /*40890*/  STL.64 [R1+0x4af0], R22 ;  /* 0x004af01601007387 */ /* 0x0041e20000100a00 */
[----:B-1----:R-:W2:Y:S02]  /*408a0*/  LDL.LU R20, [R1+0x430] ;  /* 0x0004300001147983 */ /* 0x002ea40000300800 */
[----:B------:R-:W2:Y:S01]  /*408b0*/  LDL.LU R21, [R1+0x434] ;  /* 0x0004340001157983 */ /* 0x000ea20000300800 */
[----:B0-----:R-:W2:Y:S01]  /*408c0*/  LDL.LU R22, [R1+0x438] ;  /* 0x0004380001167983 */ /* 0x001ea20000300800 */
[----:B------:R-:W2:Y:S02]  /*408d0*/  LDL.LU R23, [R1+0x43c] ;  /* 0x00043c0001177983 */ /* 0x000ea40000300800 */
[----:B------:R-:W3:Y:S02]  /*408e0*/  LDL.LU R27, [R1+0x4c04] ;  /* 0x004c0400011b7983 */ /* 0x000ee40000300800 */
[----:B------:R-:W3:Y:S01]  /*408f0*/  LDL.LU R28, [R1+0x4c00] ;  /* 0x004c0000011c7983 */ /* 0x000ee20000300800 */
        /* <DEDUP_REMOVED lines=129> */
[----:B0-----:R-:W4:Y:S02]  /*41110*/  LDL.LU.64 R6, [R1+0x4ba8] ;  /* 0x004ba80001067983 */ /* 0x001f240000300a00 */
[----:B----4-:R-:W-:Y:S11]  /*41120*/  HMMA.16816.F32.BF16 R12, R24, R6, R12 ;  /* 0x00000006180c723c */ /* 0x010ff6000004180c */
[----:B------:R-:W-:Y:S11]  /*41130*/  @!UPT UIADD3 URZ, URZ, URZ, URZ ;  /* 0x0000003f3f3ff290 */ /* 0x000ff6000fffe03f */
[----:B------:R-:W-:Y:S01]  /*41140*/  @!UPT UIADD3 URZ, URZ, URZ, URZ ;  /* 0x0000003f3f3ff290 */ /* 0x000fe2000fffe03f */
[----:B------:R-:W-:Y:S01]  /*41150*/  STL.64 [R1+0x810], R12 ;  /* 0x0008100c01007387 */ /* 0x000fe20000100a00 */
[----:B------:R0:W-:Y:S03]  /*41160*/  STL.64 [R1+0x818], R14 ;  /* 0x0008180e01007387 */ /* 0x0001e60000100a00 */
[----:B0-----:R-:W3:Y:S04]  /*41170*/  LDL.LU.64 R14, [R1+0x8] ;  /* 0x00000800010e7983 */ /* 0x001ee80000300a00 */
[----:B---3--:R0:W-:Y:S01]  /*41180*/  STL.64 [R1+0x4ac0], R14 ;  /* 0x004ac00e01007387 */ /* 0x0081e20000100a00 */
[----:B------:R1:W-:Y:S02]  /*41190*/  STL.64 [R1+0x4aa0], R6 ;  /* 0x004aa00601007387 */ /* 0x0003e40000100a00 */
[----:B------:R-:W3:Y:S02]  /*411a0*/  LDL.LU R4, [R1+0x220] ;  /* 0x0002200001047983 */ /* 0x000ee40000300800 */
[----:B------:R-:W3:Y:S02]  /*411b0*/  LDL.LU R5, [R1+0x224] ;  /* 0x0002240001057983 */ /* 0x000ee40000300800 */
[----:B0-----:R-:W-:-:S02]  /*411c0*/  IMAD.MOV.U32 R14, RZ, RZ, R2 ;  /* 0x000000ffff0e7224 */ /* 0x001fc400078e0002 */
[----:B------:R-:W-:Y:S01]  /*411d0*/  IMAD.MOV.U32 R15, RZ, RZ, R0 ;  /* 0x000000ffff0f7224 */ /* 0x000fe200078e0000 */
[----:B-1----:R-:W3:Y:S01]  /*411e0*/  LDL.LU R6, [R1+0x228] ;  /* 0x0002280001067983 */ /* 0x002ee20000300800 */
[----:B------:R-:W3:Y:S05]  /*411f0*/  LDL.LU R7, [R1+0x22c] ;  /* 0x00022c0001077983 */ /* 0x000eea0000300800 */
[C---:B------:R-:W-:Y:S01]  /*41200*/  HMMA.16816.F32.BF16 R12, R24.reuse, R14, R16 ;  /* 0x0000000e180c723c */ /* 0x040fe20000041810 */
[----:B------:R-:W2:Y:S11]  /*41210*/  LDL.LU.64 R18, [R1+0x4ba0] ;  /* 0x004ba00001127983 */ /* 0x000eb60000300a00 */
[----:B------:R-:W-:Y:S11]  /*41220*/  @!UPT UIADD3 URZ, URZ, URZ, URZ ;  /* 0x0000003f3f3ff290 */ /* 0x000ff6000fffe03f */
[----:B------:R-:W-:Y:S01]  /*41230*/  STL.64 [R1+0x800], R12 ;  /* 0x0008000c01007387 */ /* 0x000fe20000100a00 */
[----:B------:R0:W-:Y:S03]  /*41240*/  STL.64 [R1+0x808], R14 ;  /* 0x0008080e01007387 */ /* 0x0001e60000100a00 */
[----:B0-----:R-:W4:Y:S01]  /*41250*/  LDL.LU.64 R14, [R1+0x18] ;  /* 0x00001800010e7983 */ /* 0x001f220000300a00 */
[C---:B--2---:R-:W-:Y:S03]  /*41260*/  HMMA.16816.F32.BF16 R16, R24.reuse, R18, R20 ;  /* 0x000000121810723c */ /* 0x044fe60000041814 */
[----:B----4-:R0:W-:Y:S04]  /*41270*/  STL.64 [R1+0x4ac8], R14 ;  /* 0x004ac80e01007387 */ /* 0x0101e80000100a00 */
[----:B0-----:R-:W2:Y:S01]  /*41280*/  LDL.LU.64 R14, [R1+0x28] ;  /* 0x00002800010e7983 */ /* 0x001ea20000300a00 */
[----:B------:R-:W4:Y:S02]  /*41290*/  LDL.LU.64 R22, [R1+0x4b98] ;  /* 0x004b980001167983 */ /* 0x000f240000300a00 */
[----:B------:R-:W4:Y:S11]  /*412a0*/  LDL.LU.64 R20, [R1+0x4b90] ;  /* 0x004b900001147983 */ /* 0x000f360000300a00 */
[----:B------:R-:W-:Y:S02]  /*412b0*/  @!UPT UIADD3 URZ, URZ, URZ, URZ ;  /* 0x0000003f3f3ff290 */ /* 0x000fe4000fffe03f */
        /* <DEDUP_REMOVED lines=46> */
[----:B------:R-:W4:Y:S11]  /*415a0*/  LDL.LU.64 R22, [R1+0x4af0] ;  /* 0x004af00001167983 */ /* 0x000f360000300a00 */
[----:B------:R-:W-:Y:S10]  /*415b0*/  @!UPT UIADD3 URZ, URZ, URZ, URZ ;  /* 0x0000003f3f3ff290 */ /* 0x000ff4000fffe03f */
[----:B------:R-:W-:Y:S01]  /*415c0*/  STL.64 [R1+0x780], R16 ;  /* 0x0007801001007387 */ /* 0x000fe20000100a00 */
[----:B------:R0:W-:Y:S03]  /*415d0*/  STL.64 [R1+0x788], R18 ;  /* 0x0007881201007387 */ /* 0x0001e60000100a00 */
[----:B0-----:R-:W4:Y:S01]  /*415e0*/  LDL.LU.64 R18, [R1+0x4ae8] ;  /* 0x004ae80001127983 */ /* 0x001f220000300a00 */
[----:B------:R-:W4:Y:S02]  /*415f0*/  LDL.LU.64 R16, [R1+0x4ae0] ;  /* 0x004ae00001107983 */ /* 0x000f240000300a00 */
[----:B----4-:R-:W-:Y:S01]  /*41600*/  HMMA.16816.F32.BF16 R24, R24, R22, R16 ;  /* 0x000000161818723c */ /* 0x010fe20000041810 */
[----:B------:R-:W3:Y:S01]  /*41610*/  LDL.LU.64 R18, [R1+0x4ad8] ;  /* 0x004ad80001127983 */ /* 0x000ee20000300a00 */
[----:B------:R-:W3:Y:S02]  /*41620*/  LDL.LU.64 R16, [R1+0x4ad0] ;  /* 0x004ad00001107983 */ /* 0x000ee40000300a00 */
[----:B--2---:R-:W-:-:S02]  /*41630*/  IMAD.MOV.U32 R8, RZ, RZ, R14 ;  /* 0x000000ffff087224 */ /* 0x004fc400078e000e */
[----:B------:R-:W-:Y:S11]  /*41640*/  IMAD.MOV.U32 R0, RZ, RZ, R15 ;  /* 0x000000ffff007224 */ /* 0x000ff600078e000f */
[----:B------:R-:W-:Y:S06]  /*41650*/  @!UPT UIADD3 URZ, URZ, URZ, URZ ;  /* 0x0000003f3f3ff290 */ /* 0x000fec000fffe03f */
[----:B------:R0:W-:Y:S01]  /*41660*/  STL.64 [R1+0x770], R24 ;  /* 0x0007701801007387 */ /* 0x0001e20000100a00 */
[----:B------:R1:W-:Y:S03]  /*41670*/  STL.64 [R1+0x778], R26 ;  /* 0x0007781a01007387 */ /* 0x0003e60000100a00 */
[----:B0-----:R-:W2:Y:S01]  /*41680*/  LDL.LU R24, [R1+0x200] ;  /* 0x0002000001187983 */ /* 0x001ea20000300800 */
[----:B------:R-:W2:Y:S02]  /*41690*/  LDL.LU R25, [R1+0x204] ;  /* 0x0002040001197983 */ /* 0x000ea40000300800 */
[----:B-1----:R-:W2:Y:S02]  /*416a0*/  LDL.LU R26, [R1+0x208] ;  /* 0x00020800011a7983 */ /* 0x002ea40000300800 */
[----:B------:R-:W2:Y:S01]  /*416b0*/  LDL.LU R27, [R1+0x20c] ;  /* 0x00020c00011b7983 */ /* 0x000ea20000300800 */
[----:B------:R0:W-:Y:S01]  /*416c0*/  STL.64 [R1+0x4a00], R22 ;  /* 0x004a001601007387 */ /* 0x0001e20000100a00 */
[----:B------:R-:W4:Y:S02]  /*416d0*/  LDL.LU R20, [R1+0x210] ;  /* 0x0002100001147983 */ /* 0x000f240000300800 */
[----:B------:R-:W4:Y:S01]  /*416e0*/  LDL.LU R21, [R1+0x214] ;  /* 0x0002140001157983 */ /* 0x000f220000300800 */
[----:B0-----:R-:W4:Y:S01]  /*416f0*/  LDL.LU R22, [R1+0x218] ;  /* 0x0002180001167983 */ /* 0x001f220000300800 */
[----:B------:R-:W-:Y:S01]  /*41700*/  IMAD.MOV.U32 R23, RZ, RZ, R28 ;  /* 0x000000ffff177224 */ /* 0x000fe200078e001c */
[C---:B---3--:R-:W-:Y:S02]  /*41710*/  HMMA.16816.F32.BF16 R4, R16.reuse, R14, R4 ;  /* 0x0000000e1004723c */ /* 0x048fe40000041804 */
[----:B------:R-:W4:Y:S11]  /*41720*/  LDL.LU.64 R14, [R1+0x4ac8] ;  /* 0x004ac800010e7983 */ /* 0x000f360000300a00 */
[----:B------:R-:W-:Y:S10]  /*41730*/  @!UPT UIADD3 URZ, URZ, URZ, URZ ;  /* 0x0000003f3f3ff290 */ /* 0x000ff4000fffe03f */
[----:B------:R0:W-:Y:S01]  /*41740*/  STL.64 [R1+0x760], R4 ;  /* 0x0007600401007387 */ /* 0x0001e20000100a00 */
[----:B------:R1:W-:Y:S02]  /*41750*/  STL [R1+0x768], R6 ;  /* 0x0007680601007387 */ /* 0x0003e40000100800 */
[----:B------:R-:W-:Y:S01]  /*41760*/  IMAD.MOV.U32 R28, RZ, RZ, R7 ;  /* 0x000000ffff1c7224 */ /* 0x000fe200078e0007 */
[----:B0-----:R-:W3:Y:S01]  /*41770*/  LDL.LU R4, [R1+0x1e0] ;  /* 0x0001e00001047983 */ /* 0x001ee20000300800 */
[----:B------:R-:W3:Y:S02]  /*41780*/  LDL.LU R5, [R1+0x1e4] ;  /* 0x0001e40001057983 */ /* 0x000ee40000300800 */
[----:B-1----:R-:W2:Y:S02]  /*41790*/  LDL.LU R6, [R1+0x1e8] ;  /* 0x0001e80001067983 */ /* 0x002ea40000300800 */
[----:B------:R-:W2:Y:S01]  /*417a0*/  LDL.LU R7, [R1+0x1ec] ;  /* 0x0001ec0001077983 */ /* 0x000ea20000300800 */
[----:B----4-:R-:W-:Y:S01]  /*417b0*/  HMMA.16816.F32.BF16 R20, R16, R14, R20 ;  /* 0x0000000e1014723c */ /* 0x010fe20000041814 */
[----:B------:R-:W-:Y:S01]  /*417c0*/  IMAD.MOV.U32 R9, RZ, RZ, R15 ;  /* 0x000000ffff097224 */ /* 0x000fe200078e000f */
[----:B--2---:R-:W-:Y:S01]  /*417d0*/  STL.64 [R1+0x4ab0], R6 ;  /* 0x004ab00601007387 */ /* 0x004fe20000100a00 */
[----:B---3--:R0:W-:Y:S03]  /*417e0*/  STL.64 [R1+0x4aa8], R4 ;  /* 0x004aa80401007387 */ /* 0x0081e60000100a00 */
[----:B0-----:R-:W2:Y:S01]  /*417f0*/  LDL.LU R4, [R1+0x1f0] ;  /* 0x0001f00001047983 */ /* 0x001ea20000300800 */
[----:B------:R-:W2:Y:S02]  /*41800*/  LDL.LU R5, [R1+0x1f4] ;  /* 0x0001f40001057983 */ /* 0x000ea40000300800 */
[----:B------:R-:W2:Y:S02]  /*41810*/  LDL.LU R6, [R1+0x1f8] ;  /* 0x0001f80001067983 */ /* 0x000ea40000300800 */
[----:B------:R-:W2:Y:S01]  /*41820*/  LDL.LU R7, [R1+0x1fc] ;  /* 0x0001fc0001077983 */ /* 0x000ea20000300800 */
[----:B------:R-:W-:Y:S01]  /*41830*/  STL [R1+0x4a48], R8 ;  /* 0x004a480801007387 */ /* 0x000fe20000100800 */
[----:B------:R-:W-:Y:S10]  /*41840*/  STL [R1+0x3980], R28 ;  /* 0x0039801c01007387 */ /* 0x000ff40000100800 */
[----:B------:R0:W-:Y:S02]  /*41850*/  STL.64 [R1+0x750], R20 ;  /* 0x0007501401007387 */ /* 0x0001e40000100a00 */
[----:B------:R-:W-:Y:S02]  /*41860*/  STL.64 [R1+0x758], R22 ;  /* 0x0007581601007387 */ /* 0x000fe40000100a00 */
[----:B0-----:R-:W-:-:S02]  /*41870*/  IMAD.MOV.U32 R20, RZ, RZ, R14 ;  /* 0x000000ffff147224 */ /* 0x001fc400078e000e */
[----:B------:R-:W3:Y:S02]  /*41880*/  LDL.LU.64 R14, [R1+0x4ac0] ;  /* 0x004ac000010e7983 */ /* 0x000ee40000300a00 */
[----:B---3--:R-:W-:Y:S01]  /*41890*/  HMMA.16816.F32.BF16 R24, R16, R14, R24 ;  /* 0x0000000e1018723c */ /* 0x008fe20000041818 */
[----:B------:R-:W-:Y:S02]  /*418a0*/  IMAD.MOV.U32 R21, RZ, RZ, R15 ;  /* 0x000000ffff157224 */ /* 0x000fe400078e000f */
[----:B------:R-:W-:Y:S02]  /*418b0*/  IMAD.MOV.U32 R8, RZ, RZ, R14 ;  /* 0x000000ffff087224 */ /* 0x000fe400078e000e */
[----:B------:R-:W2:Y:S11]  /*418c0*/  LDL.LU.64 R14, [R1+0x4ab8] ;  /* 0x004ab800010e7983 */ /* 0x000eb60000300a00 */
[----:B------:R-:W-:Y:S07]  /*418d0*/  @!UPT UIADD3 URZ, URZ, URZ, URZ ;  /* 0x0000003f3f3ff290 */ /* 0x000fee000fffe03f */
[----:B------:R-:W-:Y:S01]  /*418e0*/  STL.64 [R1+0x740], R24 ;  /* 0x0007401801007387 */ /* 0x000fe20000100a00 */
[----:B------:R-:W-:Y:S02]  /*418f0*/  STL [R1+0x748], R26 ;  /* 0x0007481a01007387 */ /* 0x000fe40000100800 */
[----:B------:R0:W-:Y:S02]  /*41900*/  STL.64 [R1+0x4a68], R20 ;  /* 0x004a681401007387 */ /* 0x0001e40000100a00 */
[----:B0-----:R-:W3:Y:S01]  /*41910*/  LDL.LU R20, [R1+0x1a0] ;  /* 0x0001a00001147983 */ /* 0x001ee20000300800 */
[----:B------:R-:W3:Y:S02]  /*41920*/  LDL.LU R21, [R1+0x1a4] ;  /* 0x0001a40001157983 */ /* 0x000ee40000300800 */
[----:B------:R-:W4:Y:S02]  /*41930*/  LDL.LU R22, [R1+0x1a8] ;  /* 0x0001a80001167983 */ /* 0x000f240000300800 */
[----:B------:R-:W4:Y:S02]  /*41940*/  LDL.LU R23, [R1+0x1ac] ;  /* 0x0001ac0001177983 */ /* 0x000f240000300800 */
[----:B----4-:R0:W-:Y:S01]  /*41950*/  STL.64 [R1+0x4a78], R22 ;  /* 0x004a781601007387 */ /* 0x0101e20000100a00 */
[----:B---3--:R-:W-:Y:S03]  /*41960*/  STL.64 [R1+0x4a70], R20 ;  /* 0x004a701401007387 */ /* 0x008fe60000100a00 */
[----:B0-----:R-:W3:Y:S01]  /*41970*/  LDL.LU.64 R22, [R1+0x158] ;  /* 0x0001580001167983 */ /* 0x001ee20000300a00 */
[----:B------:R-:W-:-:S03]  /*41980*/  IMAD.MOV.U32 R28, RZ, RZ, R27 ;  /* 0x000000ffff1c7224 */ /* 0x000fc600078e001b */
[----:B---3--:R0:W-:Y:S04]  /*41990*/  STL.64 [R1+0x4a88], R22 ;  /* 0x004a881601007387 */ /* 0x0081e80000100a00 */
[----:B0-----:R-:W3:Y:S01]  /*419a0*/  LDL.LU.64 R22, [R1+0x38] ;  /* 0x0000380001167983 */ /* 0x001ee20000300a00 */
[----:B------:R-:W4:Y:S01]  /*419b0*/  LDL.LU.64 R26, [R1+0x138] ;  /* 0x00013800011a7983 */ /* 0x000f220000300a00 */
[C---:B--2---:R-:W-:Y:S02]  /*419c0*/  HMMA.16816.F32.BF16 R4, R16.reuse, R14, R4 ;  /* 0x0000000e1004723c */ /* 0x044fe40000041804 */
[----:B----4-:R0:W-:Y:S01]  /*419d0*/  STL.64 [R1+0x4a80], R26 ;  /* 0x004a801a01007387 */ /* 0x0101e20000100a00 */
[----:B------:R-:W2:Y:S02]  /*419e0*/  LDL.LU R24, [R1+0x1b0] ;  /* 0x0001b00001187983 */ /* 0x000ea40000300800 */
[----:B------:R-:W2:Y:S01]  /*419f0*/  LDL.LU R25, [R1+0x1b4] ;  /* 0x0001b40001197983 */ /* 0x000ea20000300800 */
[----:B0-----:R-:W4:Y:S01]  /*41a00*/  LDL.LU R26, [R1+0x1b8] ;  /* 0x0001b800011a7983 */ /* 0x001f220000300800 */
[----:B------:R-:W4:Y:S03]  /*41a10*/  LDL.LU R27, [R1+0x1bc] ;  /* 0x0001bc00011b7983 */ /* 0x000f260000300800 */
[----:B----4-:R-:W-:Y:S01]  /*41a20*/  STL.64 [R1+0x4a98], R26 ;  /* 0x004a981a01007387 */ /* 0x010fe20000100a00 */
[----:B--2---:R0:W-:Y:S03]  /*41a30*/  STL.64 [R1+0x4a90], R24 ;  /* 0x004a901801007387 */ /* 0x0041e60000100a00 */
[----:B0-----:R-:W3:Y:S01]  /*41a40*/  LDL.LU R24, [R1+0x1c0] ;  /* 0x0001c00001187983 */ /* 0x001ee20000300800 */
[----:B------:R-:W3:Y:S02]  /*41a50*/  LDL.LU R25, [R1+0x1c4] ;  /* 0x0001c40001197983 */ /* 0x000ee40000300800 */
[----:B------:R-:W3:Y:S02]  /*41a60*/  LDL.LU R26, [R1+0x1c8] ;  /* 0x0001c800011a7983 */ /* 0x000ee40000300800 */
[----:B------:R-:W3:Y:S01]  /*41a70*/  LDL.LU R27, [R1+0x1cc] ;  /* 0x0001cc00011b7983 */ /* 0x000ee20000300800 */
[----:B------:R-:W-:Y:S03]  /*41a80*/  STL [R1+0x39e8], R28 ;  /* 0x0039e81c01007387 */ /* 0x000fe60000100800 */
[----:B------:R-:W-:Y:S02]  /*41a90*/  STL.64 [R1+0x730], R4 ;  /* 0x0007300401007387 */ /* 0x000fe40000100a00 */
[----:B------:R0:W-:Y:S02]  /*41aa0*/  STL.64 [R1+0x738], R6 ;  /* 0x0007380601007387 */ /* 0x0001e40000100a00 */
        /* <DEDUP_REMOVED lines=8> */
[----:B------:R-:W-:Y:S02]  /*41b30*/  STL.64 [R1+0x4a18], R10 ;  /* 0x004a180a01007387 */ /* 0x000fe40000100a00 */
[----:B------:R0:W-:Y:S02]  /*41b40*/  STL.64 [R1+0x4a50], R8 ;  /* 0x004a500801007387 */ /* 0x0001e40000100a00 */
[----:B0-----:R-:W2:Y:S01]  /*41b50*/  LDL.LU R8, [R1+0x1d0] ;  /* 0x0001d00001087983 */ /* 0x001ea20000300800 */
[----:B------:R-:W2:Y:S02]  /*41b60*/  LDL.LU R9, [R1+0x1d4] ;  /* 0x0001d40001097983 */ /* 0x000ea40000300800 */
[----:B------:R-:W2:Y:S02]  /*41b70*/  LDL.LU R10, [R1+0x1d8] ;  /* 0x0001d800010a7983 */ /* 0x000ea40000300800 */
[----:B------:R-:W2:Y:S02]  /*41b80*/  LDL.LU R11, [R1+0x1dc] ;  /* 0x0001dc00010b7983 */ /* 0x000ea40000300800 */
[C---:B--2---:R-:W-:Y:S11]  /*41b90*/  HMMA.16816.F32.BF16 R8, R16.reuse, R6, R8 ;  /* 0x000000061008723c */ /* 0x044ff60000041808 */
[----:B------:R-:W-:Y:S11]  /*41ba0*/  @!UPT UIADD3 URZ, URZ, URZ, URZ ;  /* 0x0000003f3f3ff290 */ /* 0x000ff6000fffe03f */
[----:B------:R-:W-:Y:S01]  /*41bb0*/  @!UPT UIADD3 URZ, URZ, URZ, URZ ;  /* 0x0000003f3f3ff290 */ /* 0x000fe2000fffe03f */
[----:B------:R0:W-:Y:S01]  /*41bc0*/  STL.64 [R1+0x710], R8 ;  /* 0x0007100801007387 */ /* 0x0001e20000100a00 */
[----:B------:R1:W-:Y:S03]  /*41bd0*/  STL.64 [R1+0x718], R10 ;  /* 0x0007180a01007387 */ /* 0x0003e60000100a00 */
[----:B0-----:R-:W2:Y:S01]  /*41be0*/  LDL.LU R8, [R1+0x180] ;  /* 0x0001800001087983 */ /* 0x001ea20000300800 */
[----:B------:R-:W2:Y:S02]  /*41bf0*/  LDL.LU R9, [R1+0x184] ;  /* 0x0001840001097983 */ /* 0x000ea40000300800 */
[----:B-1----:R-:W4:Y:S02]  /*41c00*/  LDL.LU R10, [R1+0x188] ;  /* 0x00018800010a7983 */ /* 0x002f240000300800 */
[----:B------:R-:W4:Y:S01]  /*41c10*/  LDL.LU R11, [R1+0x18c] ;  /* 0x00018c00010b7983 */ /* 0x000f220000300800 */
[----:B---3--:R-:W-:Y:S01]  /*41c20*/  HMMA.16816.F32.BF16 R24, R16, R22, R24 ;  /* 0x000000161018723c */ /* 0x008fe20000041818 */
[----:B------:R-:W-:-:S02]  /*41c30*/  IMAD.MOV.U32 R29, RZ, RZ, R22 ;  /* 0x000000ffff1d7224 */ /* 0x000fc400078e0016 */
[----:B------:R-:W-:Y:S01]  /*41c40*/  IMAD.MOV.U32 R13, RZ, RZ, R23 ;  /* 0x000000ffff0d7224 */ /* 0x000fe200078e0017 */
[----:B----4-:R-:W-:Y:S01]  /*41c50*/  STL.64 [R1+0x4a60], R10 ;  /* 0x004a600a01007387 */ /* 0x010fe20000100a00 */
[----:B--2---:R0:W-:Y:S03]  /*41c60*/  STL.64 [R1+0x4a58], R8 ;  /* 0x004a580801007387 */ /* 0x0041e60000100a00 */
[----:B0-----:R-:W2:Y:S01]  /*41c70*/  LDL.LU R8, [R1+0x190] ;  /* 0x0001900001087983 */ /* 0x001ea20000300800 */
[----:B------:R-:W2:Y:S02]  /*41c80*/  LDL.LU R9, [R1+0x194] ;  /* 0x0001940001097983 */ /* 0x000ea40000300800 */
[----:B------:R-:W2:Y:S02]  /*41c90*/  LDL.LU R10, [R1+0x198] ;  /* 0x00019800010a7983 */ /* 0x000ea40000300800 */
[----:B------:R-:W2:Y:S10]  /*41ca0*/  LDL.LU R11, [R1+0x19c] ;  /* 0x00019c00010b7983 */ /* 0x000eb40000300800 */
[----:B------:R-:W-:Y:S01]  /*41cb0*/  STL.64 [R1+0x700], R24 ;  /* 0x0007001801007387 */ /* 0x000fe20000100a00 */
[----:B------:R0:W-:Y:S03]  /*41cc0*/  STL.64 [R1+0x708], R26 ;  /* 0x0007081a01007387 */ /* 0x0001e60000100a00 */
[----:B0-----:R-:W3:Y:S01]  /*41cd0*/  LDL.LU.64 R26, [R1+0x4a98] ;  /* 0x004a9800011a7983 */ /* 0x001ee20000300a00 */
[----:B------:R-:W3:Y:S02]  /*41ce0*/  LDL.LU.64 R24, [R1+0x4a90] ;  /* 0x004a900001187983 */ /* 0x000ee40000300a00 */
[----:B------:R-:W3:Y:S02]  /*41cf0*/  LDL.LU.64 R22, [R1+0x4a88] ;  /* 0x004a880001167983 */ /* 0x000ee40000300a00 */
[----:B------:R0:W-:Y:S01]  /*41d00*/  STL.64 [R1+0x4a10], R14 ;  /* 0x004a100e01007387 */ /* 0x0001e20000100a00 */
[----:B------:R-:W-:Y:S04]  /*41d10*/  STL [R1+0x4a08], R13 ;  /* 0x004a080d01007387 */ /* 0x000fe80000100800 */
[----:B0-----:R-:W4:Y:S01]  /*41d20*/  LDL.LU.64 R14, [R1+0x148] ;  /* 0x00014800010e7983 */ /* 0x001f220000300a00 */
        /* <DEDUP_REMOVED lines=8> */
[----:B------:R-:W3:Y:S02]  /*41db0*/  LDL.LU.64 R20, [R1+0x4a70] ;  /* 0x004a700001147983 */ /* 0x000ee40000300a00 */
[----:B------:R0:W-:Y:S01]  /*41dc0*/  STL [R1+0x4950], R4 ;  /* 0x0049500401007387 */ /* 0x0001e20000100800 */
[----:B------:R1:W-:Y:S01]  /*41dd0*/  STL [R1+0x494c], R5 ;  /* 0x00494c0501007387 */ /* 0x0003e20000100800 */
[----:B----4-:R-:W-:-:S02]  /*41de0*/  IMAD.MOV.U32 R3, RZ, RZ, R15 ;  /* 0x000000ffff037224 */ /* 0x010fc400078e000f */
[----:B------:R-:W-:Y:S01]  /*41df0*/  IMAD.MOV.U32 R2, RZ, RZ, R14 ;  /* 0x000000ffff027224 */ /* 0x000fe200078e000e */
[C---:B---3--:R-:W-:Y:S08]  /*41e00*/  HMMA.16816.F32.BF16 R20, R16.reuse, R14, R20 ;  /* 0x0000000e1014723c */ /* 0x048ff00000041814 */
[----:B--2---:R-:W-:Y:S01]  /*41e10*/  HMMA.16816.F32.BF16 R8, R16, R26, R8 ;  /* 0x0000001a1008723c */ /* 0x004fe20000041808 */
[----:B0-----:R-:W-:-:S02]  /*41e20*/  IMAD.MOV.U32 R4, RZ, RZ, R26 ;  /* 0x000000ffff047224 */ /* 0x001fc400078e001a */
[----:B-1----:R-:W-:Y:S11]  /*41e30*/  IMAD.MOV.U32 R5, RZ, RZ, R27 ;  /* 0x000000ffff057224 */ /* 0x002ff600078e001b */
[----:B------:R-:W-:Y:S01]  /*41e40*/  @!UPT UIADD3 URZ, URZ, URZ, URZ ;  /* 0x0000003f3f3ff290 */ /* 0x000fe2000fffe03f */
[----:B------:R0:W-:Y:S01]  /*41e50*/  STL.64 [R1+0x6e0], R20 ;  /* 0x0006e01401007387 */ /* 0x0001e20000100a00 */
[----:B------:R1:W-:Y:S03]  /*41e60*/  STL.64 [R1+0x6e8], R22 ;  /* 0x0006e81601007387 */ /* 0x0003e60000100a00 */
[----:B0-----:R-:W2:Y:S01]  /*41e70*/  LDL.LU.64 R20, [R1+0x4a68] ;  /* 0x004a680001147983 */ /* 0x001ea20000300a00 */
[----:B------:R-:W3:Y:S02]  /*41e80*/  LDL.LU R12, [R1+0x170] ;  /* 0x00017000010c7983 */ /* 0x000ee40000300800 */
[----:B------:R-:W3:Y:S02]  /*41e90*/  LDL.LU R13, [R1+0x174] ;  /* 0x00017400010d7983 */ /* 0x000ee40000300800 */
[----:B------:R-:W3:Y:S01]  /*41ea0*/  LDL.LU R14, [R1+0x178] ;  /* 0x00017800010e7983 */ /* 0x000ee20000300800 */
[----:B------:R-:W3:Y:S01]  /*41eb0*/  LDL.LU R15, [R1+0x17c] ;  /* 0x00017c00010f7983 */ /* 0x000ee20000300800 */
[----:B-1----:R-:W3:Y:S02]  /*41ec0*/  LDL.LU.64 R22, [R1+0x118] ;  /* 0x0001180001167983 */ /* 0x002ee40000300a00 */
[----:B------:R-:W-:Y:S02]  /*41ed0*/  STL [R1+0x4958], R3 ;  /* 0x0049580301007387 */ /* 0x000fe40000100800 */
[----:B------:R-:W-:Y:S01]  /*41ee0*/  STL [R1+0x4954], R2 ;  /* 0x0049540201007387 */ /* 0x000fe20000100800 */
[----:B------:R-:W-:Y:S01]  /*41ef0*/  STL.64 [R1+0x6d0], R8 ;  /* 0x0006d00801007387 */ /* 0x000fe20000100a00 */
[----:B------:R0:W-:Y:S03]  /*41f00*/  STL.64 [R1+0x6d8], R10 ;  /* 0x0006d80a01007387 */ /* 0x0001e60000100a00 */
[----:B0-----:R-:W4:Y:S01]  /*41f10*/  LDL.LU.64 R10, [R1+0x4a60] ;  /* 0x004a6000010a7983 */ /* 0x001f220000300a00 */
[----:B------:R-:W4:Y:S02]  /*41f20*/  LDL.LU.64 R8, [R1+0x4a58] ;  /* 0x004a580001087983 */ /* 0x000f240000300a00 */
[----:B------:R-:W2:Y:S02]  /*41f30*/  LDL.LU R24, [R1+0x40] ;  /* 0x0000400001187983 */ /* 0x000ea40000300800 */
[----:B------:R-:W2:Y:S01]  /*41f40*/  LDL.LU R25, [R1+0x44] ;  /* 0x0000440001197983 */ /* 0x000ea20000300800 */
[----:B------:R-:W2:Y:S01]  /*41f50*/  LDL.LU R26, [R1+0x48] ;  /* 0x00004800011a7983 */ /* 0x000ea20000300800 */
[----:B------:R-:W2:Y:S03]  /*41f60*/  LDL.LU R27, [R1+0x4c] ;  /* 0x00004c00011b7983 */ /* 0x000ea60000300800 */
[----:B--2---:R0:W-:Y:S01]  /*41f70*/  STL.64 [R1+0x4988], R26 ;  /* 0x0049881a01007387 */ /* 0x0041e20000100a00 */
[----:B------:R-:W-:Y:S03]  /*41f80*/  STL.64 [R1+0x4980], R24 ;  /* 0x0049801801007387 */ /* 0x000fe60000100a00 */
[----:B0-----:R-:W4:Y:S01]  /*41f90*/  LDL.LU.64 R26, [R1+0x128] ;  /* 0x00012800011a7983 */ /* 0x001f220000300a00 */
[----:B------:R-:W-:Y:S02]  /*41fa0*/  STL [R1+0x4960], R5 ;  /* 0x0049600501007387 */ /* 0x000fe40000100800 */
[----:B------:R-:W-:Y:S01]  /*41fb0*/  STL [R1+0x495c], R4 ;  /* 0x00495c0401007387 */ /* 0x000fe20000100800 */
[----:B----4-:R-:W-:Y:S01]  /*41fc0*/  HMMA.16816.F32.BF16 R8, R16, R26, R8 ;  /* 0x0000001a1008723c */ /* 0x010fe20000041808 */
[----:B------:R-:W-:-:S02]  /*41fd0*/  IMAD.MOV.U32 R3, RZ, RZ, R26 ;  /* 0x000000ffff037224 */ /* 0x000fc400078e001a */
[----:B------:R-:W-:Y:S11]  /*41fe0*/  IMAD.MOV.U32 R2, RZ, RZ, R27 ;  /* 0x000000ffff027224 */ /* 0x000ff600078e001b */
[----:B------:R-:W-:Y:S09]  /*41ff0*/  @!UPT UIADD3 URZ, URZ, URZ, URZ ;  /* 0x0000003f3f3ff290 */ /* 0x000ff2000fffe03f */
[----:B------:R0:W-:Y:S01]  /*42000*/  STL.64 [R1+0x6c0], R8 ;  /* 0x0006c00801007387 */ /* 0x0001e20000100a00 */
[----:B------:R1:W-:Y:S03]  /*42010*/  STL.64 [R1+0x6c8], R10 ;  /* 0x0006c80a01007387 */ /* 0x0003e60000100a00 */
[----:B0-----:R-:W2:Y:S01]  /*42020*/  LDL.LU.64 R8, [R1+0x4a50] ;  /* 0x004a500001087983 */ /* 0x001ea20000300a00 */
[----:B------:R-:W4:Y:S02]  /*42030*/  LDL.LU R24, [R1+0x60] ;  /* 0x0000600001187983 */ /* 0x000f240000300800 */
[----:B------:R-:W4:Y:S02]  /*42040*/  LDL.LU R25, [R1+0x64] ;  /* 0x0000640001197983 */ /* 0x000f240000300800 */
[----:B------:R-:W2:Y:S01]  /*42050*/  LDL.LU R26, [R1+0x68] ;  /* 0x00006800011a7983 */ /* 0x000ea20000300800 */
[----:B------:R-:W2:Y:S01]  /*42060*/  LDL.LU R27, [R1+0x6c] ;  /* 0x00006c00011b7983 */ /* 0x000ea20000300800 */
[----:B-1----:R-:W2:Y:S01]  /*42070*/  LDL.LU.64 R10, [R1+0xf8] ;  /* 0x0000f800010a7983 */ /* 0x002ea20000300a00 */
[----:B---3--:R-:W-:Y:S02]  /*42080*/  HMMA.16816.F32.BF16 R12, R16, R22, R12 ;  /* 0x00000016100c723c */ /* 0x008fe4000004180c */
[----:B--2---:R0:W-:Y:S04]  /*42090*/  STL.64 [R1+0x4a30], R10 ;  /* 0x004a300a01007387 */ /* 0x0041e80000100a00 */
[----:B0-----:R-:W2:Y:S01]  /*420a0*/  LDL.LU.64 R10, [R1+0x108] ;  /* 0x00010800010a7983 */ /* 0x001ea20000300a00 */
[----:B------:R0:W-:Y:S02]  /*420b0*/  STL.64 [R1+0x4998], R26 ;  /* 0x0049981a01007387 */ /* 0x0001e40000100a00 */
[----:B----4-:R-:W-:Y:S02]  /*420c0*/  STL.64 [R1+0x4990], R24 ;  /* 0x0049901801007387 */ /* 0x010fe40000100a00 */
[----:B0-----:R-:W-:-:S02]  /*420d0*/  IMAD.MOV.U32 R26, RZ, RZ, R8 ;  /* 0x000000ffff1a7224 */ /* 0x001fc400078e0008 */
[----:B------:R-:W-:Y:S01]  /*420e0*/  IMAD.MOV.U32 R27, RZ, RZ, R21 ;  /* 0x000000ffff1b7224 */ /* 0x000fe200078e0015 */
[----:B------:R-:W3:Y:S04]  /*420f0*/  LDL.LU R8, [R1+0x4a48] ;  /* 0x004a480001087983 */ /* 0x000ee80000300800 */
[----:B------:R0:W-:Y:S02]  /*42100*/  STL.64 [R1+0x49b0], R26 ;  /* 0x0049b01a01007387 */ /* 0x0001e40000100a00 */
[----:B0-----:R-:W-:Y:S02]  /*42110*/  IMAD.MOV.U32 R26, RZ, RZ, R20 ;  /* 0x000000ffff1a7224 */ /* 0x001fe400078e0014 */
[----:B------:R-:W-:-:S05]  /*42120*/  IMAD.MOV.U32 R27, RZ, RZ, R9 ;  /* 0x000000ffff1b7224 */ /* 0x000fca00078e0009 */
[----:B------:R-:W-:Y:S01]  /*42130*/  STL.64 [R1+0x49c8], R26 ;  /* 0x0049c81a01007387 */ /* 0x000fe20000100a00 */
[----:B------:R-:W-:Y:S02]  /*42140*/  STL [R1+0x4968], R2 ;  /* 0x0049680201007387 */ /* 0x000fe40000100800 */
[----:B------:R-:W-:Y:S02]  /*42150*/  STL [R1+0x4964], R3 ;  /* 0x0049640301007387 */ /* 0x000fe40000100800 */
[----:B------:R0:W-:Y:S01]  /*42160*/  STL.64 [R1+0x6b0], R12 ;  /* 0x0006b00c01007387 */ /* 0x0001e20000100a00 */
[----:B------:R1:W-:Y:S04]  /*42170*/  STL.64 [R1+0x6b8], R14 ;  /* 0x0006b80e01007387 */ /* 0x0003e80000100a00 */
        /* <DEDUP_REMOVED lines=16> */
[----:B---3--:R-:W-:-:S02]  /*42280*/  IMAD.MOV.U32 R26, RZ, RZ, R8 ;  /* 0x000000ffff1a7224 */ /* 0x008fc400078e0008 */
[----:B------:R-:W-:Y:S02]  /*42290*/  IMAD.MOV.U32 R27, RZ, RZ, R0 ;  /* 0x000000ffff1b7224 */ /* 0x000fe400078e0000 */
[----:B------:R-:W-:Y:S02]  /*422a0*/  IMAD.MOV.U32 R5, RZ, RZ, R22 ;  /* 0x000000ffff057224 */ /* 0x000fe400078e0016 */
[----:B------:R-:W-:Y:S02]  /*422b0*/  IMAD.MOV.U32 R4, RZ, RZ, R23 ;  /* 0x000000ffff047224 */ /* 0x000fe400078e0017 */
[----:B------:R-:W3:Y:S01]  /*422c0*/  LDL.LU.64 R22, [R1+0xe8] ;  /* 0x0000e80001167983 */ /* 0x000ee20000300a00 */
[----:B------:R0:W-:Y:S02]  /*422d0*/  STL.64 [R1+0x49f8], R26 ;  /* 0x0049f81a01007387 */ /* 0x0001e40000100a00 */
[----:B------:R-:W4:Y:S02]  /*422e0*/  LDL.LU R24, [R1+0xa0] ;  /* 0x0000a00001187983 */ /* 0x000f240000300800 */
[----:B------:R-:W4:Y:S02]  /*422f0*/  LDL.LU R25, [R1+0xa4] ;  /* 0x0000a40001197983 */ /* 0x000f240000300800 */
[----:B------:R-:W-:-:S02]  /*42300*/  IMAD.MOV.U32 R2, RZ, RZ, R10 ;  /* 0x000000ffff027224 */ /* 0x000fc400078e000a */
[----:B------:R-:W-:Y:S01]  /*42310*/  IMAD.MOV.U32 R3, RZ, RZ, R11 ;  /* 0x000000ffff037224 */ /* 0x000fe200078e000b */
[----:B0-----:R-:W4:Y:S01]  /*42320*/  LDL.LU R26, [R1+0xa8] ;  /* 0x0000a800011a7983 */ /* 0x001f220000300800 */
[----:B------:R-:W4:Y:S02]  /*42330*/  LDL.LU R27, [R1+0xac] ;  /* 0x0000ac00011b7983 */ /* 0x000f240000300800 */
[----:B------:R-:W-:Y:S02]  /*42340*/  STL [R1+0x4970], R4 ;  /* 0x0049700401007387 */ /* 0x000fe40000100800 */
        /* <DEDUP_REMOVED lines=15> */
[----:B0-----:R-:W3:Y:S01]  /*42440*/  LDL.LU.64 R14, [R1+0x4a28] ;  /* 0x004a2800010e7983 */ /* 0x001ee20000300a00 */
[----:B------:R-:W3:Y:S02]  /*42450*/  LDL.LU.64 R12, [R1+0x4a20] ;  /* 0x004a2000010c7983 */ /* 0x000ee40000300a00 */
        /* <DEDUP_REMOVED lines=13> */
[C---:B---3--:R-:W-:Y:S01]  /*42530*/  HMMA.16816.F32.BF16 R12, R16.reuse, R22, R12 ;  /* 0x00000016100c723c */ /* 0x048fe2000004180c */
[----:B------:R-:W-:Y:S01]  /*42540*/  IMAD.MOV.U32 R9, RZ, RZ, R23 ;  /* 0x000000ffff097224 */ /* 0x000fe200078e0017 */
[----:B--2---:R-:W-:Y:S01]  /*42550*/  STL.64 [R1+0x49d8], R6 ;  /* 0x0049d80601007387 */ /* 0x004fe20000100a00 */
[----:B------:R0:W-:Y:S03]  /*42560*/  STL.64 [R1+0x49d0], R4 ;  /* 0x0049d00401007387 */ /* 0x0001e60000100a00 */
[----:B0-----:R-:W2:Y:S01]  /*42570*/  LDL.LU R4, [R1+0x90] ;  /* 0x0000900001047983 */ /* 0x001ea20000300800 */
[----:B------:R-:W2:Y:S02]  /*42580*/  LDL.LU R5, [R1+0x94] ;  /* 0x0000940001057983 */ /* 0x000ea40000300800 */
[----:B------:R-:W2:Y:S02]  /*42590*/  LDL.LU R6, [R1+0x98] ;  /* 0x0000980001067983 */ /* 0x000ea40000300800 */
[----:B------:R-:W2:Y:S01]  /*425a0*/  LDL.LU R7, [R1+0x9c] ;  /* 0x00009c0001077983 */ /* 0x000ea20000300800 */
[----:B------:R-:W3:Y:S11]  /*425b0*/  LDL R8, [R1+0x1764] ;  /* 0x0017640001087983 */ /* 0x000ef60000100800 */
[----:B------:R0:W-:Y:S02]  /*425c0*/  STL.64 [R1+0x680], R12 ;  /* 0x0006800c01007387 */ /* 0x0001e40000100a00 */
[----:B------:R1:W-:Y:S02]  /*425d0*/  STL.64 [R1+0x688], R14 ;  /* 0x0006880e01007387 */ /* 0x0003e40000100a00 */
[----:B0-----:R-:W-:Y:S01]  /*425e0*/  IMAD.MOV.U32 R12, RZ, RZ, R22 ;  /* 0x000000ffff0c7224 */ /* 0x001fe200078e0016 */
[----:B-1----:R-:W2:Y:S01]  /*425f0*/  LDL.LU.64 R14, [R1+0x4a10] ;  /* 0x004a1000010e7983 */ /* 0x002ea20000300a00 */
[----:B------:R-:W2:Y:S02]  /*42600*/  LDL.LU R13, [R1+0x4a08] ;  /* 0x004a0800010d7983 */ /* 0x000ea40000300800 */
[----:B------:R-:W4:Y:S02]  /*42610*/  LDL.LU.64 R22, [R1+0x4a00] ;  /* 0x004a000001167983 */ /* 0x000f240000300a00 */
[----:B----4-:R-:W-:Y:S01]  /*42620*/  HMMA.16816.F32.BF16 R16, R16, R22, R24 ;  /* 0x000000161010723c */ /* 0x010fe20000041818 */
[----:B------:R-:W4:Y:S01]  /*42630*/  LDL.LU.64 R26, [R1+0x49f8] ;  /* 0x0049f800011a7983 */ /* 0x000f220000300a00 */
[----:B------:R-:W-:-:S02]  /*42640*/  IMAD.MOV.U32 R0, RZ, RZ, R22 ;  /* 0x000000ffff007224 */ /* 0x000fc400078e0016 */
[----:B------:R-:W-:Y:S11]  /*42650*/  IMAD.MOV.U32 R28, RZ, RZ, R23 ;  /* 0x000000ffff1c7224 */ /* 0x000ff600078e0017 */
[----:B------:R-:W-:Y:S08]  /*42660*/  @!UPT UIADD3 URZ, URZ, URZ, URZ ;  /* 0x0000003f3f3ff290 */ /* 0x000ff0000fffe03f */
[----:B------:R-:W-:Y:S01]  /*42670*/  STL.64 [R1+0x670], R16 ;  /* 0x0006701001007387 */ /* 0x000fe20000100a00 */
[----:B------:R0:W-:Y:S02]  /*42680*/  STL.64 [R1+0x678], R18 ;  /* 0x0006781201007387 */ /* 0x0001e40000100a00 */
[----:B------:R-:W4:Y:S02]  /*42690*/  LDL.LU.64 R22, [R1+0x49f0] ;  /* 0x0049f00001167983 */ /* 0x000f240000300a00 */
[----:B------:R-:W4:Y:S02]  /*426a0*/  LDL.LU.64 R20, [R1+0x49e8] ;  /* 0x0049e80001147983 */ /* 0x000f240000300a00 */
[----:B0-----:R-:W-:Y:S02]  /*426b0*/  IMAD.MOV.U32 R18, RZ, RZ, R29 ;  /* 0x000000ffff127224 */ /* 0x001fe400078e001d */
[----:B--2---:R-:W-:Y:S01]  /*426c0*/  IMAD.MOV.U32 R19, RZ, RZ, R13 ;  /* 0x000000ffff137224 */ /* 0x004fe200078e000d */
[----:B------:R-:W2:Y:S01]  /*426d0*/  LDL.LU R29, [R1+0x49e4] ;  /* 0x0049e400011d7983 */ /* 0x000ea20000300800 */
[----:B------:R-:W2:Y:S03]  /*426e0*/  LDL.LU R13, [R1+0x49e0] ;  /* 0x0049e000010d7983 */ /* 0x000ea60000300800 */
[----:B------:R0:W-:Y:S01]  /*426f0*/  STL.64 [R1+0x4978], R18 ;  /* 0x0049781201007387 */ /* 0x0001e20000100a00 */
[----:B------:R-:W2:Y:S02]  /*42700*/  LDL.LU R16, [R1+0x50] ;  /* 0x0000500001107983 */ /* 0x000ea40000300800 */
[----:B------:R-:W2:Y:S01]  /*42710*/  LDL.LU R17, [R1+0x54] ;  /* 0x0000540001117983 */ /* 0x000ea20000300800 */
[----:B0-----:R-:W2:Y:S01]  /*42720*/  LDL.LU R18, [R1+0x58] ;  /* 0x0000580001127983 */ /* 0x001ea20000300800 */
[----:B------:R-:W2:Y:S01]  /*42730*/  LDL.LU R19, [R1+0x5c] ;  /* 0x00005c0001137983 */ /* 0x000ea20000300800 */
        /* <DEDUP_REMOVED lines=27> */
[----:B0-----:R-:W4:Y:S01]  /*428f0*/  LDL.LU.64 R26, [R1+0x4988] ;  /* 0x00498800011a7983 */ /* 0x001f220000300a00 */
[----:B------:R-:W4:Y:S01]  /*42900*/  LDL.LU.64 R24, [R1+0x4980] ;  /* 0x0049800001187983 */ /* 0x000f220000300a00 */
[C---:B------:R-:W-:Y:S11]  /*42910*/  HMMA.16816.F32.BF16 R16, R20.reuse, R10, R16 ;  /* 0x0000000a1410723c */ /* 0x040ff60000041810 */
[----:B------:R-:W-:Y:S11]  /*42920*/  @!UPT UIADD3 URZ, URZ, URZ, URZ ;  /* 0x0000003f3f3ff290 */ /* 0x000ff6000fffe03f */
[----:B------:R-:W-:Y:S01]  /*42930*/  @!UPT UIADD3 URZ, URZ, URZ, URZ ;  /* 0x0000003f3f3ff290 */ /* 0x000fe2000fffe03f */
[----:B------:R-:W-:Y:S01]  /*42940*/  STL.64 [R1+0x620], R16 ;  /* 0x0006201001007387 */ /* 0x000fe20000100a00 */
[----:B------:R4:W-:Y:S02]  /*42950*/  STL.64 [R1+0x628], R18 ;  /* 0x0006281201007387 */ /* 0x0009e40000100a00 */
[C---:B----4-:R-:W-:Y:S01]  /*42960*/  HMMA.16816.F32.BF16 R16, R20.reuse, R6, R24 ;  /* 0x000000061410723c */ /* 0x050fe20000041818 */
[----:B------:R-:W0:Y:S04]  /*42970*/  LDSM.16.MT88.4 R24, [R29+0x8000] ;  /* 0x008000001d18783b */ /* 0x000e280000004200 */
[----:B0-----:R-:W-:Y:S11]  /*42980*/  STL.64 [R1+0x4870], R26 ;  /* 0x0048701a01007387 */ /* 0x001ff60000100a00 */
[----:B------:R-:W-:Y:S07]  /*42990*/  @!UPT UIADD3 URZ, URZ, URZ, URZ ;  /* 0x0000003f3f3ff290 */ /* 0x000fee000fffe03f */
[----:B------:R-:W-:Y:S02]  /*429a0*/  STL.64 [R1+0x610], R16 ;  /* 0x0006101001007387 */ /* 0x000fe40000100a00 */
[----:B------:R-:W-:Y:S02]  /*429b0*/  STL.64 [R1+0x618], R18 ;  /* 0x0006181201007387 */ /* 0x000fe40000100a00 */
[----:B---3--:R-:W0:Y:S04]  /*429c0*/  LDSM.16.M88.4 R16, [R8+0x10000] ;  /* 0x010000000810783b */ /* 0x008e280000000200 */
[----:B------:R1:W-:Y:S04]  /*429d0*/  STL.64 [R1+0x4868], R24 ;  /* 0x0048681801007387 */ /* 0x0003e80000100a00 */
[----:B-1----:R-:W2:Y:S01]  /*429e0*/  LDL.LU R24, [R1+0xfd0] ;  /* 0x000fd00001187983 */ /* 0x002ea20000300800 */
[----:B------:R-:W2:Y:S02]  /*429f0*/  LDL.LU R25, [R1+0xfd4] ;  /* 0x000fd40001197983 */ /* 0x000ea40000300800 */
[----:B------:R-:W2:Y:S02]  /*42a00*/  LDL.LU R26, [R1+0xfd8] ;  /* 0x000fd800011a7983 */ /* 0x000ea40000300800 */
[----:B------:R-:W2:Y:S01]  /*42a10*/  LDL.LU R27, [R1+0xfdc] ;  /* 0x000fdc00011b7983 */ /* 0x000ea20000300800 */
[----:B0-----:R-:W-:Y:S01]  /*42a20*/  STL.64 [R1+0xc0], R16 ;  /* 0x0000c01001007387 */ /* 0x001fe20000100a00 */
[----:B------:R-:W-:Y:S02]  /*42a30*/  STL.64 [R1+0xc8], R18 ;  /* 0x0000c81201007387 */ /* 0x000fe40000100a00 */
[----:B------:R-:W0:Y:S02]  /*42a40*/  LDSM.16.M88.4 R16, [R8+0x10800] ;  /* 0x010800000810783b */ /* 0x000e240000000200 */
[----:B0-----:R-:W-:Y:S02]  /*42a50*/  STL.64 [R1+0xb0], R16 ;  /* 0x0000b01001007387 */ /* 0x001fe40000100a00 */
        /* <DEDUP_REMOVED lines=12> */
[----:B------:R0:W-:Y:S02]  /*42b20*/  STL.64 [R1+0x78], R18 ;  /* 0x0000781201007387 */ /* 0x0001e40000100a00 */
[----:B0-----:R-:W2:Y:S02]  /*42b30*/  LDL.LU.64 R18, [R1+0x4978] ;  /* 0x0049780001127983 */ /* 0x001ea40000300a00 */
[----:B--2---:R-:W-:Y:S02]  /*42b40*/  HMMA.16816.F32.BF16 R24, R20, R18, R24 ;  /* 0x000000121418723c */ /* 0x004fe40000041818 */
[----:B------:R-:W0:Y:S11]  /*42b50*/  LDSM.16.M88.4 R16, [R8+0x13000] ;  /* 0x013000000810783b */ /* 0x000e360000000200 */
[----:B------:R-:W-:Y:S10]  /*42b60*/  @!UPT UIADD3 URZ, URZ, URZ, URZ ;  /* 0x0000003f3f3ff290 */ /* 0x000ff4000fffe03f */
[----:B------:R-:W-:Y:S01]  /*42b70*/  STL.64 [R1+0x600], R24 ;  /* 0x0006001801007387 */ /* 0x000fe20000100a00 */
[----:B------:R-:W-:Y:S02]  /*42b80*/  STL.64 [R1+0x608], R26 ;  /* 0x0006081a01007387 */ /* 0x000fe40000100a00 */
[----:B------:R-:W1:Y:S01]  /*42b90*/  LDSM.16.M88.4 R24, [R8+0x13800] ;  /* 0x013800000818783b */ /* 0x000e620000000200 */
[----:B0-----:R-:W-:Y:S03]  /*42ba0*/  STL.64 [R1+0x60], R16 ;  /* 0x0000601001007387 */ /* 0x001fe60000100a00 */
        /* <DEDUP_REMOVED lines=14> */
[----:B-1----:R1:W-:Y:S03]  /*42c90*/  STL.64 [R1+0x10], R24 ;  /* 0x0000101801007387 */ /* 0x0023e60000100a00 */
[----:B------:R2:W-:Y:S01]  /*42ca0*/  STL.64 [R1+0x18], R26 ;  /* 0x0000181a01007387 */ /* 0x0005e20000100a00 */
[----:B-1----:R-:W3:Y:S04]  /*42cb0*/  LDL.LU R24, [R1+0xf10] ;  /* 0x000f100001187983 */ /* 0x002ee80000300800 */
[----:B0-----:R-:W-:Y:S01]  /*42cc0*/  STL.64 [R1], R16 ;  /* 0x0000001001007387 */ /* 0x001fe20000100a00 */
[----:B------:R-:W-:Y:S02]  /*42cd0*/  STL.64 [R1+0x8], R18 ;  /* 0x0000081201007387 */ /* 0x000fe40000100a00 */
[----:B------:R-:W3:Y:S02]  /*42ce0*/  LDL.LU R25, [R1+0xf14] ;  /* 0x000f140001197983 */ /* 0x000ee40000300800 */
[----:B--2---:R-:W2:Y:S02]  /*42cf0*/  LDL.LU R26, [R1+0xf18] ;  /* 0x000f1800011a7983 */ /* 0x004ea40000300800 */
[----:B------:R-:W-:Y:S01]  /*42d00*/  IMAD.MOV.U32 R27, RZ, RZ, R13 ;  /* 0x000000ffff1b7224 */ /* 0x000fe200078e000d */
[----:B------:R-:W0:Y:S04]  /*42d10*/  LDSM.16.M88.4 R16, [R8+0x16800] ;  /* 0x016800000810783b */ /* 0x000e280000000200 */
[----:B--2---:R1:W-:Y:S02]  /*42d20*/  STL.64 [R1+0x4880], R26 ;  /* 0x0048801a01007387 */ /* 0x0043e40000100a00 */
[----:B-1----:R-:W-:-:S02]  /*42d30*/  IMAD.MOV.U32 R26, RZ, RZ, R12 ;  /* 0x000000ffff1a7224 */ /* 0x002fc400078e000c */
[----:B------:R-:W1:Y:S01]  /*42d40*/  LDSM.16.M88.4 R12, [R8+0x17000] ;  /* 0x01700000080c783b */ /* 0x000e620000000200 */
[----:B------:R-:W-:-:S03]  /*42d50*/  IMAD.MOV.U32 R27, RZ, RZ, R9 ;  /* 0x000000ffff1b7224 */ /* 0x000fc600078e0009 */
[----:B---3--:R-:W-:Y:S01]  /*42d60*/  STL.64 [R1+0x4878], R24 ;  /* 0x0048781801007387 */ /* 0x008fe20000100a00 */
[----:B------:R-:W2:Y:S03]  /*42d70*/  LDSM.16.M88.4 R8, [R8+0x17800] ;  /* 0x017800000808783b */ /* 0x000ea60000000200 */
[----:B------:R3:W-:Y:S01]  /*42d80*/  STL.64 [R1+0x4898], R26 ;  /* 0x0048981a01007387 */ /* 0x0007e20000100a00 */
[----:B0-----:R-:W-:Y:S02]  /*42d90*/  STL [R1+0x3604], R18 ;  /* 0x0036041201007387 */ /* 0x001fe40000100800 */
[----:B------:R-:W-:Y:S02]  /*42da0*/  STL [R1+0x3600], R19 ;  /* 0x0036001301007387 */ /* 0x000fe40000100800 */
[----:B------:R-:W-:Y:S02]  /*42db0*/  STL.64 [R1+0x47a8], R16 ;  /* 0x0047a81001007387 */ /* 0x000fe40000100a00 */
[----:B---3--:R-:W-:-:S02]  /*42dc0*/  IMAD.MOV.U32 R26, RZ, RZ, R4 ;  /* 0x000000ffff1a7224 */ /* 0x008fc400078e0004 */
[----:B------:R-:W-:Y:S01]  /*42dd0*/  IMAD.MOV.U32 R27, RZ, RZ, R5 ;  /* 0x000000ffff1b7224 */ /* 0x000fe200078e0005 */
[----:B-1----:R-:W-:Y:S01]  /*42de0*/  STL [R1+0x35c4], R14 ;  /* 0x0035c40e01007387 */ /* 0x002fe20000100800 */
[----:B------:R-:W-:Y:S02]  /*42df0*/  STL [R1+0x35c0], R15 ;  /* 0x0035c00f01007387 */ /* 0x000fe40000100800 */
[----:B------:R0:W-:Y:S02]  /*42e00*/  STL.64 [R1+0x4858], R12 ;  /* 0x0048580c01007387 */ /* 0x0001e40000100a00 */
[----:B------:R-:W3:Y:S01]  /*42e10*/  LDL.LU R4, [R1+0x4970] ;  /* 0x0049700001047983 */ /* 0x000ee20000300800 */
[----:B------:R-:W4:Y:S01]  /*42e20*/  LDL.LU R5, [R1+0x496c] ;  /* 0x00496c0001057983 */ /* 0x000f220000300800 */
[----:B------:R1:W-:Y:S03]  /*42e30*/  STL.64 [R1+0x48b0], R26 ;  /* 0x0048b01a01007387 */ /* 0x0003e60000100a00 */
[----:B0-----:R-:W2:Y:S01]  /*42e40*/  LDL.LU R12, [R1+0xf30] ;  /* 0x000f3000010c7983 */ /* 0x001ea20000300800 */
[----:B------:R-:W2:Y:S02]  /*42e50*/  LDL.LU R13, [R1+0xf34] ;  /* 0x000f3400010d7983 */ /* 0x000ea40000300800 */
[----:B------:R-:W2:Y:S02]  /*42e60*/  LDL.LU R14, [R1+0xf38] ;  /* 0x000f3800010e7983 */ /* 0x000ea40000300800 */
[----:B------:R-:W2:Y:S02]  /*42e70*/  LDL.LU R15, [R1+0xf3c] ;  /* 0x000f3c00010f7983 */ /* 0x000ea40000300800 */
[----:B-1----:R-:W-:-:S02]  /*42e80*/  IMAD.MOV.U32 R26, RZ, RZ, R2 ;  /* 0x000000ffff1a7224 */ /* 0x002fc400078e0002 */
[----:B------:R-:W-:Y:S01]  /*42e90*/  IMAD.MOV.U32 R27, RZ, RZ, R3 ;  /* 0x000000ffff1b7224 */ /* 0x000fe200078e0003 */
[----:B------:R-:W3:Y:S01]  /*42ea0*/  LDL.LU R2, [R1+0x4968] ;  /* 0x0049680001027983 */ /* 0x000ee20000300800 */
[----:B------:R-:W3:Y:S03]  /*42eb0*/  LDL.LU R3, [R1+0x4964] ;  /* 0x0049640001037983 */ /* 0x000ee60000300800 */
[----:B------:R-:W-:Y:S04]  /*42ec0*/  STL.64 [R1+0x48c8], R26 ;  /* 0x0048c81a01007387 */ /* 0x000fe80000100a00 */
[----:B--2---:R-:W-:Y:S01]  /*42ed0*/  STL.64 [R1+0x4890], R14 ;  /* 0x0048900e01007387 */ /* 0x004fe20000100a00 */
[----:B------:R0:W-:Y:S03]  /*42ee0*/  STL.64 [R1+0x4888], R12 ;  /* 0x0048880c01007387 */ /* 0x0001e60000100a00 */
[----:B0-----:R-:W2:Y:S01]  /*42ef0*/  LDL.LU R12, [R1+0x15c0] ;  /* 0x0015c000010c7983 */ /* 0x001ea20000300800 */
[----:B------:R-:W2:Y:S02]  /*42f00*/  LDL.LU R13, [R1+0x15c4] ;  /* 0x0015c400010d7983 */ /* 0x000ea40000300800 */
[----:B------:R-:W2:Y:S02]  /*42f10*/  LDL.LU R14, [R1+0x15c8] ;  /* 0x0015c800010e7983 */ /* 0x000ea40000300800 */
[----:B------:R-:W2:Y:S02]  /*42f20*/  LDL.LU R15, [R1+0x15cc] ;  /* 0x0015cc00010f7983 */ /* 0x000ea40000300800 */
[----:B----4-:R-:W-:-:S02]  /*42f30*/  IMAD.MOV.U32 R26, RZ, RZ, R5 ;  /* 0x000000ffff1a7224 */ /* 0x010fc400078e0005 */
[----:B---3--:R-:W-:Y:S01]  /*42f40*/  IMAD.MOV.U32 R27, RZ, RZ, R4 ;  /* 0x000000ffff1b7224 */ /* 0x008fe200078e0004 */
[----:B------:R-:W3:Y:S01]  /*42f50*/  LDL.LU R5, [R1+0x4960] ;  /* 0x0049600001057983 */ /* 0x000ee20000300800 */
[----:B------:R-:W4:Y:S03]  /*42f60*/  LDL.LU R4, [R1+0x495c] ;  /* 0x00495c0001047983 */ /* 0x000f260000300800 */
        /* <DEDUP_REMOVED lines=8> */
[----:B------:R-:W-:Y:S01]  /*42ff0*/  IMAD.MOV.U32 R27, RZ, RZ, R2 ;  /* 0x000000ffff1b7224 */ /* 0x000fe200078e0002 */
[----:B------:R-:W2:Y:S01]  /*43000*/  LDL.LU R3, [R1+0x4958] ;  /* 0x0049580001037983 */ /* 0x000ea20000300800 */
[----:B------:R-:W2:Y:S03]  /*43010*/  LDL.LU R2, [R1+0x4954] ;  /* 0x0049540001027983 */ /* 0x000ea60000300800 */
[----:B------:R4:W-:Y:S02]  /*43020*/  STL.64 [R1+0x48f8], R26 ;  /* 0x0048f81a01007387 */ /* 0x0009e40000100a00 */
[----:B----4-:R-:W-:Y:S02]  /*43030*/  IMAD.MOV.U32 R26, RZ, RZ, R4 ;  /* 0x000000ffff1a7224 */ /* 0x010fe400078e0004 */
        /* <DEDUP_REMOVED lines=13> */
[----:B------:R-:W2:Y:S02]  /*43110*/  LDL.LU R3, [R1+0x4944] ;  /* 0x0049440001037983 */ /* 0x000ea40000300800 */
[----:B---3--:R-:W-:Y:S02]  /*43120*/  IMAD.MOV.U32 R19, RZ, RZ, R4 ;  /* 0x000000ffff137224 */ /* 0x008fe400078e0004 */
[----:B----4-:R-:W-:Y:S01]  /*43130*/  IMAD.MOV.U32 R18, RZ, RZ, R5 ;  /* 0x000000ffff127224 */ /* 0x010fe200078e0005 */
[----:B------:R0:W-:Y:S01]  /*43140*/  STL.64 [R1+0x4928], R26 ;  /* 0x0049281a01007387 */ /* 0x0001e20000100a00 */
[----:B------:R-:W3:Y:S02]  /*43150*/  LDL.LU R5, [R1+0x4940] ;  /* 0x0049400001057983 */ /* 0x000ee40000300800 */
[----:B------:R-:W4:Y:S02]  /*43160*/  LDL.LU R4, [R1+0x493c] ;  /* 0x00493c0001047983 */ /* 0x000f240000300800 */
[----:B------:R-:W3:Y:S01]  /*43170*/  LDL.LU R24, [R1+0x16a0] ;  /* 0x0016a00001187983 */ /* 0x000ee20000300800 */
[----:B------:R-:W3:Y:S04]  /*43180*/  LDL.LU R25, [R1+0x16a4] ;  /* 0x0016a40001197983 */ /* 0x000ee80000300800 */
[----:B0-----:R-:W3:Y:S01]  /*43190*/  LDL.LU R26, [R1+0x16a8] ;  /* 0x0016a800011a7983 */ /* 0x001ee20000300800 */
[----:B------:R-:W3:Y:S03]  /*431a0*/  LDL.LU R27, [R1+0x16ac] ;  /* 0x0016ac00011b7983 */ /* 0x000ee60000300800 */
        /* <DEDUP_REMOVED lines=10> */
[----:B----4-:R-:W-:-:S02]  /*43250*/  IMAD.MOV.U32 R14, RZ, RZ, R4 ;  /* 0x000000ffff0e7224 */ /* 0x010fc400078e0004 */
[----:B---3--:R-:W-:Y:S01]  /*43260*/  IMAD.MOV.U32 R15, RZ, RZ, R5 ;  /* 0x000000ffff0f7224 */ /* 0x008fe200078e0005 */
[----:B------:R-:W3:Y:S01]  /*43270*/  LDL.LU R4, [R1+0x4938] ;  /* 0x0049380001047983 */ /* 0x000ee20000300800 */
[----:B------:R-:W4:Y:S03]  /*43280*/  LDL.LU R5, [R1+0x4934] ;  /* 0x0049340001057983 */ /* 0x000f260000300800 */
[----:B------:R-:W-:Y:S04]  /*43290*/  STL.64 [R1+0x4908], R14 ;  /* 0x0049080e01007387 */ /* 0x000fe80000100a00 */
[----:B--2---:R0:W-:Y:S04]  /*432a0*/  STL.64 [R1+0x4900], R12 ;  /* 0x0049000c01007387 */ /* 0x0041e80000100a00 */
[----:B0-----:R-:W2:Y:S01]  /*432b0*/  LDL.LU R12, [R1+0x1650] ;  /* 0x00165000010c7983 */ /* 0x001ea20000300800 */
[----:B------:R-:W2:Y:S02]  /*432c0*/  LDL.LU R13, [R1+0x1654] ;  /* 0x00165400010d7983 */ /* 0x000ea40000300800 */
[----:B------:R-:W2:Y:S02]  /*432d0*/  LDL.LU R14, [R1+0x1658] ;  /* 0x00165800010e7983 */ /* 0x000ea40000300800 */
[----:B------:R-:W2:Y:S01]  /*432e0*/  LDL.LU R15, [R1+0x165c] ;  /* 0x00165c00010f7983 */ /* 0x000ea20000300800 */
[----:B------:R-:W-:Y:S01]  /*432f0*/  HMMA.16816.F32.BF16 R16, R20, R18, R24 ;  /* 0x000000121410723c */ /* 0x000fe20000041818 */
[----:B--2---:R4:W-:Y:S02]  /*43300*/  STL.64 [R1+0x4920], R14 ;  /* 0x0049200e01007387 */ /* 0x0049e40000100a00 */
[----:B----4-:R-:W-:-:S02]  /*43310*/  IMAD.MOV.U32 R14, RZ, RZ, R5 ;  /* 0x000000ffff0e7224 */ /* 0x010fc400078e0005 */
[----:B---3--:R-:W-:Y:S02]  /*43320*/  IMAD.MOV.U32 R15, RZ, RZ, R4 ;  /* 0x000000ffff0f7224 */ /* 0x008fe400078e0004 */
[----:B------:R-:W0:Y:S04]  /*43330*/  LDSM.16.MT88.4 R4, [R29+0x8080] ;  /* 0x008080001d04783b */ /* 0x000e280000004200 */
[----:B------:R1:W-:Y:S04]  /*43340*/  STL.64 [R1+0x4918], R12 ;  /* 0x0049180c01007387 */ /* 0x0003e80000100a00 */
[----:B-1----:R-:W2:Y:S01]  /*43350*/  LDL.LU R12, [R1+0x1670] ;  /* 0x00167000010c7983 */ /* 0x002ea20000300800 */
[----:B------:R-:W2:Y:S02]  /*43360*/  LDL.LU R13, [R1+0x1674] ;  /* 0x00167400010d7983 */ /* 0x000ea40000300800 */
[----:B------:R-:W-:Y:S02]  /*43370*/  STL [R1+0x36cc], R10 ;  /* 0x0036cc0a01007387 */ /* 0x000fe40000100800 */
[----:B------:R-:W-:Y:S01]  /*43380*/  STL [R1+0x36c8], R11 ;  /* 0x0036c80b01007387 */ /* 0x000fe20000100800 */
[----:B------:R1:W-:Y:S04]  /*43390*/  STL.64 [R1+0x4860], R8 ;  /* 0x0048600801007387 */ /* 0x0003e80000100a00 */
[----:B-1----:R-:W3:Y:S04]  /*433a0*/  LDL.64 R8, [R1+0xc0] ;  /* 0x0000c00001087983 */ /* 0x002ee80000100a00 */
[----:B0-----:R0:W-:Y:S01]  /*433b0*/  STL.64 [R1+0x4778], R6 ;  /* 0x0047780601007387 */ /* 0x0011e20000100a00 */
[----:B------:R-:W-:Y:S02]  /*433c0*/  STL.64 [R1+0x4770], R4 ;  /* 0x0047700401007387 */ /* 0x000fe40000100a00 */
[----:B0-----:R-:W-:-:S02]  /*433d0*/  IMAD.MOV.U32 R6, RZ, RZ, R0 ;  /* 0x000000ffff067224 */ /* 0x001fc400078e0000 */
[----:B------:R-:W4:Y:S01]  /*433e0*/  LDL.LU R0, [R1+0x4930] ;  /* 0x0049300001007983 */ /* 0x000f220000300800 */
[----:B------:R-:W2:Y:S02]  /*433f0*/  LDL.LU.64 R26, [R1+0x4928] ;  /* 0x00492800011a7983 */ /* 0x000ea40000300a00 */
[----:B------:R0:W-:Y:S02]  /*43400*/  STL.64 [R1+0x5f0], R16 ;  /* 0x0005f01001007387 */ /* 0x0001e40000100a00 */
[----:B------:R-:W-:Y:S01]  /*43410*/  STL.64 [R1+0x5f8], R18 ;  /* 0x0005f81201007387 */ /* 0x000fe20000100a00 */
[----:B0-----:R-:W3:Y:S01]  /*43420*/  LDL.64 R16, [R1+0xa0] ;  /* 0x0000a00001107983 */ /* 0x001ee20000100a00 */
[C---:B--2---:R-:W-:Y:S03]  /*43430*/  HMMA.16816.F32.BF16 R24, R20.reuse, R26, R12 ;  /* 0x0000001a1418723c */ /* 0x044fe6000004180c */
[----:B---3--:R0:W-:Y:S04]  /*43440*/  STL.64 [R1+0x4840], R16 ;  /* 0x0048401001007387 */ /* 0x0081e80000100a00 */
[----:B0-----:R-:W2:Y:S01]  /*43450*/  LDL.LU R16, [R1+0xf70] ;  /* 0x000f700001107983 */ /* 0x001ea20000300800 */
[----:B------:R-:W2:Y:S02]  /*43460*/  LDL.LU R17, [R1+0xf74] ;  /* 0x000f740001117983 */ /* 0x000ea40000300800 */
[----:B------:R-:W2:Y:S02]  /*43470*/  LDL.LU R18, [R1+0xf78] ;  /* 0x000f780001127983 */ /* 0x000ea40000300800 */
[----:B------:R-:W3:Y:S01]  /*43480*/  LDL.LU.64 R14, [R1+0x4920] ;  /* 0x00492000010e7983 */ /* 0x000ee20000300a00 */
[----:B------:R-:W3:Y:S10]  /*43490*/  LDL.LU.64 R12, [R1+0x4918] ;  /* 0x00491800010c7983 */ /* 0x000ef40000300a00 */
        /* <DEDUP_REMOVED lines=38> */
[----:B---3--:R-:W-:Y:S02]  /*43700*/  HMMA.16816.F32.BF16 R24, R20, R26, R12 ;  /* 0x0000001a1418723c */ /* 0x008fe4000004180c */
[----:B------:R-:W3:Y:S01]  /*43710*/  LDL.LU.64 R14, [R1+0x4890] ;  /* 0x00489000010e7983 */ /* 0x000ee20000300a00 */
[----:B------:R-:W3:Y:S11]  /*43720*/  LDL.LU.64 R12, [R1+0x4888] ;  /* 0x00488800010c7983 */ /* 0x000ef60000300a00 */
[----:B------:R-:W-:Y:S09]  /*43730*/  @!UPT UIADD3 URZ, URZ, URZ, URZ ;  /* 0x0000003f3f3ff290 */ /* 0x000ff2000fffe03f */
[----:B------:R-:W-:Y:S01]  /*43740*/  STL.64 [R1+0x580], R24 ;  /* 0x0005801801007387 */ /* 0x000fe20000100a00 */
[----:B------:R0:W-:Y:S03]  /*43750*/  STL.64 [R1+0x588], R26 ;  /* 0x0005881a01007387 */ /* 0x0001e60000100a00 */
[----:B0-----:R-:W2:Y:S01]  /*43760*/  LDL.LU.64 R26, [R1+0x4880] ;  /* 0x00488000011a7983 */ /* 0x001ea20000300a00 */
[----:B------:R-:W2:Y:S02]  /*43770*/  LDL.LU.64 R24, [R1+0x4878] ;  /* 0x0048780001187983 */ /* 0x000ea40000300a00 */
[----:B------:R-:W-:-:S07]  /*43780*/  IMAD.MOV.U32 R7, RZ, RZ, R28 ;  /* 0x000000ffff077224 */ /* 0x000fce00078e001c */
[----:B--2---:R-:W-:Y:S01]  /*43790*/  HMMA.16816.F32.BF16 R4, R20, R6, R24 ;  /* 0x000000061404723c */ /* 0x004fe20000041818 */
[----:B------:R-:W3:Y:S01]  /*437a0*/  LDL.LU.64 R26, [R1+0x4870] ;  /* 0x00487000011a7983 */ /* 0x000ee20000300a00 */
[----:B------:R-:W3:Y:S11]  /*437b0*/  LDL.LU.64 R24, [R1+0x4868] ;  /* 0x0048680001187983 */ /* 0x000ef60000300a00 */
[----:B------:R-:W-:Y:S10]  /*437c0*/  @!UPT UIADD3 URZ, URZ, URZ, URZ ;  /* 0x0000003f3f3ff290 */ /* 0x000ff4000fffe03f */
[----:B------:R-:W-:Y:S01]  /*437d0*/  STL.64 [R1+0x2f0], R4 ;  /* 0x0002f00401007387 */ /* 0x000fe20000100a00 */
[----:B------:R0:W-:Y:S02]  /*437e0*/  STL [R1+0x2f8], R6 ;  /* 0x0002f80601007387 */ /* 0x0001e40000100800 */
[----:B------:R-:W2:Y:S02]  /*437f0*/  LDL.LU R20, [R1+0xfa0] ;  /* 0x000fa00001147983 */ /* 0x000ea40000300800 */
[----:B------:R-:W2:Y:S02]  /*43800*/  LDL.LU R21, [R1+0xfa4] ;  /* 0x000fa40001157983 */ /* 0x000ea40000300800 */
[----:B------:R-:W-:Y:S02]  /*43810*/  IMAD.MOV.U32 R22, RZ, RZ, R3 ;  /* 0x000000ffff167224 */ /* 0x000fe400078e0003 */
[----:B------:R-:W-:-:S05]  /*43820*/  IMAD.MOV.U32 R23, RZ, RZ, R2 ;  /* 0x000000ffff177224 */ /* 0x000fca00078e0002 */
[----:B------:R-:W-:Y:S01]  /*43830*/  STL.64 [R1+0x4850], R22 ;  /* 0x0048501601007387 */ /* 0x000fe20000100a00 */
[----:B----4-:R-:W-:Y:S02]  /*43840*/  IMAD.MOV.U32 R19, RZ, RZ, R0 ;  /* 0x000000ffff137224 */ /* 0x010fe400078e0000 */
[----:B------:R-:W-:Y:S02]  /*43850*/  IMAD.MOV.U32 R0, RZ, RZ, R7 ;  /* 0x000000ffff007224 */ /* 0x000fe400078e0007 */
[----:B------:R-:W-:Y:S02]  /*43860*/  IMAD.MOV.U32 R7, RZ, RZ, R8 ;  /* 0x000000ffff077224 */ /* 0x000fe400078e0008 */
[----:B0-----:R-:W-:Y:S01]  /*43870*/  IMAD.MOV.U32 R6, RZ, RZ, R9 ;  /* 0x000000ffff067224 */ /* 0x001fe200078e0009 */
[----:B--2---:R0:W-:Y:S04]  /*43880*/  STL.64 [R1+0x4848], R20 ;  /* 0x0048481401007387 */ /* 0x0041e80000100a00 */
[----:B0-----:R-:W2:Y:S01]  /*43890*/  LDL.64 R20, [R1+0xb0] ;  /* 0x0000b00001147983 */ /* 0x001ea20000100a00 */
[----:B------:R-:W-:Y:S01]  /*438a0*/  STL [R1+0x3800], R0 ;  /* 0x0038000001007387 */ /* 0x000fe20000100800 */
[C---:B---3--:R-:W-:Y:S01]  /*438b0*/  HMMA.16816.F32.BF16 R12, R24.reuse, R8, R12 ;  /* 0x00000008180c723c */ /* 0x048fe2000004180c */
[----:B------:R-:W3:Y:S11]  /*438c0*/  LDL.LU.64 R8, [R1+0x4860] ;  /* 0x0048600001087983 */ /* 0x000ef60000300a00 */
[----:B------:R-:W-:Y:S11]  /*438d0*/  @!UPT UIADD3 URZ, URZ, URZ, URZ ;  /* 0x0000003f3f3ff290 */ /* 0x000ff6000fffe03f */
[----:B------:R-:W-:Y:S01]  /*438e0*/  @!UPT UIADD3 URZ, URZ, URZ, URZ ;  /* 0x0000003f3f3ff290 */ /* 0x000fe2000fffe03f */
[----:B------:R-:W-:Y:S02]  /*438f0*/  IMAD.MOV.U32 R2, RZ, RZ, R15 ;  /* 0x000000ffff027224 */ /* 0x000fe400078e000f */
[----:B------:R-:W-:Y:S02]  /*43900*/  IMAD.MOV.U32 R3, RZ, RZ, R14 ;  /* 0x000000ffff037224 */ /* 0x000fe400078e000e */
[----:B------:R-:W-:Y:S01]  /*43910*/  IMAD.MOV.U32 R11, RZ, RZ, R12 ;  /* 0x000000ffff0b7224 */ /* 0x000fe200078e000c */
[----:B------:R0:W-:Y:S04]  /*43920*/  STL [R1+0x2e4], R13 ;  /* 0x0002e40d01007387 */ /* 0x0001e80000100800 */
[----:B0-----:R-:W4:Y:S01]  /*43930*/  LDL.LU.64 R12, [R1+0x4858] ;  /* 0x00485800010c7983 */ /* 0x001f220000300a00 */
[----:B------:R-:W-:Y:S02]  /*43940*/  STL [R1+0x36d8], R2 ;  /* 0x0036d80201007387 */ /* 0x000fe40000100800 */
[----:B------:R-:W-:Y:S02]  /*43950*/  STL [R1+0x36d4], R3 ;  /* 0x0036d40301007387 */ /* 0x000fe40000100800 */
[----:B------:R-:W-:Y:S01]  /*43960*/  STL [R1+0x36d0], R11 ;  /* 0x0036d00b01007387 */ /* 0x000fe20000100800 */
[----:B------:R-:W4:Y:S01]  /*43970*/  LDL.LU.64 R22, [R1+0x4850] ;  /* 0x0048500001167983 */ /* 0x000f220000300a00 */
[----:B--2---:R-:W-:Y:S01]  /*43980*/  HMMA.16816.F32.BF16 R16, R24, R20, R16 ;  /* 0x000000141810723c */ /* 0x004fe20000041810 */
[----:B------:R-:W-:-:S02]  /*43990*/  IMAD.MOV.U32 R14, RZ, RZ, R20 ;  /* 0x000000ffff0e7224 */ /* 0x000fc400078e0014 */
[----:B------:R-:W-:Y:S02]  /*439a0*/  IMAD.MOV.U32 R0, RZ, RZ, R21 ;  /* 0x000000ffff007224 */ /* 0x000fe400078e0015 */
[----:B------:R-:W4:Y:S11]  /*439b0*/  LDL.LU.64 R20, [R1+0x4848] ;  /* 0x0048480001147983 */ /* 0x000f360000300a00 */
[----:B------:R-:W-:Y:S07]  /*439c0*/  @!UPT UIADD3 URZ, URZ, URZ, URZ ;  /* 0x0000003f3f3ff290 */ /* 0x000fee000fffe03f */
[----:B------:R0:W-:Y:S01]  /*439d0*/  STL.64 [R1+0x2d0], R16 ;  /* 0x0002d01001007387 */ /* 0x0001e20000100a00 */
[----:B------:R-:W-:Y:S03]  /*439e0*/  STL [R1+0x2d8], R18 ;  /* 0x0002d81201007387 */ /* 0x000fe60000100800 */
[----:B0-----:R-:W4:Y:S01]  /*439f0*/  LDL.LU.64 R16, [R1+0x4840] ;  /* 0x0048400001107983 */ /* 0x001f220000300a00 */
[----:B------:R-:W-:Y:S02]  /*43a00*/  IMAD.MOV.U32 R10, RZ, RZ, R19 ;  /* 0x000000ffff0a7224 */ /* 0x000fe400078e0013 */
[----:B------:R-:W-:Y:S02]  /*43a10*/  STL [R1+0x4744], R0 ;  /* 0x0047440001007387 */ /* 0x000fe40000100800 */
[----:B------:R-:W-:Y:S01]  /*43a20*/  STL [R1+0x4740], R14 ;  /* 0x0047400e01007387 */ /* 0x000fe20000100800 */
[----:B------:R-:W-:Y:S01]  /*43a30*/  STL [R1+0x36dc], R10 ;  /* 0x0036dc0a01007387 */ /* 0x000fe20000100800 */
[----:B---3--:R0:W-:Y:S03]  /*43a40*/  STL.64 [R1+0x4820], R8 ;  /* 0x0048200801007387 */ /* 0x0081e60000100a00 */
[----:B0-----:R-:W2:Y:S01]  /*43a50*/  LDL.64 R8, [R1+0x80] ;  /* 0x0000800001087983 */ /* 0x001ea20000100a00 */
[----:B----4-:R-:W-:Y:S03]  /*43a60*/  HMMA.16816.F32.BF16 R20, R24, R16, R20 ;  /* 0x000000101814723c */ /* 0x010fe60000041814 */
[----:B--2---:R0:W-:Y:S04]  /*43a70*/  STL.64 [R1+0x4828], R8 ;  /* 0x0048280801007387 */ /* 0x0041e80000100a00 */
[----:B0-----:R-:W2:Y:S11]  /*43a80*/  LDL.64 R8, [R1+0x90] ;  /* 0x0000900001087983 */ /* 0x001eb60000100a00 */
[----:B------:R-:W-:Y:S05]  /*43a90*/  @!UPT UIADD3 URZ, URZ, URZ, URZ ;  /* 0x0000003f3f3ff290 */ /* 0x000fea000fffe03f */
[----:B------:R0:W-:Y:S02]  /*43aa0*/  STL.64 [R1+0x2c0], R20 ;  /* 0x0002c01401007387 */ /* 0x0001e40000100a00 */
[----:B------:R-:W-:Y:S02]  /*43ab0*/  STL.64 [R1+0x2c8], R22 ;  /* 0x0002c81601007387 */ /* 0x000fe40000100a00 */
[----:B------:R-:W3:Y:S01]  /*43ac0*/  LDL R4, [R1+0x50] ;  /* 0x0000500001047983 */ /* 0x000ee20000100800 */
[----:B------:R-:W3:Y:S01]  /*43ad0*/  LDL R5, [R1+0x54] ;  /* 0x0000540001057983 */ /* 0x000ee20000100800 */
[----:B------:R-:W-:Y:S03]  /*43ae0*/  STL.64 [R1+0x4810], R6 ;  /* 0x0048100601007387 */ /* 0x000fe60000100a00 */
[----:B---3--:R-:W-:Y:S01]  /*43af0*/  STL.64 [R1+0x4808], R4 ;  /* 0x0048080401007387 */ /* 0x008fe20000100a00 */
[----:B0-----:R-:W3:Y:S02]  /*43b00*/  LDL R20, [R1+0x70] ;  /* 0x0000700001147983 */ /* 0x001ee40000100800 */
[----:B------:R-:W3:Y:S02]  /*43b10*/  LDL R21, [R1+0x74] ;  /* 0x0000740001157983 */ /* 0x000ee40000100800 */
[----:B---3--:R0:W-:Y:S04]  /*43b20*/  STL.64 [R1+0x4818], R20 ;  /* 0x0048181401007387 */ /* 0x0081e80000100a00 */
[----:B0-----:R-:W3:Y:S01]  /*43b30*/  LDL.LU R20, [R1+0xfc0] ;  /* 0x000fc00001147983 */ /* 0x001ee20000300800 */
[----:B------:R-:W3:Y:S02]  /*43b40*/  LDL.LU R21, [R1+0xfc4] ;  /* 0x000fc40001157983 */ /* 0x000ee40000300800 */
[----:B------:R-:W4:Y:S02]  /*43b50*/  LDL.LU R22, [R1+0xfc8] ;  /* 0x000fc80001167983 */ /* 0x000f240000300800 */
[----:B------:R-:W4:Y:S02]  /*43b60*/  LDL.LU R23, [R1+0xfcc] ;  /* 0x000fcc0001177983 */ /* 0x000f240000300800 */
[----:B----4-:R-:W-:Y:S01]  /*43b70*/  STL.64 [R1+0x4838], R22 ;  /* 0x0048381601007387 */ /* 0x010fe20000100a00 */
[----:B---3--:R0:W-:Y:S03]  /*43b80*/  STL.64 [R1+0x4830], R20 ;  /* 0x0048301401007387 */ /* 0x0081e60000100a00 */
[----:B0-----:R-:W3:Y:S01]  /*43b90*/  LDL.LU R20, [R1+0xfb0] ;  /* 0x000fb00001147983 */ /* 0x001ee20000300800 */
[----:B------:R-:W3:Y:S02]  /*43ba0*/  LDL.LU R21, [R1+0xfb4] ;  /* 0x000fb40001157983 */ /* 0x000ee40000300800 */
[----:B------:R-:W3:Y:S02]  /*43bb0*/  LDL.LU R22, [R1+0xfb8] ;  /* 0x000fb80001167983 */ /* 0x000ee40000300800 */
[----:B------:R-:W3:Y:S02]  /*43bc0*/  LDL.LU R23, [R1+0xfbc] ;  /* 0x000fbc0001177983 */ /* 0x000ee40000300800 */
[----:B------:R-:W-:Y:S01]  /*43bd0*/  IMAD.MOV.U32 R15, RZ, RZ, R17 ;  /* 0x000000ffff0f7224 */ /* 0x000fe200078e0011 */
[----:B------:R-:W4:Y:S01]  /*43be0*/  LDL.LU R4, [R1+0xfe0] ;  /* 0x000fe00001047983 */ /* 0x000f220000300800 */
[----:B------:R-:W-:-:S02]  /*43bf0*/  IMAD.MOV.U32 R28, RZ, RZ, R16 ;  /* 0x000000ffff1c7224 */ /* 0x000fc400078e0010 */
[----:B------:R-:W4:Y:S02]  /*43c00*/  LDL.LU R5, [R1+0xfe4] ;  /* 0x000fe40001057983 */ /* 0x000f240000300800 */
[----:B------:R-:W4:Y:S01]  /*43c10*/  LDL.LU R6, [R1+0xfe8] ;  /* 0x000fe80001067983 */ /* 0x000f220000300800 */
[----:B------:R-:W4:Y:S01]  /*43c20*/  LDL.LU R7, [R1+0xfec] ;  /* 0x000fec0001077983 */ /* 0x000f220000300800 */
[----:B------:R-:W4:Y:S02]  /*43c30*/  LDL R16, [R1+0x60] ;  /* 0x0000600001107983 */ /* 0x000f240000100800 */
[----:B------:R-:W4:Y:S02]  /*43c40*/  LDL R17, [R1+0x64] ;  /* 0x0000640001117983 */ /* 0x000f240000100800 */
[----:B------:R-:W-:Y:S01]  /*43c50*/  STL [R1+0x474c], R15 ;  /* 0x00474c0f01007387 */ /* 0x000fe20000100800 */
[----:B------:R-:W-:Y:S01]  /*43c60*/  STL [R1+0x4748], R28 ;  /* 0x0047481c01007387 */ /* 0x000fe20000100800 */
        /* <DEDUP_REMOVED lines=11> */
[----:B------:R-:W-:Y:S01]  /*43d20*/  STL [R1+0x4750], R0 ;  /* 0x0047500001007387 */ /* 0x000fe20000100800 */
[----:B--2---:R-:W-:Y:S01]  /*43d30*/  HMMA.16816.F32.BF16 R20, R24, R8, R20 ;  /* 0x000000081814723c */ /* 0x004fe20000041814 */
[----:B------:R-:W-:-:S02]  /*43d40*/  IMAD.MOV.U32 R15, RZ, RZ, R8 ;  /* 0x000000ffff0f7224 */ /* 0x000fc400078e0008 */
[----:B------:R-:W-:Y:S02]  /*43d50*/  IMAD.MOV.U32 R28, RZ, RZ, R9 ;  /* 0x000000ffff1c7224 */ /* 0x000fe400078e0009 */
[----:B------:R-:W2:Y:S11]  /*43d60*/  LDL.LU.64 R8, [R1+0x4820] ;  /* 0x0048200001087983 */ /* 0x000eb60000300a00 */
[----:B------:R-:W-:Y:S08]  /*43d70*/  @!UPT UIADD3 URZ, URZ, URZ, URZ ;  /* 0x0000003f3f3ff290 */ /* 0x000ff0000fffe03f */
[----:B------:R-:W-:Y:S02]  /*43d80*/  IMAD.MOV.U32 R10, RZ, RZ, R20 ;  /* 0x000000ffff0a7224 */ /* 0x000fe400078e0014 */
[----:B------:R-:W-:Y:S02]  /*43d90*/  IMAD.MOV.U32 R2, RZ, RZ, R21 ;  /* 0x000000ffff027224 */ /* 0x000fe400078e0015 */
[----:B------:R-:W4:Y:S01]  /*43da0*/  LDL.LU.64 R20, [R1+0x4818] ;  /* 0x0048180001147983 */ /* 0x000f220000300a00 */
[----:B------:R-:W-:-:S05]  /*43db0*/  IMAD.MOV.U32 R11, RZ, RZ, R23 ;  /* 0x000000ffff0b7224 */ /* 0x000fca00078e0017 */
[----:B------:R-:W-:Y:S01]  /*43dc0*/  STL.64 [R1+0x4788], R10 ;  /* 0x0047880a01007387 */ /* 0x000fe20000100a00 */
[----:B------:R-:W-:-:S03]  /*43dd0*/  IMAD.MOV.U32 R3, RZ, RZ, R22 ;  /* 0x000000ffff037224 */ /* 0x000fc600078e0016 */
[----:B--2---:R0:W-:Y:S04]  /*43de0*/  STL.64 [R1+0x4780], R8 ;  /* 0x0047800801007387 */ /* 0x0041e80000100a00 */
[----:B0-----:R-:W2:Y:S01]  /*43df0*/  LDL.LU R8, [R1+0x1580] ;  /* 0x0015800001087983 */ /* 0x001ea20000300800 */
[----:B------:R-:W2:Y:S02]  /*43e00*/  LDL.LU R9, [R1+0x1584] ;  /* 0x0015840001097983 */ /* 0x000ea40000300800 */
[----:B------:R-:W2:Y:S02]  /*43e10*/  LDL.LU R10, [R1+0x1588] ;  /* 0x00158800010a7983 */ /* 0x000ea40000300800 */
[----:B------:R-:W2:Y:S01]  /*43e20*/  LDL.LU R11, [R1+0x158c] ;  /* 0x00158c00010b7983 */ /* 0x000ea20000300800 */
[----:B------:R-:W-:Y:S01]  /*43e30*/  STL [R1+0x475c], R28 ;  /* 0x00475c1c01007387 */ /* 0x000fe20000100800 */
[----:B------:R-:W-:Y:S02]  /*43e40*/  STL [R1+0x4758], R15 ;  /* 0x0047580f01007387 */ /* 0x000fe40000100800 */
[----:B------:R0:W-:Y:S02]  /*43e50*/  STL.64 [R1+0x47e8], R12 ;  /* 0x0047e80c01007387 */ /* 0x0001e40000100a00 */
[----:B0-----:R-:W3:Y:S01]  /*43e60*/  LDL.LU R12, [R1+0x1590] ;  /* 0x00159000010c7983 */ /* 0x001ee20000300800 */
[----:B------:R-:W3:Y:S02]  /*43e70*/  LDL.LU R13, [R1+0x1594] ;  /* 0x00159400010d7983 */ /* 0x000ee40000300800 */
[----:B------:R-:W3:Y:S02]  /*43e80*/  LDL.LU R14, [R1+0x1598] ;  /* 0x00159800010e7983 */ /* 0x000ee40000300800 */
[----:B------:R-:W3:Y:S01]  /*43e90*/  LDL.LU R15, [R1+0x159c] ;  /* 0x00159c00010f7983 */ /* 0x000ee20000300800 */
[C---:B----4-:R-:W-:Y:S01]  /*43ea0*/  HMMA.16816.F32.BF16 R20, R24.reuse, R20, R4 ;  /* 0x000000141814723c */ /* 0x050fe20000041804 */
[----:B------:R-:W-:Y:S01]  /*43eb0*/  STL [R1+0x382c], R3 ;  /* 0x00382c0301007387 */ /* 0x000fe20000100800 */
[----:B------:R-:W-:Y:S02]  /*43ec0*/  STL [R1+0x3828], R2 ;  /* 0x0038280201007387 */ /* 0x000fe40000100800 */
[----:B------:R-:W4:Y:S02]  /*43ed0*/  LDL.LU.64 R6, [R1+0x4810] ;  /* 0x0048100001067983 */ /* 0x000f240000300a00 */
[----:B------:R-:W2:Y:S11]  /*43ee0*/  LDL.LU.64 R4, [R1+0x4808] ;  /* 0x0048080001047983 */ /* 0x000eb60000300a00 */
[----:B------:R-:W-:Y:S06]  /*43ef0*/  @!UPT UIADD3 URZ, URZ, URZ, URZ ;  /* 0x0000003f3f3ff290 */ /* 0x000fec000fffe03f */
[----:B------:R-:W-:Y:S01]  /*43f00*/  STL.64 [R1+0x290], R20 ;  /* 0x0002901401007387 */ /* 0x000fe20000100a00 */
[----:B------:R-:W-:Y:S02]  /*43f10*/  STL.64 [R1+0x298], R22 ;  /* 0x0002981601007387 */ /* 0x000fe40000100a00 */
[----:B------:R-:W0:Y:S04]  /*43f20*/  LDSM.16.MT88.4 R20, [R29+0x8100] ;  /* 0x008100001d14783b */ /* 0x000e280000004200 */
[----:B------:R-:W-:Y:S01]  /*43f30*/  STL [R1+0x4760], R29 ;  /* 0x0047601d01007387 */ /* 0x000fe20000100800 */
[----:B0-----:R-:W-:Y:S01]  /*43f40*/  STL.64 [R1+0x4638], R22 ;  /* 0x0046381601007387 */ /* 0x001fe20000100a00 */
[----:B------:R4:W-:Y:S01]  /*43f50*/  STL.64 [R1+0x4630], R20 ;  /* 0x0046301401007387 */ /* 0x0009e20000100a00 */
[C---:B---3--:R-:W-:Y:S11]  /*43f60*/  HMMA.16816.F32.BF16 R12, R24.reuse, R16, R12 ;  /* 0x00000010180c723c */ /* 0x048ff6000004180c */
[----:B------:R-:W-:Y:S11]  /*43f70*/  @!UPT UIADD3 URZ, URZ, URZ, URZ ;  /* 0x0000003f3f3ff290 */ /* 0x000ff6000fffe03f */
[----:B------:R-:W-:Y:S01]  /*43f80*/  @!UPT UIADD3 URZ, URZ, URZ, URZ ;  /* 0x0000003f3f3ff290 */ /* 0x000fe2000fffe03f */
[----:B------:R-:W-:Y:S01]  /*43f90*/  STL.64 [R1+0x570], R12 ;  /* 0x0005700c01007387 */ /* 0x000fe20000100a00 */
[----:B------:R-:W-:Y:S02]  /*43fa0*/  STL.64 [R1+0x578], R14 ;  /* 0x0005780e01007387 */ /* 0x000fe40000100a00 */
[----:B------:R-:W3:Y:S02]  /*43fb0*/  LDL.64 R16, [R1] ;  /* 0x0000000001107983 */ /* 0x000ee40000100a00 */
[----:B----4-:R-:W-:Y:S02]  /*43fc0*/  IMAD.MOV.U32 R20, RZ, RZ, R7 ;  /* 0x000000ffff147224 */ /* 0x010fe400078e0007 */
[----:B------:R-:W-:Y:S02]  /*43fd0*/  IMAD.MOV.U32 R21, RZ, RZ, R6 ;  /* 0x000000ffff157224 */ /* 0x000fe400078e0006 */
[C---:B--2---:R-:W-:Y:S01]  /*43fe0*/  HMMA.16816.F32.BF16 R4, R24.reuse, R4, R8 ;  /* 0x000000041804723c */ /* 0x044fe20000041808 */
[----:B---3--:R0:W-:Y:S02]  /*43ff0*/  STL.64 [R1+0x47b0], R16 ;  /* 0x0047b01001007387 */ /* 0x0081e40000100a00 */
[----:B------:R-:W-:Y:S02]  /*44000*/  STL.64 [R1+0x4790], R20 ;  /* 0x0047901401007387 */ /* 0x000fe40000100a00 */
[----:B0-----:R-:W2:Y:S04]  /*44010*/  LDL.64 R16, [R1+0x10] ;  /* 0x0000100001107983 */ /* 0x001ea80000100a00 */
[----:B--2---:R0:W-:Y:S11]  /*44020*/  STL.64 [R1+0x47c8], R16 ;  /* 0x0047c81001007387 */ /* 0x0041f60000100a00 */
[----:B------:R-:W-:Y:S03]  /*44030*/  @!UPT UIADD3 URZ, URZ, URZ, URZ ;  /* 0x0000003f3f3ff290 */ /* 0x000fe6000fffe03f */
[----:B------:R-:W-:Y:S02]  /*44040*/  STL.64 [R1+0x560], R4 ;  /* 0x0005600401007387 */ /* 0x000fe40000100a00 */
[----:B------:R-:W-:Y:S01]  /*44050*/  STL.64 [R1+0x568], R6 ;  /* 0x0005680601007387 */ /* 0x000fe20000100a00 */
[----:B0-----:R-:W2:Y:S04]  /*44060*/  LDL.64 R16, [R1+0x20] ;  /* 0x0000200001107983 */ /* 0x001ea80000100a00 */
[----:B--2---:R0:W-:Y:S01]  /*44070*/  STL.64 [R1+0x47e0], R16 ;  /* 0x0047e01001007387 */ /* 0x0041e20000100a00 */
[----:B------:R-:W2:Y:S02]  /*44080*/  LDL.LU R20, [R1+0x1510] ;  /* 0x0015100001147983 */ /* 0x000ea40000300800 */
[----:B------:R-:W2:Y:S02]  /*44090*/  LDL.LU R21, [R1+0x1514] ;  /* 0x0015140001157983 */ /* 0x000ea40000300800 */
[----:B------:R-:W3:Y:S01]  /*440a0*/  LDL.LU R22, [R1+0x1518] ;  /* 0x0015180001167983 */ /* 0x000ee20000300800 */
[----:B------:R-:W3:Y:S01]  /*440b0*/  LDL.LU R23, [R1+0x151c] ;  /* 0x00151c0001177983 */ /* 0x000ee20000300800 */
[----:B------:R-:W4:Y:S02]  /*440c0*/  LDL.LU R12, [R1+0x1550] ;  /* 0x00155000010c7983 */ /* 0x000f240000300800 */
[----:B------:R-:W4:Y:S02]  /*440d0*/  LDL.LU R13, [R1+0x1554] ;  /* 0x00155400010d7983 */ /* 0x000f240000300800 */
[----:B------:R-:W2:Y:S01]  /*440e0*/  LDL.LU R14, [R1+0x1558] ;  /* 0x00155800010e7983 */ /* 0x000ea20000300800 */
[----:B------:R-:W2:Y:S04]  /*440f0*/  LDL.LU R15, [R1+0x155c] ;  /* 0x00155c00010f7983 */ /* 0x000ea80000300800 */
[----:B--2---:R-:W-:Y:S01]  /*44100*/  STL.64 [R1+0x47f8], R14 ;  /* 0x0047f80e01007387 */ /* 0x004fe20000100a00 */
[----:B----4-:R1:W-:Y:S02]  /*44110*/  STL.64 [R1+0x47f0], R12 ;  /* 0x0047f00c01007387 */ /* 0x0103e40000100a00 */
[----:B0-----:R-:W2:Y:S01]  /*44120*/  LDL.64 R16, [R1+0x30] ;  /* 0x0000300001107983 */ /* 0x001ea20000100a00 */
[----:B-1----:R-:W4:Y:S04]  /*44130*/  LDL.64 R12, [R1+0x40] ;  /* 0x00004000010c7983 */ /* 0x002f280000100a00 */
[----:B--2---:R0:W-:Y:S04]  /*44140*/  STL.64 [R1+0x4800], R16 ;  /* 0x0048001001007387 */ /* 0x0041e80000100a00 */
[----:B0-----:R-:W4:Y:S01]  /*44150*/  LDL.LU R16, [R1+0x1560] ;  /* 0x0015600001107983 */ /* 0x001f220000300800 */
[----:B------:R-:W4:Y:S02]  /*44160*/  LDL.LU R17, [R1+0x1564] ;  /* 0x0015640001117983 */ /* 0x000f240000300800 */
[----:B------:R-:W4:Y:S02]  /*44170*/  LDL.LU R18, [R1+0x1568] ;  /* 0x0015680001127983 */ /* 0x000f240000300800 */
[----:B------:R-:W4:Y:S01]  /*44180*/  LDL.LU R19, [R1+0x156c] ;  /* 0x00156c0001137983 */ /* 0x000f220000300800 */
[----:B---3--:R-:W-:Y:S01]  /*44190*/  STL.64 [R1+0x47a0], R22 ;  /* 0x0047a01601007387 */ /* 0x008fe20000100a00 */
[----:B------:R0:W-:Y:S03]  /*441a0*/  STL.64 [R1+0x4798], R20 ;  /* 0x0047981401007387 */ /* 0x0001e60000100a00 */
        /* <DEDUP_REMOVED lines=9> */
[----:B------:R-:W3:Y:S01]  /*44240*/  LDL.LU R23, [R1+0x153c] ;  /* 0x00153c0001177983 */ /* 0x000ee20000300800 */
[----:B----4-:R-:W-:Y:S01]  /*44250*/  HMMA.16816.F32.BF16 R16, R24, R12, R16 ;  /* 0x0000000c1810723c */ /* 0x010fe20000041810 */
        /* <DEDUP_REMOVED lines=12> */
[----:B------:R-:W4:Y:S01]  /*44320*/  LDL.LU R4, [R1+0x1260] ;  /* 0x0012600001047983 */ /* 0x000f220000300800 */
[----:B------:R-:W4:Y:S02]  /*44330*/  LDL.LU R5, [R1+0x1264] ;  /* 0x0012640001057983 */ /* 0x000f240000300800 */
[----:B------:R-:W4:Y:S02]  /*44340*/  LDL.LU R6, [R1+0x1268] ;  /* 0x0012680001067983 */ /* 0x000f240000300800 */
[----:B------:R-:W4:Y:S01]  /*44350*/  LDL.LU R7, [R1+0x126c] ;  /* 0x00126c0001077983 */ /* 0x000f220000300800 */
[----:B------:R0:W-:Y:S01]  /*44360*/  STL.64 [R1+0x550], R16 ;  /* 0x0005501001007387 */ /* 0x0001e20000100a00 */
[----:B------:R-:W-:Y:S03]  /*44370*/  STL.64 [R1+0x558], R18 ;  /* 0x0005581201007387 */ /* 0x000fe60000100a00 */
[----:B0-----:R-:W2:Y:S01]  /*44380*/  LDL.LU.64 R16, [R1+0x4800] ;  /* 0x0048000001107983 */ /* 0x001ea20000300a00 */
[----:B------:R-:W2:Y:S02]  /*44390*/  LDL.LU.64 R14, [R1+0x47f8] ;  /* 0x0047f800010e7983 */ /* 0x000ea40000300a00 */
[----:B------:R-:W2:Y:S02]  /*443a0*/  LDL.LU.64 R12, [R1+0x47f0] ;  /* 0x0047f000010c7983 */ /* 0x000ea40000300a00 */
[----:B------:R-:W-:Y:S01]  /*443b0*/  STL [R1+0x4768], R2 ;  /* 0x0047680201007387 */ /* 0x000fe20000100800 */
[----:B------:R-:W-:Y:S01]  /*443c0*/  STL [R1+0x4764], R3 ;  /* 0x0047640301007387 */ /* 0x000fe20000100800 */
[C---:B--2---:R-:W-:Y:S01]  /*443d0*/  HMMA.16816.F32.BF16 R12, R24.reuse, R16, R12 ;  /* 0x00000010180c723c */ /* 0x044fe2000004180c */
[----:B------:R-:W-:Y:S11]  /*443e0*/  IMAD.MOV.U32 R0, RZ, RZ, R17 ;  /* 0x000000ffff007224 */ /* 0x000ff600078e0011 */
[----:B------:R-:W-:Y:S11]  /*443f0*/  @!UPT UIADD3 URZ, URZ, URZ, URZ ;  /* 0x0000003f3f3ff290 */ /* 0x000ff6000fffe03f */
[----:B------:R0:W-:Y:S01]  /*44400*/  STL.64 [R1+0x540], R12 ;  /* 0x0005400c01007387 */ /* 0x0001e20000100a00 */
[----:B------:R1:W-:Y:S03]  /*44410*/  STL.64 [R1+0x548], R14 ;  /* 0x0005480e01007387 */ /* 0x0003e60000100a00 */
[----:B0-----:R-:W3:Y:S01]  /*44420*/  LDL.LU.64 R12, [R1+0x47e8] ;  /* 0x0047e800010c7983 */ /* 0x001ee20000300a00 */
[----:B-1----:R-:W-:Y:S02]  /*44430*/  IMAD.MOV.U32 R14, RZ, RZ, R16 ;  /* 0x000000ffff0e7224 */ /* 0x002fe400078e0010 */
[----:B------:R-:W2:Y:S03]  /*44440*/  LDL.LU.64 R16, [R1+0x47e0] ;  /* 0x0047e00001107983 */ /* 0x000ea60000300a00 */
[----:B------:R-:W-:Y:S01]  /*44450*/  STL [R1+0x476c], R14 ;  /* 0x00476c0e01007387 */ /* 0x000fe20000100800 */
        /* <DEDUP_REMOVED lines=20> */
[----:B------:R-:W-:Y:S02]  /*445a0*/  IMAD.MOV.U32 R2, RZ, RZ, R17 ;  /* 0x000000ffff027224 */ /* 0x000fe400078e0011 */
[----:B------:R-:W2:Y:S11]  /*445b0*/  LDL.LU.64 R16, [R1+0x47a8] ;  /* 0x0047a80001107983 */ /* 0x000eb60000300a00 */
[----:B------:R-:W-:Y:S07]  /*445c0*/  @!UPT UIADD3 URZ, URZ, URZ, URZ ;  /* 0x0000003f3f3ff290 */ /* 0x000fee000fffe03f */
[----:B------:R0:W-:Y:S01]  /*445d0*/  STL.64 [R1+0x510], R20 ;  /* 0x0005101401007387 */ /* 0x0001e20000100a00 */
[----:B------:R-:W-:Y:S02]  /*445e0*/  IMAD.MOV.U32 R18, RZ, RZ, R22 ;  /* 0x000000ffff127224 */ /* 0x000fe400078e0016 */
[----:B------:R-:W-:Y:S02]  /*445f0*/  IMAD.MOV.U32 R19, RZ, RZ, R23 ;  /* 0x000000ffff137224 */ /* 0x000fe400078e0017 */
[----:B------:R-:W2:Y:S04]  /*44600*/  LDL.LU.64 R22, [R1+0x47a0] ;  /* 0x0047a00001167983 */ /* 0x000ea80000300a00 */
[----:B0-----:R-:W2:Y:S01]  /*44610*/  LDL.LU.64 R20, [R1+0x4798] ;  /* 0x0047980001147983 */ /* 0x001ea20000300a00 */
[C---:B---3--:R-:W-:Y:S01]  /*44620*/  HMMA.16816.F32.BF16 R8, R24.reuse, R12, R8 ;  /* 0x0000000c1808723c */ /* 0x048fe20000041808 */
[----:B------:R-:W-:Y:S02]  /*44630*/  STL [R1+0x361c], R19 ;  /* 0x00361c1301007387 */ /* 0x000fe40000100800 */
[----:B------:R-:W-:Y:S05]  /*44640*/  STL [R1+0x3618], R18 ;  /* 0x0036181201007387 */ /* 0x000fea0000100800 */
[C---:B--2---:R-:W-:Y:S11]  /*44650*/  HMMA.16816.F32.BF16 R20, R24.reuse, R16, R20 ;  /* 0x000000101814723c */ /* 0x044ff60000041814 */
[----:B------:R-:W-:Y:S11]  /*44660*/  @!UPT UIADD3 URZ, URZ, URZ, URZ ;  /* 0x0000003f3f3ff290 */ /* 0x000ff6000fffe03f */
[----:B------:R-:W-:Y:S01]  /*44670*/  @!UPT UIADD3 URZ, URZ, URZ, URZ ;  /* 0x0000003f3f3ff290 */ /* 0x000fe2000fffe03f */
[----:B------:R0:W-:Y:S01]  /*44680*/  STL.64 [R1+0x500], R20 ;  /* 0x0005001401007387 */ /* 0x0001e20000100a00 */
[----:B------:R-:W-:Y:S03]  /*44690*/  STL.64 [R1+0x508], R22 ;  /* 0x0005081601007387 */ /* 0x000fe60000100a00 */
[----:B0-----:R-:W2:Y:S01]  /*446a0*/  LDL.LU.64 R20, [R1+0x4790] ;  /* 0x0047900001147983 */ /* 0x001ea20000300a00 */
[----:B------:R0:W-:Y:S03]  /*446b0*/  STL.64 [R1+0x4640], R16 ;  /* 0x0046401001007387 */ /* 0x0001e60000100a00 */
[----:B0-----:R-:W2:Y:S01]  /*446c0*/  LDL.LU R16, [R1+0x1250] ;  /* 0x0012500001107983 */ /* 0x001ea20000300800 */
[----:B------:R-:W2:Y:S02]  /*446d0*/  LDL.LU R17, [R1+0x1254] ;  /* 0x0012540001117983 */ /* 0x000ea40000300800 */
[----:B------:R-:W2:Y:S02]  /*446e0*/  LDL.LU R18, [R1+0x1258] ;  /* 0x0012580001127983 */ /* 0x000ea40000300800 */
[----:B------:R-:W2:Y:S01]  /*446f0*/  LDL.LU R19, [R1+0x125c] ;  /* 0x00125c0001137983 */ /* 0x000ea20000300800 */
[----:B------:R-:W-:Y:S01]  /*44700*/  STL.64 [R1+0x4f0], R8 ;  /* 0x0004f00801007387 */ /* 0x000fe20000100a00 */
[----:B------:R0:W-:Y:S03]  /*44710*/  STL.64 [R1+0x4f8], R10 ;  /* 0x0004f80a01007387 */ /* 0x0001e60000100a00 */
[----:B0-----:R-:W3:Y:S01]  /*44720*/  LDL.LU.64 R10, [R1+0x4788] ;  /* 0x00478800010a7983 */ /* 0x001ee20000300a00 */
[----:B------:R-:W4:Y:S02]  /*44730*/  LDL.LU.64 R8, [R1+0x4780] ;  /* 0x0047800001087983 */ /* 0x000f240000300a00 */
[----:B------:R-:W-:Y:S01]  /*44740*/  STL.64 [R1+0x4738], R12 ;  /* 0x0047380c01007387 */ /* 0x000fe20000100a00 */
[----:B----4-:R-:W-:Y:S01]  /*44750*/  HMMA.16816.F32.BF16 R24, R24, R8, R4 ;  /* 0x000000081818723c */ /* 0x010fe20000041804 */
[----:B------:R-:W2:Y:S01]  /*44760*/  LDL.LU.64 R6, [R1+0x4778] ;  /* 0x0047780001067983 */ /* 0x000ea20000300a00 */
[----:B------:R-:W2:Y:S02]  /*44770*/  LDL.LU.64 R4, [R1+0x4770] ;  /* 0x0047700001047983 */ /* 0x000ea40000300a00 */
[----:B---3--:R-:W-:Y:S02]  /*44780*/  STL.64 [R1+0x4650], R10 ;  /* 0x0046500a01007387 */ /* 0x008fe40000100a00 */
[----:B------:R2:W-:Y:S11]  /*44790*/  STL.64 [R1+0x4648], R8 ;  /* 0x0046480801007387 */ /* 0x0005f60000100a00 */
[----:B------:R-:W-:Y:S06]  /*447a0*/  @!UPT UIADD3 URZ, URZ, URZ, URZ ;  /* 0x0000003f3f3ff290 */ /* 0x000fec000fffe03f */
[----:B------:R-:W-:Y:S01]  /*447b0*/  STL.64 [R1+0x280], R24 ;  /* 0x0002801801007387 */ /* 0x000fe20000100a00 */
[----:B------:R-:W-:Y:S01]  /*447c0*/  STL.64 [R1+0x288], R26 ;  /* 0x0002881a01007387 */ /* 0x000fe20000100a00 */
[----:B--2---:R-:W-:Y:S02]  /*447d0*/  HMMA.16816.F32.BF16 R8, R4, R20, R16 ;  /* 0x000000140408723c */ /* 0x004fe40000041810 */
[----:B------:R-:W2:Y:S11]  /*447e0*/  LDL.LU R20, [R1+0x13e0] ;  /* 0x0013e00001147983 */ /* 0x000eb60000300800 */
[----:B------:R-:W-:Y:S10]  /*447f0*/  @!UPT UIADD3 URZ, URZ, URZ, URZ ;  /* 0x0000003f3f3ff290 */ /* 0x000ff4000fffe03f */
[----:B------:R0:W-:Y:S01]  /*44800*/  STL.64 [R1+0x270], R8 ;  /* 0x0002700801007387 */ /* 0x0001e20000100a00 */
[----:B------:R1:W-:Y:S02]  /*44810*/  STL.64 [R1+0x278], R10 ;  /* 0x0002780a01007387 */ /* 0x0003e40000100a00 */
[----:B------:R-:W2:Y:S02]  /*44820*/  LDL.LU R21, [R1+0x13e4] ;  /* 0x0013e40001157983 */ /* 0x000ea40000300800 */
[----:B------:R-:W3:Y:S01]  /*44830*/  LDL.LU R22, [R1+0x13e8] ;  /* 0x0013e80001167983 */ /* 0x000ee20000300800 */
[----:B------:R-:W3:Y:S01]  /*44840*/  LDL.LU R23, [R1+0x13ec] ;  /* 0x0013ec0001177983 */ /* 0x000ee20000300800 */
[----:B------:R-:W-:Y:S02]  /*44850*/  IMAD.MOV.U32 R16, RZ, RZ, R14 ;  /* 0x000000ffff107224 */ /* 0x000fe400078e000e */
[----:B------:R-:W-:Y:S01]  /*44860*/  IMAD.MOV.U32 R17, RZ, RZ, R2 ;  /* 0x000000ffff117224 */ /* 0x000fe200078e0002 */
[----:B---3--:R-:W-:Y:S01]  /*44870*/  STL.64 [R1+0x4660], R22 ;  /* 0x0046601601007387 */ /* 0x008fe20000100a00 */
[----:B--2---:R2:W-:Y:S02]  /*44880*/  STL.64 [R1+0x4658], R20 ;  /* 0x0046581401007387 */ /* 0x0045e40000100a00 */
[----:B------:R-:W3:Y:S02]  /*44890*/  LDL.LU R14, [R1+0x476c] ;  /* 0x00476c00010e7983 */ /* 0x000ee40000300800 */
[----:B------:R-:W4:Y:S01]  /*448a0*/  LDL.LU R2, [R1+0x4768] ;  /* 0x0047680001027983 */ /* 0x000f220000300800 */
[----:B------:R3:W-:Y:S01]  /*448b0*/  STL.64 [R1+0x4668], R16 ;  /* 0x0046681001007387 */ /* 0x0007e20000100a00 */
[----:B0-----:R-:W3:Y:S02]  /*448c0*/  LDL.LU R8, [R1+0x1400] ;  /* 0x0014000001087983 */ /* 0x001ee40000300800 */
[----:B------:R-:W3:Y:S02]  /*448d0*/  LDL.LU R9, [R1+0x1404] ;  /* 0x0014040001097983 */ /* 0x000ee40000300800 */
[----:B-1----:R-:W3:Y:S01]  /*448e0*/  LDL.LU R10, [R1+0x1408] ;  /* 0x00140800010a7983 */ /* 0x002ee20000300800 */
[----:B------:R-:W3:Y:S01]  /*448f0*/  LDL.LU R11, [R1+0x140c] ;  /* 0x00140c00010b7983 */ /* 0x000ee20000300800 */
[----:B--2---:R-:W-:-:S02]  /*44900*/  IMAD.MOV.U32 R20, RZ, RZ, R3 ;  /* 0x000000ffff147224 */ /* 0x004fc400078e0003 */
[----:B------:R-:W-:Y:S01]  /*44910*/  IMAD.MOV.U32 R21, RZ, RZ, R29 ;  /* 0x000000ffff157224 */ /* 0x000fe200078e001d */
[----:B---3--:R-:W-:Y:S01]  /*44920*/  STL.64 [R1+0x4678], R10 ;  /* 0x0046780a01007387 */ /* 0x008fe20000100a00 */
[----:B------:R0:W-:Y:S02]  /*44930*/  STL.64 [R1+0x4670], R8 ;  /* 0x0046700801007387 */ /* 0x0001e40000100a00 */
[----:B------:R-:W2:Y:S02]  /*44940*/  LDL.LU R3, [R1+0x4764] ;  /* 0x0047640001037983 */ /* 0x000ea40000300800 */
[----:B------:R-:W3:Y:S01]  /*44950*/  LDL.LU R29, [R1+0x4760] ;  /* 0x00476000011d7983 */ /* 0x000ee20000300800 */
[----:B------:R-:W-:Y:S01]  /*44960*/  STL.64 [R1+0x4680], R20 ;  /* 0x0046801401007387 */ /* 0x000fe20000100a00 */
[----:B------:R-:W2:Y:S02]  /*44970*/  LDL.LU R16, [R1+0x1410] ;  /* 0x0014100001107983 */ /* 0x000ea40000300800 */
[----:B------:R-:W2:Y:S02]  /*44980*/  LDL.LU R17, [R1+0x1414] ;  /* 0x0014140001117983 */ /* 0x000ea40000300800 */
[----:B------:R-:W2:Y:S01]  /*44990*/  LDL.LU R18, [R1+0x1418] ;  /* 0x0014180001127983 */ /* 0x000ea20000300800 */
[----:B------:R-:W2:Y:S01]  /*449a0*/  LDL.LU R19, [R1+0x141c] ;  /* 0x00141c0001137983 */ /* 0x000ea20000300800 */
[----:B0-----:R-:W-:-:S02]  /*449b0*/  IMAD.MOV.U32 R8, RZ, RZ, R28 ;  /* 0x000000ffff087224 */ /* 0x001fc400078e001c */
[----:B------:R-:W-:Y:S01]  /*449c0*/  IMAD.MOV.U32 R9, RZ, RZ, R15 ;  /* 0x000000ffff097224 */ /* 0x000fe200078e000f */
[----:B--2---:R-:W-:Y:S01]  /*449d0*/  STL.64 [R1+0x4690], R18 ;  /* 0x0046901201007387 */ /* 0x004fe20000100a00 */
[----:B------:R0:W-:Y:S02]  /*449e0*/  STL.64 [R1+0x4688], R16 ;  /* 0x0046881001007387 */ /* 0x0001e40000100a00 */
[----:B------:R-:W2:Y:S02]  /*449f0*/  LDL.LU R28, [R1+0x475c] ;  /* 0x00475c00011c7983 */ /* 0x000ea40000300800 */
[----:B------:R-:W2:Y:S01]  /*44a00*/  LDL.LU R15, [R1+0x4758] ;  /* 0x00475800010f7983 */ /* 0x000ea20000300800 */
[----:B------:R1:W-:Y:S01]  /*44a10*/  STL.64 [R1+0x4698], R8 ;  /* 0x0046980801007387 */ /* 0x0003e20000100a00 */
[----:B0-----:R-:W-:Y:S02]  /*44a20*/  IMAD.MOV.U32 R16, RZ, RZ, R14 ;  /* 0x000000ffff107224 */ /* 0x001fe400078e000e */
[----:B------:R-:W-:Y:S01]  /*44a30*/  IMAD.MOV.U32 R17, RZ, RZ, R0 ;  /* 0x000000ffff117224 */ /* 0x000fe200078e0000 */
[----:B------:R-:W2:Y:S01]  /*44a40*/  LDL.LU R14, [R1+0x4754] ;  /* 0x00475400010e7983 */ /* 0x000ea20000300800 */
[----:B------:R-:W2:Y:S03]  /*44a50*/  LDL.LU R0, [R1+0x4750] ;  /* 0x0047500001007983 */ /* 0x000ea60000300800 */
[----:B------:R0:W-:Y:S01]  /*44a60*/  STL.64 [R1+0x46a0], R16 ;  /* 0x0046a01001007387 */ /* 0x0001e20000100a00 */
[----:B-1----:R-:W2:Y:S02]  /*44a70*/  LDL.LU R8, [R1+0x1430] ;  /* 0x0014300001087983 */ /* 0x002ea40000300800 */
[----:B------:R-:W2:Y:S02]  /*44a80*/  LDL.LU R9, [R1+0x1434] ;  /* 0x0014340001097983 */ /* 0x000ea40000300800 */
[----:B------:R-:W2:Y:S01]  /*44a90*/  LDL.LU R10, [R1+0x1438] ;  /* 0x00143800010a7983 */ /* 0x000ea20000300800 */
[----:B------:R-:W2:Y:S04]  /*44aa0*/  LDL.LU R11, [R1+0x143c] ;  /* 0x00143c00010b7983 */ /* 0x000ea80000300800 */
[----:B--2---:R-:W-:Y:S01]  /*44ab0*/  STL.64 [R1+0x46b0], R10 ;  /* 0x0046b00a01007387 */ /* 0x004fe20000100a00 */
[----:B------:R-:W-:Y:S02]  /*44ac0*/  STL.64 [R1+0x46a8], R8 ;  /* 0x0046a80801007387 */ /* 0x000fe40000100a00 */
[----:B------:R-:W2:Y:S02]  /*44ad0*/  LDL.64 R24, [R1+0x70] ;  /* 0x0000700001187983 */ /* 0x000ea40000100a00 */
[----:B0-----:R-:W-:-:S02]  /*44ae0*/  IMAD.MOV.U32 R16, RZ, RZ, R3 ;  /* 0x000000ffff107224 */ /* 0x001fc400078e0003 */
[----:B----4-:R-:W-:Y:S01]  /*44af0*/  IMAD.MOV.U32 R17, RZ, RZ, R2 ;  /* 0x000000ffff117224 */ /* 0x010fe200078e0002 */
[----:B--2---:R-:W-:Y:S04]  /*44b00*/  STL.64 [R1+0x46e8], R24 ;  /* 0x0046e81801007387 */ /* 0x004fe80000100a00 */
[----:B------:R0:W-:Y:S02]  /*44b10*/  STL.64 [R1+0x46b8], R16 ;  /* 0x0046b81001007387 */ /* 0x0001e40000100a00 */
[----:B0-----:R-:W2:Y:S01]  /*44b20*/  LDL.LU R16, [R1+0x1450] ;  /* 0x0014500001107983 */ /* 0x001ea20000300800 */
[----:B------:R-:W2:Y:S02]  /*44b30*/  LDL.LU R17, [R1+0x1454] ;  /* 0x0014540001117983 */ /* 0x000ea40000300800 */
[----:B------:R-:W4:Y:S02]  /*44b40*/  LDL.LU R18, [R1+0x1458] ;  /* 0x0014580001127983 */ /* 0x000f240000300800 */
        /* <DEDUP_REMOVED lines=13> */
[----:B0-----:R-:W2:Y:S01]  /*44c20*/  LDL.64 R16, [R1+0x60] ;  /* 0x0000600001107983 */ /* 0x001ea20000100a00 */
[----:B---3--:R-:W-:-:S02]  /*44c30*/  IMAD.MOV.U32 R24, RZ, RZ, R28 ;  /* 0x000000ffff187224 */ /* 0x008fc400078e001c */
[----:B------:R-:W-:Y:S01]  /*44c40*/  IMAD.MOV.U32 R25, RZ, RZ, R15 ;  /* 0x000000ffff197224 */ /* 0x000fe200078e000f */
[----:B--2---:R0:W-:Y:S04]  /*44c50*/  STL.64 [R1+0x46e0], R16 ;  /* 0x0046e01001007387 */ /* 0x0041e80000100a00 */
[----:B0-----:R-:W2:Y:S01]  /*44c60*/  LDL.LU R16, [R1+0x1200] ;  /* 0x0012000001107983 */ /* 0x001ea20000300800 */
[----:B------:R-:W2:Y:S02]  /*44c70*/  LDL.LU R17, [R1+0x1204] ;  /* 0x0012040001117983 */ /* 0x000ea40000300800 */
[----:B------:R-:W3:Y:S02]  /*44c80*/  LDL.LU R18, [R1+0x1208] ;  /* 0x0012080001127983 */ /* 0x000ee40000300800 */
[----:B------:R-:W3:Y:S01]  /*44c90*/  LDL.LU R19, [R1+0x120c] ;  /* 0x00120c0001137983 */ /* 0x000ee20000300800 */
[----:B------:R0:W-:Y:S01]  /*44ca0*/  STL.64 [R1+0x4730], R24 ;  /* 0x0047301801007387 */ /* 0x0001e20000100a00 */
[----:B------:R-:W4:Y:S02]  /*44cb0*/  LDL.LU R12, [R1+0x1240] ;  /* 0x00124000010c7983 */ /* 0x000f240000300800 */
[----:B------:R-:W4:Y:S02]  /*44cc0*/  LDL.LU R13, [R1+0x1244] ;  /* 0x00124400010d7983 */ /* 0x000f240000300800 */
[----:B0-----:R-:W-:-:S02]  /*44cd0*/  IMAD.MOV.U32 R24, RZ, RZ, R14 ;  /* 0x000000ffff187224 */ /* 0x001fc400078e000e */
[----:B------:R-:W4:Y:S01]  /*44ce0*/  LDL.LU R14, [R1+0x1248] ;  /* 0x00124800010e7983 */ /* 0x000f220000300800 */
[----:B------:R-:W4:Y:S03]  /*44cf0*/  LDL.LU R15, [R1+0x124c] ;  /* 0x00124c00010f7983 */ /* 0x000f260000300800 */
        /* <DEDUP_REMOVED lines=24> */
[----:B--2---:R-:W-:Y:S01]  /*44e80*/  STL.64 [R1+0x46d8], R10 ;  /* 0x0046d80a01007387 */ /* 0x004fe20000100a00 */
[----:B---3--:R0:W-:Y:S03]  /*44e90*/  STL.64 [R1+0x46d0], R8 ;  /* 0x0046d00801007387 */ /* 0x0081e60000100a00 */
        /* <DEDUP_REMOVED lines=8> */
[----:B------:R-:W4:Y:S06]  /*44f20*/  LDL.LU.64 R12, [R1+0x4738] ;  /* 0x00473800010c7983 */ /* 0x000f2c0000300a00 */
[----:B------:R0:W-:Y:S02]  /*44f30*/  STL.64 [R1+0x260], R24 ;  /* 0x0002601801007387 */ /* 0x0001e40000100a00 */
[----:B0-----:R-:W2:Y:S01]  /*44f40*/  LDL.LU.64 R24, [R1+0x4730] ;  /* 0x0047300001187983 */ /* 0x001ea20000300a00 */
[----:B------:R-:W-:-:S02]  /*44f50*/  IMAD.MOV.U32 R14, RZ, RZ, R26 ;  /* 0x000000ffff0e7224 */ /* 0x000fc400078e001a */
[----:B------:R-:W-:-:S05]  /*44f60*/  IMAD.MOV.U32 R15, RZ, RZ, R27 ;  /* 0x000000ffff0f7224 */ /* 0x000fca00078e001b */
[----:B------:R-:W-:Y:S01]  /*44f70*/  STL [R1+0x35cc], R15 ;  /* 0x0035cc0f01007387 */ /* 0x000fe20000100800 */
[----:B------:R-:W-:Y:S01]  /*44f80*/  STL [R1+0x35c8], R14 ;  /* 0x0035c80e01007387 */ /* 0x000fe20000100800 */
[C---:B--2---:R-:W-:Y:S02]  /*44f90*/  HMMA.16816.F32.BF16 R24, R4.reuse, R24, R16 ;  /* 0x000000180418723c */ /* 0x044fe40000041810 */
[----:B------:R-:W2:Y:S01]  /*44fa0*/  LDL.LU.64 R18, [R1+0x4728] ;  /* 0x0047280001127983 */ /* 0x000ea20000300a00 */
[----:B------:R-:W2:Y:S11]  /*44fb0*/  LDL.LU.64 R16, [R1+0x4720] ;  /* 0x0047200001107983 */ /* 0x000eb60000300a00 */
[----:B------:R-:W-:Y:S09]  /*44fc0*/  @!UPT UIADD3 URZ, URZ, URZ, URZ ;  /* 0x0000003f3f3ff290 */ /* 0x000ff2000fffe03f */
[----:B------:R0:W-:Y:S01]  /*44fd0*/  STL.64 [R1+0x250], R24 ;  /* 0x0002501801007387 */ /* 0x0001e20000100a00 */
[----:B------:R2:W-:Y:S03]  /*44fe0*/  STL.64 [R1+0x258], R26 ;  /* 0x0002581a01007387 */ /* 0x0005e60000100a00 */
[----:B0-----:R-:W2:Y:S02]  /*44ff0*/  LDL.LU.64 R24, [R1+0x4718] ;  /* 0x0047180001187983 */ /* 0x001ea40000300a00 */
[----:B--2---:R-:W-:Y:S02]  /*45000*/  HMMA.16816.F32.BF16 R24, R4, R24, R16 ;  /* 0x000000180418723c */ /* 0x004fe40000041810 */
[----:B------:R-:W2:Y:S01]  /*45010*/  LDL.LU.64 R18, [R1+0x4710] ;  /* 0x0047100001127983 */ /* 0x000ea20000300a00 */
[----:B------:R-:W2:Y:S11]  /*45020*/  LDL.LU.64 R16, [R1+0x4708] ;  /* 0x0047080001107983 */ /* 0x000eb60000300a00 */
[----:B------:R-:W-:Y:S09]  /*45030*/  @!UPT UIADD3 URZ, URZ, URZ, URZ ;  /* 0x0000003f3f3ff290 */ /* 0x000ff2000fffe03f */
[----:B------:R0:W-:Y:S04]  /*45040*/  STL.64 [R1+0x240], R24 ;  /* 0x0002401801007387 */ /* 0x0001e80000100a00 */
[----:B0-----:R-:W2:Y:S01]  /*45050*/  LDL.LU.64 R24, [R1+0x4700] ;  /* 0x0047000001187983 */ /* 0x001ea20000300a00 */
[----:B------:R-:W-:Y:S02]  /*45060*/  IMAD.MOV.U32 R15, RZ, RZ, R26 ;  /* 0x000000ffff0f7224 */ /* 0x000fe400078e001a */
        /* <DEDUP_REMOVED lines=8> */
[----:B------:R-:W-:Y:S03]  /*450f0*/  STL.64 [R1+0x238], R26 ;  /* 0x0002381a01007387 */ /* 0x000fe60000100a00 */
[----:B0-----:R-:W2:Y:S02]  /*45100*/  LDL.LU.64 R24, [R1+0x46e8] ;  /* 0x0046e80001187983 */ /* 0x001ea40000300a00 */
        /* <DEDUP_REMOVED lines=8> */
[----:B------:R-:W0:Y:S04]  /*45190*/  LDSM.16.MT88.4 R24, [R29+0x8180] ;  /* 0x008180001d18783b */ /* 0x000e280000004200 */
[----:B0-----:R-:W-:Y:S01]  /*451a0*/  STL.64 [R1+0x4550], R26 ;  /* 0x0045501a01007387 */ /* 0x001fe20000100a00 */
[----:B------:R0:W-:Y:S03]  /*451b0*/  STL.64 [R1+0x4548], R24 ;  /* 0x0045481801007387 */ /* 0x0001e60000100a00 */
[----:B0-----:R-:W3:Y:S01]  /*451c0*/  LDL.64 R24, [R1+0x50] ;  /* 0x0000500001187983 */ /* 0x001ee20000100a00 */
        /* <DEDUP_REMOVED lines=13> */
[----:B------:R0:W-:Y:S01]  /*452a0*/  STL.64 [R1+0x4d0], R16 ;  /* 0x0004d01001007387 */ /* 0x0001e20000100a00 */
[----:B------:R-:W-:Y:S03]  /*452b0*/  STL.64 [R1+0x4d8], R18 ;  /* 0x0004d81201007387 */ /* 0x000fe60000100a00 */
[----:B0-----:R-:W2:Y:S01]  /*452c0*/  LDL.LU.64 R16, [R1+0x46b8] ;  /* 0x0046b80001107983 */ /* 0x001ea20000300a00 */
[----:B------:R0:W-:Y:S03]  /*452d0*/  STL.64 [R1+0x45e0], R24 ;  /* 0x0045e01801007387 */ /* 0x0001e60000100a00 */
        /* <DEDUP_REMOVED lines=17> */
[----:B------:R-:W3:Y:S01]  /*453f0*/  LDL.LU.64 R16, [R1+0x4688] ;  /* 0x0046880001107983 */ /* 0x000ee20000300a00 */
[C---:B--2---:R-:W-:Y:S02]  /*45400*/  HMMA.16816.F32.BF16 R8, R4.reuse, R8, R20 ;  /* 0x000000080408723c */ /* 0x044fe40000041814 */
[----:B------:R-:W3:Y:S11]  /*45410*/  LDL.LU.64 R20, [R1+0x4680] ;  /* 0x0046800001147983 */ /* 0x000ef60000300a00 */
[----:B------:R-:W-:Y:S10]  /*45420*/  @!UPT UIADD3 URZ, URZ, URZ, URZ ;  /* 0x0000003f3f3ff290 */ /* 0x000ff4000fffe03f */
[----:B------:R-:W-:Y:S01]  /*45430*/  STL.64 [R1+0x4a0], R8 ;  /* 0x0004a00801007387 */ /* 0x000fe20000100a00 */
[----:B------:R0:W-:Y:S03]  /*45440*/  STL.64 [R1+0x4a8], R10 ;  /* 0x0004a80a01007387 */ /* 0x0001e60000100a00 */
[----:B0-----:R-:W2:Y:S01]  /*45450*/  LDL.LU.64 R10, [R1+0x4678] ;  /* 0x00467800010a7983 */ /* 0x001ea20000300a00 */
[----:B------:R-:W2:Y:S01]  /*45460*/  LDL.LU.64 R8, [R1+0x4670] ;  /* 0x0046700001087983 */ /* 0x000ea20000300a00 */
[C---:B---3--:R-:W-:Y:S02]  /*45470*/  HMMA.16816.F32.BF16 R20, R4.reuse, R20, R16 ;  /* 0x000000140414723c */ /* 0x048fe40000041810 */
[----:B------:R-:W2:Y:S11]  /*45480*/  LDL.LU.64 R16, [R1+0x4668] ;  /* 0x0046680001107983 */ /* 0x000eb60000300a00 */
[----:B------:R-:W-:Y:S10]  /*45490*/  @!UPT UIADD3 URZ, URZ, URZ, URZ ;  /* 0x0000003f3f3ff290 */ /* 0x000ff4000fffe03f */
[----:B------:R-:W-:Y:S01]  /*454a0*/  STL.64 [R1+0x490], R20 ;  /* 0x0004901401007387 */ /* 0x000fe20000100a00 */
[----:B------:R0:W-:Y:S03]  /*454b0*/  STL.64 [R1+0x498], R22 ;  /* 0x0004981601007387 */ /* 0x0001e60000100a00 */
[----:B0-----:R-:W4:Y:S01]  /*454c0*/  LDL.LU.64 R22, [R1+0x4660] ;  /* 0x0046600001167983 */ /* 0x001f220000300a00 */
[----:B------:R-:W4:Y:S01]  /*454d0*/  LDL.LU.64 R20, [R1+0x4658] ;  /* 0x0046580001147983 */ /* 0x000f220000300a00 */
[C---:B--2---:R-:W-:Y:S02]  /*454e0*/  HMMA.16816.F32.BF16 R16, R4.reuse, R16, R8 ;  /* 0x000000100410723c */ /* 0x044fe40000041808 */
[----:B------:R-:W2:Y:S01]  /*454f0*/  LDL.LU.64 R10, [R1+0x4650] ;  /* 0x00465000010a7983 */ /* 0x000ea20000300a00 */
[----:B------:R-:W3:Y:S11]  /*45500*/  LDL.LU.64 R8, [R1+0x4648] ;  /* 0x0046480001087983 */ /* 0x000ef60000300a00 */
[----:B------:R-:W-:Y:S09]  /*45510*/  @!UPT UIADD3 URZ, URZ, URZ, URZ ;  /* 0x0000003f3f3ff290 */ /* 0x000ff2000fffe03f */
[----:B------:R0:W-:Y:S01]  /*45520*/  STL.64 [R1+0x480], R16 ;  /* 0x0004801001007387 */ /* 0x0001e20000100a00 */
[----:B------:R-:W-:Y:S03]  /*45530*/  STL.64 [R1+0x488], R18 ;  /* 0x0004881201007387 */ /* 0x000fe60000100a00 */
[----:B0-----:R-:W2:Y:S02]  /*45540*/  LDL.LU.64 R16, [R1+0x4640] ;  /* 0x0046400001107983 */ /* 0x001ea40000300a00 */
[C---:B--2---:R-:W-:Y:S02]  /*45550*/  HMMA.16816.F32.BF16 R24, R4.reuse, R16, R24 ;  /* 0x000000100418723c */ /* 0x044fe40000041818 */
[----:B------:R4:W-:Y:S06]  /*45560*/  STL.64 [R1+0x4578], R16 ;  /* 0x0045781001007387 */ /* 0x0009ec0000100a00 */
[C---:B----4-:R-:W-:Y:S11]  /*45570*/  HMMA.16816.F32.BF16 R16, R4.reuse, R12, R20 ;  /* 0x0000000c0410723c */ /* 0x050ff60000041814 */
[----:B------:R-:W-:Y:S04]  /*45580*/  @!UPT UIADD3 URZ, URZ, URZ, URZ ;  /* 0x0000003f3f3ff290 */ /* 0x000fe8000fffe03f */
[----:B------:R0:W-:Y:S01]  /*45590*/  STL.64 [R1+0x470], R24 ;  /* 0x0004701801007387 */ /* 0x0001e20000100a00 */
[----:B------:R1:W-:Y:S02]  /*455a0*/  STL.64 [R1+0x478], R26 ;  /* 0x0004781a01007387 */ /* 0x0003e40000100a00 */
[----:B------:R-:W3:Y:S05]  /*455b0*/  LDL.LU R20, [R1+0x11f0] ;  /* 0x0011f00001147983 */ /* 0x000eea0000300800 */
[----:B------:R2:W-:Y:S01]  /*455c0*/  STL.64 [R1+0x460], R16 ;  /* 0x0004601001007387 */ /* 0x0005e20000100a00 */
[----:B------:R4:W-:Y:S02]  /*455d0*/  STL.64 [R1+0x468], R18 ;  /* 0x0004681201007387 */ /* 0x0009e40000100a00 */
[----:B------:R-:W3:Y:S02]  /*455e0*/  LDL.LU R21, [R1+0x11f4] ;  /* 0x0011f40001157983 */ /* 0x000ee40000300800 */
[----:B------:R-:W3:Y:S01]  /*455f0*/  LDL.LU R22, [R1+0x11f8] ;  /* 0x0011f80001167983 */ /* 0x000ee20000300800 */
[----:B------:R-:W3:Y:S01]  /*45600*/  LDL.LU R23, [R1+0x11fc] ;  /* 0x0011fc0001177983 */ /* 0x000ee20000300800 */
[----:B0-----:R-:W3:Y:S02]  /*45610*/  LDL.LU R24, [R1+0x1190] ;  /* 0x0011900001187983 */ /* 0x001ee40000300800 */
[----:B------:R-:W3:Y:S02]  /*45620*/  LDL.LU R25, [R1+0x1194] ;  /* 0x0011940001197983 */ /* 0x000ee40000300800 */
[----:B-1----:R-:W3:Y:S01]  /*45630*/  LDL.LU R26, [R1+0x1198] ;  /* 0x00119800011a7983 */ /* 0x002ee20000300800 */
[----:B------:R-:W3:Y:S04]  /*45640*/  LDL.LU R27, [R1+0x119c] ;  /* 0x00119c00011b7983 */ /* 0x000ee80000300800 */
[----:B--2---:R-:W2:Y:S01]  /*45650*/  LDL.LU R16, [R1+0x11c0] ;  /* 0x0011c00001107983 */ /* 0x004ea20000300800 */
[----:B------:R-:W2:Y:S02]  /*45660*/  LDL.LU R17, [R1+0x11c4] ;  /* 0x0011c40001117983 */ /* 0x000ea40000300800 */
[----:B----4-:R-:W4:Y:S02]  /*45670*/  LDL.LU R18, [R1+0x11c8] ;  /* 0x0011c80001127983 */ /* 0x010f240000300800 */
[----:B------:R-:W4:Y:S02]  /*45680*/  LDL.LU R19, [R1+0x11cc] ;  /* 0x0011cc0001137983 */ /* 0x000f240000300800 */
[----:B----4-:R-:W-:Y:S01]  /*45690*/  STL.64 [R1+0x4618], R18 ;  /* 0x0046181201007387 */ /* 0x010fe20000100a00 */
[----:B--2---:R0:W-:Y:S03]  /*456a0*/  STL.64 [R1+0x4610], R16 ;  /* 0x0046101001007387 */ /* 0x0041e60000100a00 */
[----:B0-----:R-:W2:Y:S04]  /*456b0*/  LDL.64 R16, [R1+0xb0] ;  /* 0x0000b00001107983 */ /* 0x001ea80000100a00 */
[----:B--2---:R0:W-:Y:S04]  /*456c0*/  STL.64 [R1+0x4628], R16 ;  /* 0x0046281001007387 */ /* 0x0041e80000100a00 */
[----:B0-----:R-:W2:Y:S01]  /*456d0*/  LDL.64 R16, [R1+0xc0] ;  /* 0x0000c00001107983 */ /* 0x001ea20000100a00 */
[----:B---3--:R-:W-:Y:S02]  /*456e0*/  STL.64 [R1+0x45f0], R26 ;  /* 0x0045f01a01007387 */ /* 0x008fe40000100a00 */
[----:B------:R0:W-:Y:S02]  /*456f0*/  STL.64 [R1+0x45e8], R24 ;  /* 0x0045e81801007387 */ /* 0x0001e40000100a00 */
[----:B0-----:R-:W3:Y:S04]  /*45700*/  LDL.64 R24, [R1+0x80] ;  /* 0x0000800001187983 */ /* 0x001ee80000100a00 */
[----:B---3--:R0:W-:Y:S04]  /*45710*/  STL.64 [R1+0x45f8], R24 ;  /* 0x0045f81801007387 */ /* 0x0081e80000100a00 */
[----:B0-----:R-:W3:Y:S01]  /*45720*/  LDL.64 R24, [R1+0x90] ;  /* 0x0000900001187983 */ /* 0x001ee20000100a00 */
[----:B------:R-:W-:Y:S03]  /*45730*/  HMMA.16816.F32.BF16 R4, R4, R8, R20 ;  /* 0x000000080404723c */ /* 0x000fe60000041814 */
[----:B---3--:R0:W-:Y:S04]  /*45740*/  STL.64 [R1+0x4608], R24 ;  /* 0x0046081801007387 */ /* 0x0081e80000100a00 */
[----:B0-----:R-:W3:Y:S04]  /*45750*/  LDL.64 R24, [R1+0xa0] ;  /* 0x0000a00001187983 */ /* 0x001ee80000100a00 */
[----:B---3--:R0:W-:Y:S04]  /*45760*/  STL.64 [R1+0x4620], R24 ;  /* 0x0046201801007387 */ /* 0x0081e80000100a00 */
[----:B0-----:R-:W3:Y:S01]  /*45770*/  LDL.LU R24, [R1+0x11d0] ;  /* 0x0011d00001187983 */ /* 0x001ee20000300800 */
[----:B------:R-:W3:Y:S02]  /*45780*/  LDL.LU R25, [R1+0x11d4] ;  /* 0x0011d40001197983 */ /* 0x000ee40000300800 */
[----:B------:R-:W3:Y:S02]  /*45790*/  LDL.LU R26, [R1+0x11d8] ;  /* 0x0011d800011a7983 */ /* 0x000ee40000300800 */
[----:B------:R-:W3:Y:S01]  /*457a0*/  LDL.LU R27, [R1+0x11dc] ;  /* 0x0011dc00011b7983 */ /* 0x000ee20000300800 */
[----:B------:R0:W-:Y:S02]  /*457b0*/  STL.64 [R1+0x4590], R12 ;  /* 0x0045900c01007387 */ /* 0x0001e40000100a00 */
[----:B0-----:R-:W-:-:S02]  /*457c0*/  IMAD.MOV.U32 R12, RZ, RZ, R14 ;  /* 0x000000ffff0c7224 */ /* 0x001fc400078e000e */
[----:B------:R-:W-:-:S05]  /*457d0*/  IMAD.MOV.U32 R13, RZ, RZ, R3 ;  /* 0x000000ffff0d7224 */ /* 0x000fca00078e0003 */
[----:B------:R0:W-:Y:S04]  /*457e0*/  STL.64 [R1+0x4600], R12 ;  /* 0x0046000c01007387 */ /* 0x0001e80000100a00 */
[----:B0-----:R-:W4:Y:S01]  /*457f0*/  LDL.LU R12, [R1+0x11b0] ;  /* 0x0011b000010c7983 */ /* 0x001f220000300800 */
[----:B------:R-:W4:Y:S02]  /*45800*/  LDL.LU R13, [R1+0x11b4] ;  /* 0x0011b400010d7983 */ /* 0x000f240000300800 */
[----:B------:R-:W4:Y:S02]  /*45810*/  LDL.LU R14, [R1+0x11b8] ;  /* 0x0011b800010e7983 */ /* 0x000f240000300800 */
[----:B------:R-:W4:Y:S01]  /*45820*/  LDL.LU R15, [R1+0x11bc] ;  /* 0x0011bc00010f7983 */ /* 0x000f220000300800 */
[----:B------:R-:W3:Y:S01]  /*45830*/  LDL.LU.64 R22, [R1+0x4638] ;  /* 0x0046380001167983 */ /* 0x000ee20000300a00 */
[----:B------:R-:W3:Y:S02]  /*45840*/  LDL.LU.64 R20, [R1+0x4630] ;  /* 0x0046300001147983 */ /* 0x000ee40000300a00 */
[----:B------:R-:W-:Y:S02]  /*45850*/  STL.64 [R1+0x210], R4 ;  /* 0x0002100401007387 */ /* 0x000fe40000100a00 */
[----:B------:R-:W-:Y:S01]  /*45860*/  STL.64 [R1+0x218], R6 ;  /* 0x0002180601007387 */ /* 0x000fe20000100a00 */
[----:B------:R-:W-:Y:S01]  /*45870*/  STL.64 [R1+0x4560], R10 ;  /* 0x0045600a01007387 */ /* 0x000fe20000100a00 */
[----:B------:R0:W-:Y:S03]  /*45880*/  STL.64 [R1+0x4558], R8 ;  /* 0x0045580801007387 */ /* 0x0001e60000100a00 */
[----:B0-----:R-:W3:Y:S01]  /*45890*/  LDL.LU R8, [R1+0x11e0] ;  /* 0x0011e00001087983 */ /* 0x001ee20000300800 */
[----:B------:R-:W3:Y:S02]  /*458a0*/  LDL.LU R9, [R1+0x11e4] ;  /* 0x0011e40001097983 */ /* 0x000ee40000300800 */
[----:B------:R-:W3:Y:S02]  /*458b0*/  LDL.LU R10, [R1+0x11e8] ;  /* 0x0011e800010a7983 */ /* 0x000ee40000300800 */
[----:B------:R-:W3:Y:S02]  /*458c0*/  LDL.LU R11, [R1+0x11ec] ;  /* 0x0011ec00010b7983 */ /* 0x000ee40000300800 */
[----:B--2---:R-:W-:Y:S01]  /*458d0*/  IMAD.MOV.U32 R3, RZ, RZ, R17 ;  /* 0x000000ffff037224 */ /* 0x004fe200078e0011 */
[C---:B---3--:R-:W-:Y:S11]  /*458e0*/  HMMA.16816.F32.BF16 R8, R20.reuse, R16, R8 ;  /* 0x000000101408723c */ /* 0x048ff60000041808 */
[----:B------:R-:W-:Y:S11]  /*458f0*/  @!UPT UIADD3 URZ, URZ, URZ, URZ ;  /* 0x0000003f3f3ff290 */ /* 0x000ff6000fffe03f */
[----:B------:R-:W-:Y:S01]  /*45900*/  @!UPT UIADD3 URZ, URZ, URZ, URZ ;  /* 0x0000003f3f3ff290 */ /* 0x000fe2000fffe03f */
[----:B------:R0:W-:Y:S01]  /*45910*/  STL.64 [R1+0x200], R8 ;  /* 0x0002000801007387 */ /* 0x0001e20000100a00 */
[----:B------:R1:W-:Y:S02]  /*45920*/  STL.64 [R1+0x208], R10 ;  /* 0x0002080a01007387 */ /* 0x0003e40000100a00 */
[----:B0-----:R-:W-:Y:S02]  /*45930*/  IMAD.MOV.U32 R8, RZ, RZ, R16 ;  /* 0x000000ffff087224 */ /* 0x001fe400078e0010 */
[----:B------:R-:W2:Y:S01]  /*45940*/  LDL.LU.64 R16, [R1+0x4628] ;  /* 0x0046280001107983 */ /* 0x000ea20000300a00 */
[----:B------:R-:W-:Y:S01]  /*45950*/  STL [R1+0x4598], R3 ;  /* 0x0045980301007387 */ /* 0x000fe20000100800 */
[C---:B--2---:R-:W-:Y:S01]  /*45960*/  HMMA.16816.F32.BF16 R24, R20.reuse, R16, R24 ;  /* 0x000000101418723c */ /* 0x044fe20000041818 */
[----:B-1----:R-:W-:Y:S02]  /*45970*/  IMAD.MOV.U32 R10, RZ, RZ, R16 ;  /* 0x000000ffff0a7224 */ /* 0x002fe400078e0010 */
[----:B------:R-:W-:Y:S11]  /*45980*/  IMAD.MOV.U32 R9, RZ, RZ, R17 ;  /* 0x000000ffff097224 */ /* 0x000ff600078e0011 */
[----:B------:R-:W-:Y:S09]  /*45990*/  @!UPT UIADD3 URZ, URZ, URZ, URZ ;  /* 0x0000003f3f3ff290 */ /* 0x000ff2000fffe03f */
[----:B------:R0:W-:Y:S01]  /*459a0*/  STL.64 [R1+0x1f0], R24 ;  /* 0x0001f01801007387 */ /* 0x0001e20000100a00 */
[----:B------:R-:W-:Y:S03]  /*459b0*/  STL.64 [R1+0x1f8], R26 ;  /* 0x0001f81a01007387 */ /* 0x000fe60000100a00 */
[----:B0-----:R-:W2:Y:S01]  /*459c0*/  LDL.LU.64 R24, [R1+0x4620] ;  /* 0x0046200001187983 */ /* 0x001ea20000300a00 */
[----:B------:R-:W2:Y:S02]  /*459d0*/  LDL.LU.64 R18, [R1+0x4618] ;  /* 0x0046180001127983 */ /* 0x000ea40000300a00 */
[----:B------:R-:W2:Y:S02]  /*459e0*/  LDL.LU.64 R16, [R1+0x4610] ;  /* 0x0046100001107983 */ /* 0x000ea40000300a00 */
[----:B------:R-:W-:Y:S01]  /*459f0*/  STL [R1+0x4570], R10 ;  /* 0x0045700a01007387 */ /* 0x000fe20000100800 */
[----:B------:R0:W-:Y:S04]  /*45a00*/  STL.64 [R1+0x4568], R8 ;  /* 0x0045680801007387 */ /* 0x0001e80000100a00 */
        /* <DEDUP_REMOVED lines=8> */
[----:B------:R0:W-:Y:S02]  /*45a90*/  STL.64 [R1+0x1e8], R18 ;  /* 0x0001e81201007387 */ /* 0x0001e40000100a00 */
[----:B0-----:R-:W-:Y:S02]  /*45aa0*/  IMAD.MOV.U32 R19, RZ, RZ, R24 ;  /* 0x000000ffff137224 */ /* 0x001fe400078e0018 */
[----:B------:R-:W-:Y:S02]  /*45ab0*/  IMAD.MOV.U32 R18, RZ, RZ, R25 ;  /* 0x000000ffff127224 */ /* 0x000fe400078e0019 */
[----:B------:R-:W4:Y:S03]  /*45ac0*/  LDL.LU.64 R24, [R1+0x4608] ;  /* 0x0046080001187983 */ /* 0x000f260000300a00 */
[----:B------:R0:W-:Y:S02]  /*45ad0*/  STL [R1+0x45a0], R18 ;  /* 0x0045a01201007387 */ /* 0x0001e40000100800 */
[----:B------:R1:W-:Y:S02]  /*45ae0*/  STL [R1+0x459c], R19 ;  /* 0x00459c1301007387 */ /* 0x0003e40000100800 */
[----:B------:R-:W2:Y:S01]  /*45af0*/  LDL.LU R16, [R1+0x11a0] ;  /* 0x0011a00001107983 */ /* 0x000ea20000300800 */
[----:B------:R-:W2:Y:S04]  /*45b00*/  LDL.LU R17, [R1+0x11a4] ;  /* 0x0011a40001117983 */ /* 0x000ea80000300800 */
[----:B0-----:R-:W2:Y:S01]  /*45b10*/  LDL.LU R18, [R1+0x11a8] ;  /* 0x0011a80001127983 */ /* 0x001ea20000300800 */
[----:B-1----:R-:W2:Y:S01]  /*45b20*/  LDL.LU R19, [R1+0x11ac] ;  /* 0x0011ac0001137983 */ /* 0x002ea20000300800 */
[----:B----4-:R-:W-:Y:S01]  /*45b30*/  HMMA.16816.F32.BF16 R12, R20, R24, R12 ;  /* 0x00000018140c723c */ /* 0x010fe2000004180c */
[----:B------:R-:W-:-:S02]  /*45b40*/  IMAD.MOV.U32 R3, RZ, RZ, R24 ;  /* 0x000000ffff037224 */ /* 0x000fc400078e0018 */
[----:B------:R-:W-:Y:S11]  /*45b50*/  IMAD.MOV.U32 R28, RZ, RZ, R25 ;  /* 0x000000ffff1c7224 */ /* 0x000ff600078e0019 */
[----:B------:R-:W-:Y:S09]  /*45b60*/  @!UPT UIADD3 URZ, URZ, URZ, URZ ;  /* 0x0000003f3f3ff290 */ /* 0x000ff2000fffe03f */
[----:B------:R0:W-:Y:S01]  /*45b70*/  STL.64 [R1+0x1d0], R12 ;  /* 0x0001d00c01007387 */ /* 0x0001e20000100a00 */
[----:B------:R-:W-:Y:S03]  /*45b80*/  STL.64 [R1+0x1d8], R14 ;  /* 0x0001d80e01007387 */ /* 0x000fe60000100a00 */
[----:B0-----:R-:W3:Y:S01]  /*45b90*/  LDL.LU.64 R12, [R1+0x4600] ;  /* 0x00460000010c7983 */ /* 0x001ee20000300a00 */
[----:B------:R-:W2:Y:S02]  /*45ba0*/  LDL.LU.64 R24, [R1+0x45f8] ;  /* 0x0045f80001187983 */ /* 0x000ea40000300a00 */
[----:B--2---:R-:W-:Y:S11]  /*45bb0*/  HMMA.16816.F32.BF16 R16, R20, R24, R16 ;  /* 0x000000181410723c */ /* 0x004ff60000041810 */
[----:B------:R-:W-:Y:S11]  /*45bc0*/  @!UPT UIADD3 URZ, URZ, URZ, URZ ;  /* 0x0000003f3f3ff290 */ /* 0x000ff6000fffe03f */
[----:B------:R-:W-:Y:S01]  /*45bd0*/  @!UPT UIADD3 URZ, URZ, URZ, URZ ;  /* 0x0000003f3f3ff290 */ /* 0x000fe2000fffe03f */
[----:B------:R-:W-:Y:S01]  /*45be0*/  STL.64 [R1+0x1c0], R16 ;  /* 0x0001c01001007387 */ /* 0x000fe20000100a00 */
[----:B------:R0:W-:Y:S02]  /*45bf0*/  STL.64 [R1+0x1c8], R18 ;  /* 0x0001c81201007387 */ /* 0x0001e40000100a00 */
[----:B------:R-:W2:Y:S02]  /*45c00*/  LDL.LU.64 R26, [R1+0x45f0] ;  /* 0x0045f000011a7983 */ /* 0x000ea40000300a00 */
[----:B0-----:R-:W-:Y:S02]  /*45c10*/  IMAD.MOV.U32 R18, RZ, RZ, R24 ;  /* 0x000000ffff127224 */ /* 0x001fe400078e0018 */
[----:B------:R-:W-:Y:S02]  /*45c20*/  IMAD.MOV.U32 R19, RZ, RZ, R25 ;  /* 0x000000ffff137224 */ /* 0x000fe400078e0019 */
[----:B------:R-:W2:Y:S01]  /*45c30*/  LDL.LU.64 R24, [R1+0x45e8] ;  /* 0x0045e80001187983 */ /* 0x000ea20000300a00 */
[----:B------:R-:W-:-:S02]  /*45c40*/  IMAD.MOV.U32 R4, RZ, RZ, R2 ;  /* 0x000000ffff047224 */ /* 0x000fc400078e0002 */
[----:B------:R-:W-:-:S07]  /*45c50*/  IMAD.MOV.U32 R5, RZ, RZ, R0 ;  /* 0x000000ffff057224 */ /* 0x000fce00078e0000 */
[C---:B--2---:R-:W-:Y:S01]  /*45c60*/  HMMA.16816.F32.BF16 R4, R20.reuse, R4, R24 ;  /* 0x000000041404723c */ /* 0x044fe20000041818 */
[----:B------:R-:W2:Y:S11]  /*45c70*/  LDL.LU.64 R24, [R1+0x45e0] ;  /* 0x0045e00001187983 */ /* 0x000eb60000300a00 */
[----:B------:R-:W-:Y:S11]  /*45c80*/  @!UPT UIADD3 URZ, URZ, URZ, URZ ;  /* 0x0000003f3f3ff290 */ /* 0x000ff6000fffe03f */
[----:B------:R-:W-:Y:S01]  /*45c90*/  STL.64 [R1+0x1b0], R4 ;  /* 0x0001b00401007387 */ /* 0x000fe20000100a00 */
[----:B------:R-:W-:Y:S02]  /*45ca0*/  STL.64 [R1+0x1b8], R6 ;  /* 0x0001b80601007387 */ /* 0x000fe40000100a00 */
[----:B------:R-:W0:Y:S04]  /*45cb0*/  LDSM.16.MT88.4 R4, [R29+0x8200] ;  /* 0x008200001d04783b */ /* 0x000e280000004200 */
[----:B------:R-:W-:Y:S01]  /*45cc0*/  STL [R1+0x44c0], R29 ;  /* 0x0044c01d01007387 */ /* 0x000fe20000100800 */
[----:B0-----:R-:W-:Y:S01]  /*45cd0*/  STL.64 [R1+0x43f8], R6 ;  /* 0x0043f80601007387 */ /* 0x001fe20000100a00 */
[----:B------:R3:W-:Y:S02]  /*45ce0*/  STL.64 [R1+0x43f0], R4 ;  /* 0x0043f00401007387 */ /* 0x0007e40000100a00 */
[C---:B---3--:R-:W-:Y:S01]  /*45cf0*/  HMMA.16816.F32.BF16 R4, R20.reuse, R12, R8 ;  /* 0x0000000c1404723c */ /* 0x048fe20000041808 */
[----:B------:R-:W3:Y:S11]  /*45d00*/  LDL.LU R12, [R1+0x1390] ;  /* 0x00139000010c7983 */ /* 0x000ef60000300800 */
[----:B------:R-:W-:Y:S11]  /*45d10*/  @!UPT UIADD3 URZ, URZ, URZ, URZ ;  /* 0x0000003f3f3ff290 */ /* 0x000ff6000fffe03f */
[----:B------:R0:W-:Y:S01]  /*45d20*/  STL.64 [R1+0x450], R4 ;  /* 0x0004500401007387 */ /* 0x0001e20000100a00 */
[----:B------:R1:W-:Y:S02]  /*45d30*/  STL.64 [R1+0x458], R6 ;  /* 0x0004580601007387 */ /* 0x0003e40000100a00 */
[----:B------:R-:W3:Y:S02]  /*45d40*/  LDL.LU R13, [R1+0x1394] ;  /* 0x00139400010d7983 */ /* 0x000ee40000300800 */
[----:B------:R-:W4:Y:S01]  /*45d50*/  LDL.LU R14, [R1+0x1398] ;  /* 0x00139800010e7983 */ /* 0x000f220000300800 */
[----:B------:R-:W4:Y:S04]  /*45d60*/  LDL.LU R15, [R1+0x139c] ;  /* 0x00139c00010f7983 */ /* 0x000f280000300800 */
[----:B0-----:R-:W2:Y:S01]  /*45d70*/  LDL.LU R4, [R1+0x13b0] ;  /* 0x0013b00001047983 */ /* 0x001ea20000300800 */
[----:B------:R-:W2:Y:S02]  /*45d80*/  LDL.LU R5, [R1+0x13b4] ;  /* 0x0013b40001057983 */ /* 0x000ea40000300800 */
[----:B-1----:R-:W2:Y:S02]  /*45d90*/  LDL.LU R6, [R1+0x13b8] ;  /* 0x0013b80001067983 */ /* 0x002ea40000300800 */
[----:B------:R-:W2:Y:S02]  /*45da0*/  LDL.LU R7, [R1+0x13bc] ;  /* 0x0013bc0001077983 */ /* 0x000ea40000300800 */
[----:B--2---:R-:W-:Y:S01]  /*45db0*/  STL.64 [R1+0x45d8], R6 ;  /* 0x0045d80601007387 */ /* 0x004fe20000100a00 */
[----:B------:R0:W-:Y:S03]  /*45dc0*/  STL.64 [R1+0x45d0], R4 ;  /* 0x0045d00401007387 */ /* 0x0001e60000100a00 */
[----:B0-----:R-:W2:Y:S01]  /*45dd0*/  LDL.LU R4, [R1+0x13c0] ;  /* 0x0013c00001047983 */ /* 0x001ea20000300800 */
[----:B------:R-:W2:Y:S02]  /*45de0*/  LDL.LU R5, [R1+0x13c4] ;  /* 0x0013c40001057983 */ /* 0x000ea40000300800 */
[----:B------:R-:W2:Y:S02]  /*45df0*/  LDL.LU R6, [R1+0x13c8] ;  /* 0x0013c80001067983 */ /* 0x000ea40000300800 */
[----:B------:R-:W2:Y:S01]  /*45e00*/  LDL.LU R7, [R1+0x13cc] ;  /* 0x0013cc0001077983 */ /* 0x000ea20000300800 */
[----:B----4-:R-:W-:Y:S01]  /*45e10*/  STL.64 [R1+0x45b0], R14 ;  /* 0x0045b00e01007387 */ /* 0x010fe20000100a00 */
[----:B---3--:R0:W-:Y:S03]  /*45e20*/  STL.64 [R1+0x45a8], R12 ;  /* 0x0045a80c01007387 */ /* 0x0081e60000100a00 */
[----:B0-----:R-:W3:Y:S04]  /*45e30*/  LDL.64 R12, [R1+0x30] ;  /* 0x00003000010c7983 */ /* 0x001ee80000100a00 */
[----:B---3--:R0:W-:Y:S01]  /*45e40*/  STL.64 [R1+0x45c8], R12 ;  /* 0x0045c80c01007387 */ /* 0x0081e20000100a00 */
[----:B------:R-:W3:Y:S03]  /*45e50*/  LDL.64 R16, [R1+0x10] ;  /* 0x0000100001107983 */ /* 0x000ee60000100a00 */
[----:B0-----:R-:W4:Y:S01]  /*45e60*/  LDL.64 R12, [R1+0x40] ;  /* 0x00004000010c7983 */ /* 0x001f220000100a00 */
[----:B------:R-:W-:Y:S03]  /*45e70*/  STL.64 [R1+0x45c0], R18 ;  /* 0x0045c01201007387 */ /* 0x000fe60000100a00 */
[----:B---3--:R0:W-:Y:S04]  /*45e80*/  STL.64 [R1+0x45b8], R16 ;  /* 0x0045b81001007387 */ /* 0x0081e80000100a00 */
        /* <DEDUP_REMOVED lines=19> */
[----:B------:R-:W4:Y:S02]  /*45fc0*/  LDL.LU.64 R4, [R1+0x45d0] ;  /* 0x0045d00001047983 */ /* 0x000f240000300a00 */
[----:B------:R-:W-:Y:S02]  /*45fd0*/  IMAD.MOV.U32 R2, RZ, RZ, R24 ;  /* 0x000000ffff027224 */ /* 0x000fe400078e0018 */
[----:B------:R-:W-:Y:S01]  /*45fe0*/  IMAD.MOV.U32 R0, RZ, RZ, R25 ;  /* 0x000000ffff007224 */ /* 0x000fe200078e0019 */
[----:B------:R-:W3:Y:S01]  /*45ff0*/  LDL.LU R24, [R1+0x1360] ;  /* 0x0013600001187983 */ /* 0x000ee20000300800 */
[----:B------:R-:W3:Y:S02]  /*46000*/  LDL.LU R25, [R1+0x1364] ;  /* 0x0013640001197983 */ /* 0x000ee40000300800 */
[----:B------:R-:W3:Y:S02]  /*46010*/  LDL.LU R26, [R1+0x1368] ;  /* 0x00136800011a7983 */ /* 0x000ee40000300800 */
[----:B------:R-:W3:Y:S01]  /*46020*/  LDL.LU R27, [R1+0x136c] ;  /* 0x00136c00011b7983 */ /* 0x000ee20000300800 */
[----:B------:R-:W-:Y:S01]  /*46030*/  STL [R1+0x44c4], R2 ;  /* 0x0044c40201007387 */ /* 0x000fe20000100800 */
[C---:B----4-:R-:W-:Y:S11]  /*46040*/  HMMA.16816.F32.BF16 R4, R20.reuse, R12, R4 ;  /* 0x0000000c1404723c */ /* 0x050ff60000041804 */
[----:B------:R-:W-:Y:S11]  /*46050*/  @!UPT UIADD3 URZ, URZ, URZ, URZ ;  /* 0x0000003f3f3ff290 */ /* 0x000ff6000fffe03f */
[----:B------:R-:W-:Y:S01]  /*46060*/  @!UPT UIADD3 URZ, URZ, URZ, URZ ;  /* 0x0000003f3f3ff290 */ /* 0x000fe2000fffe03f */
[----:B------:R0:W-:Y:S01]  /*46070*/  STL.64 [R1+0x430], R4 ;  /* 0x0004300401007387 */ /* 0x0001e20000100a00 */
[----:B------:R-:W-:Y:S02]  /*46080*/  STL.64 [R1+0x438], R6 ;  /* 0x0004380601007387 */ /* 0x000fe40000100a00 */
[----:B0-----:R-:W-:Y:S02]  /*46090*/  IMAD.MOV.U32 R5, RZ, RZ, R12 ;  /* 0x000000ffff057224 */ /* 0x001fe400078e000c */
[----:B------:R-:W-:Y:S02]  /*460a0*/  IMAD.MOV.U32 R4, RZ, RZ, R13 ;  /* 0x000000ffff047224 */ /* 0x000fe400078e000d */
[----:B------:R-:W4:Y:S02]  /*460b0*/  LDL.LU.64 R12, [R1+0x45c8] ;  /* 0x0045c800010c7983 */ /* 0x000f240000300a00 */
[----:B----4-:R-:W-:Y:S11]  /*460c0*/  HMMA.16816.F32.BF16 R16, R20, R12, R16 ;  /* 0x0000000c1410723c */ /* 0x010ff60000041810 */
        /* <DEDUP_REMOVED lines=8> */
[----:B------:R-:W2:Y:S01]  /*46150*/  LDL.LU.64 R14, [R1+0x45b0] ;  /* 0x0045b000010e7983 */ /* 0x000ea20000300a00 */
[----:B------:R-:W2:Y:S02]  /*46160*/  LDL.LU.64 R12, [R1+0x45a8] ;  /* 0x0045a800010c7983 */ /* 0x000ea40000300a00 */
[----:B------:R-:W-:Y:S02]  /*46170*/  STL.64 [R1+0x44d0], R6 ;  /* 0x0044d00601007387 */ /* 0x000fe40000100a00 */
[----:B------:R4:W-:Y:S02]  /*46180*/  STL.64 [R1+0x44c8], R4 ;  /* 0x0044c80401007387 */ /* 0x0009e40000100a00 */
[----:B----4-:R-:W-:-:S02]  /*46190*/  IMAD.MOV.U32 R4, RZ, RZ, R18 ;  /* 0x000000ffff047224 */ /* 0x010fc400078e0012 */
[----:B------:R-:W-:Y:S01]  /*461a0*/  IMAD.MOV.U32 R5, RZ, RZ, R19 ;  /* 0x000000ffff057224 */ /* 0x000fe200078e0013 */
[----:B------:R-:W4:Y:S01]  /*461b0*/  LDL.LU R18, [R1+0x45a0] ;  /* 0x0045a00001127983 */ /* 0x000f220000300800 */
[----:B------:R-:W3:Y:S03]  /*461c0*/  LDL.LU R19, [R1+0x459c] ;  /* 0x00459c0001137983 */ /* 0x000ee60000300800 */
[----:B------:R0:W-:Y:S02]  /*461d0*/  STL.64 [R1+0x44e8], R4 ;  /* 0x0044e80401007387 */ /* 0x0001e40000100a00 */
[----:B0-----:R-:W-:Y:S02]  /*461e0*/  IMAD.MOV.U32 R4, RZ, RZ, R3 ;  /* 0x000000ffff047224 */ /* 0x001fe400078e0003 */
[----:B------:R-:W-:Y:S01]  /*461f0*/  IMAD.MOV.U32 R5, RZ, RZ, R28 ;  /* 0x000000ffff057224 */ /* 0x000fe200078e001c */
[----:B------:R-:W3:Y:S04]  /*46200*/  LDL.LU R3, [R1+0x4598] ;  /* 0x0045980001037983 */ /* 0x000ee80000300800 */
[----:B------:R0:W-:Y:S04]  /*46210*/  STL.64 [R1+0x4500], R4 ;  /* 0x0045000401007387 */ /* 0x0001e80000100a00 */
[----:B0-----:R-:W3:Y:S01]  /*46220*/  LDL.64 R4, [R1+0x20] ;  /* 0x0000200001047983 */ /* 0x001ee20000100a00 */
[C---:B--2---:R-:W-:Y:S08]  /*46230*/  HMMA.16816.F32.BF16 R8, R20.reuse, R16, R8 ;  /* 0x000000101408723c */ /* 0x044ff00000041808 */
[----:B---3--:R-:W-:Y:S11]  /*46240*/  HMMA.16816.F32.BF16 R12, R20, R4, R12 ;  /* 0x00000004140c723c */ /* 0x008ff6000004180c */
[----:B------:R-:W-:Y:S11]  /*46250*/  @!UPT UIADD3 URZ, URZ, URZ, URZ ;  /* 0x0000003f3f3ff290 */ /* 0x000ff6000fffe03f */
[----:B------:R-:W-:Y:S01]  /*46260*/  @!UPT UIADD3 URZ, URZ, URZ, URZ ;  /* 0x0000003f3f3ff290 */ /* 0x000fe2000fffe03f */
[----:B------:R0:W-:Y:S01]  /*46270*/  STL.64 [R1+0x410], R12 ;  /* 0x0004100c01007387 */ /* 0x0001e20000100a00 */
[----:B------:R1:W-:Y:S03]  /*46280*/  STL.64 [R1+0x418], R14 ;  /* 0x0004180e01007387 */ /* 0x0003e60000100a00 */
[----:B0-----:R-:W2:Y:S01]  /*46290*/  LDL.LU.64 R12, [R1+0x4590] ;  /* 0x00459000010c7983 */ /* 0x001ea20000300a00 */
[----:B-1----:R-:W-:Y:S02]  /*462a0*/  IMAD.MOV.U32 R15, RZ, RZ, R4 ;  /* 0x000000ffff0f7224 */ /* 0x002fe400078e0004 */
[----:B------:R-:W-:Y:S02]  /*462b0*/  IMAD.MOV.U32 R14, RZ, RZ, R5 ;  /* 0x000000ffff0e7224 */ /* 0x000fe400078e0005 */
[----:B------:R-:W-:Y:S02]  /*462c0*/  IMAD.MOV.U32 R4, RZ, RZ, R19 ;  /* 0x000000ffff047224 */ /* 0x000fe400078e0013 */
[----:B----4-:R-:W-:-:S05]  /*462d0*/  IMAD.MOV.U32 R5, RZ, RZ, R18 ;  /* 0x000000ffff057224 */ /* 0x010fca00078e0012 */
[----:B------:R0:W-:Y:S04]  /*462e0*/  STL.64 [R1+0x4518], R4 ;  /* 0x0045180401007387 */ /* 0x0001e80000100a00 */
[----:B0-----:R-:W3:Y:S01]  /*462f0*/  LDL.64 R4, [R1] ;  /* 0x0000000001047983 */ /* 0x001ee20000100a00 */
[----:B------:R-:W-:Y:S02]  /*46300*/  STL.64 [R1+0x400], R8 ;  /* 0x0004000801007387 */ /* 0x000fe40000100a00 */
[----:B------:R0:W-:Y:S02]  /*46310*/  STL.64 [R1+0x408], R10 ;  /* 0x0004080a01007387 */ /* 0x0001e40000100a00 */
[----:B0-----:R-:W3:Y:S01]  /*46320*/  LDL.LU.64 R10, [R1+0x4588] ;  /* 0x00458800010a7983 */ /* 0x001ee20000300a00 */
[----:B------:R-:W3:Y:S02]  /*46330*/  LDL.LU.64 R8, [R1+0x4580] ;  /* 0x0045800001087983 */ /* 0x000ee40000300a00 */
[----:B------:R-:W-:-:S02]  /*46340*/  IMAD.MOV.U32 R28, RZ, RZ, R16 ;  /* 0x000000ffff1c7224 */ /* 0x000fc400078e0010 */
[----:B------:R-:W-:Y:S02]  /*46350*/  IMAD.MOV.U32 R19, RZ, RZ, R17 ;  /* 0x000000ffff137224 */ /* 0x000fe400078e0011 */
[----:B------:R-:W4:Y:S01]  /*46360*/  LDL.LU.64 R16, [R1+0x4578] ;  /* 0x0045780001107983 */ /* 0x000f220000300a00 */
[C---:B---3--:R-:W-:Y:S11]  /*46370*/  HMMA.16816.F32.BF16 R8, R20.reuse, R4, R8 ;  /* 0x000000041408723c */ /* 0x048ff60000041808 */
[----:B------:R-:W-:Y:S11]  /*46380*/  @!UPT UIADD3 URZ, URZ, URZ, URZ ;  /* 0x0000003f3f3ff290 */ /* 0x000ff6000fffe03f */
[----:B------:R-:W-:Y:S01]  /*46390*/  @!UPT UIADD3 URZ, URZ, URZ, URZ ;  /* 0x0000003f3f3ff290 */ /* 0x000fe2000fffe03f */
[----:B------:R-:W-:Y:S01]  /*463a0*/  STL.64 [R1+0x3f0], R8 ;  /* 0x0003f00801007387 */ /* 0x000fe20000100a00 */
[----:B------:R0:W-:Y:S03]  /*463b0*/  STL.64 [R1+0x3f8], R10 ;  /* 0x0003f80a01007387 */ /* 0x0001e60000100a00 */
[----:B0-----:R-:W3:Y:S01]  /*463c0*/  LDL.LU R10, [R1+0x4570] ;  /* 0x00457000010a7983 */ /* 0x001ee20000300800 */
[----:B------:R-:W2:Y:S01]  /*463d0*/  LDL.LU.64 R8, [R1+0x4568] ;  /* 0x0045680001087983 */ /* 0x000ea20000300a00 */
[----:B----4-:R-:W-:Y:S01]  /*463e0*/  HMMA.16816.F32.BF16 R24, R20, R16, R24 ;  /* 0x000000101418723c */ /* 0x010fe20000041818 */
[----:B------:R-:W-:Y:S02]  /*463f0*/  IMAD.MOV.U32 R2, RZ, RZ, R4 ;  /* 0x000000ffff027224 */ /* 0x000fe400078e0004 */
[----:B------:R-:W-:Y:S02]  /*46400*/  IMAD.MOV.U32 R29, RZ, RZ, R5 ;  /* 0x000000ffff1d7224 */ /* 0x000fe400078e0005 */
[----:B---3--:R-:W-:-:S02]  /*46410*/  IMAD.MOV.U32 R4, RZ, RZ, R10 ;  /* 0x000000ffff047224 */ /* 0x008fc400078e000a */
[----:B--2---:R-:W-:-:S05]  /*46420*/  IMAD.MOV.U32 R5, RZ, RZ, R9 ;  /* 0x000000ffff057224 */ /* 0x004fca00078e0009 */
[----:B------:R-:W-:Y:S11]  /*46430*/  STL.64 [R1+0x4530], R4 ;  /* 0x0045300401007387 */ /* 0x000ff60000100a00 */
[----:B------:R0:W-:Y:S02]  /*46440*/  STL.64 [R1+0x3e0], R24 ;  /* 0x0003e01801007387 */ /* 0x0001e40000100a00 */
[----:B------:R1:W-:Y:S01]  /*46450*/  STL.64 [R1+0x3e8], R26 ;  /* 0x0003e81a01007387 */ /* 0x0003e20000100a00 */
[----:B0-----:R-:W2:Y:S01]  /*46460*/  LDL.LU R24, [R1+0x1180] ;  /* 0x0011800001187983 */ /* 0x001ea20000300800 */
[----:B------:R-:W2:Y:S02]  /*46470*/  LDL.LU R25, [R1+0x1184] ;  /* 0x0011840001197983 */ /* 0x000ea40000300800 */
[----:B-1----:R-:W2:Y:S02]  /*46480*/  LDL.LU R26, [R1+0x1188] ;  /* 0x00118800011a7983 */ /* 0x002ea40000300800 */
[----:B------:R-:W-:Y:S01]  /*46490*/  IMAD.MOV.U32 R4, RZ, RZ, R8 ;  /* 0x000000ffff047224 */ /* 0x000fe200078e0008 */
[----:B------:R-:W2:Y:S01]  /*464a0*/  LDL.LU R27, [R1+0x118c] ;  /* 0x00118c00011b7983 */ /* 0x000ea20000300800 */
[----:B------:R-:W3:Y:S02]  /*464b0*/  LDL.LU R8, [R1+0x1350] ;  /* 0x0013500001087983 */ /* 0x000ee40000300800 */
[----:B------:R-:W3:Y:S02]  /*464c0*/  LDL.LU R9, [R1+0x1354] ;  /* 0x0013540001097983 */ /* 0x000ee40000300800 */
[----:B------:R-:W3:Y:S01]  /*464d0*/  LDL.LU R10, [R1+0x1358] ;  /* 0x00135800010a7983 */ /* 0x000ee20000300800 */
[----:B------:R-:W3:Y:S01]  /*464e0*/  LDL.LU R11, [R1+0x135c] ;  /* 0x00135c00010b7983 */ /* 0x000ee20000300800 */
[----:B------:R-:W-:Y:S02]  /*464f0*/  STL [R1+0x44e0], R19 ;  /* 0x0044e01301007387 */ /* 0x000fe40000100800 */
[----:B------:R0:W-:Y:S02]  /*46500*/  STL.64 [R1+0x44d8], R16 ;  /* 0x0044d81001007387 */ /* 0x0001e40000100a00 */
[----:B0-----:R-:W4:Y:S01]  /*46510*/  LDL.LU R16, [R1+0x1130] ;  /* 0x0011300001107983 */ /* 0x001f220000300800 */
[----:B------:R-:W4:Y:S02]  /*46520*/  LDL.LU R17, [R1+0x1134] ;  /* 0x0011340001117983 */ /* 0x000f240000300800 */
[----:B------:R-:W2:Y:S02]  /*46530*/  LDL.LU R18, [R1+0x1138] ;  /* 0x0011380001127983 */ /* 0x000ea40000300800 */
        /* <DEDUP_REMOVED lines=13> */
[C---:B---3--:R-:W-:Y:S01]  /*46610*/  HMMA.16816.F32.BF16 R8, R20.reuse, R12, R8 ;  /* 0x0000000c1408723c */ /* 0x048fe20000041808 */
        /* <DEDUP_REMOVED lines=16> */
[----:B------:R-:W-:Y:S02]  /*46720*/  STL.64 [R1+0x4410], R12 ;  /* 0x0044100c01007387 */ /* 0x000fe40000100a00 */
[----:B------:R-:W-:Y:S01]  /*46730*/  IMAD.MOV.U32 R5, RZ, RZ, R3 ;  /* 0x000000ffff057224 */ /* 0x000fe200078e0003 */
[----:B----4-:R-:W-:Y:S01]  /*46740*/  HMMA.16816.F32.BF16 R20, R20, R8, R24 ;  /* 0x000000081414723c */ /* 0x010fe20000041818 */
[----:B------:R-:W2:Y:S01]  /*46750*/  LDL.LU.64 R26, [R1+0x4550] ;  /* 0x00455000011a7983 */ /* 0x000ea20000300a00 */
[----:B------:R-:W2:Y:S11]  /*46760*/  LDL.LU.64 R24, [R1+0x4548] ;  /* 0x0045480001187983 */ /* 0x000eb60000300a00 */
[----:B------:R-:W-:Y:S10]  /*46770*/  @!UPT UIADD3 URZ, URZ, URZ, URZ ;  /* 0x0000003f3f3ff290 */ /* 0x000ff4000fffe03f */
[----:B------:R0:W-:Y:S01]  /*46780*/  STL.64 [R1+0x1a0], R20 ;  /* 0x0001a01401007387 */ /* 0x0001e20000100a00 */
[----:B------:R-:W-:Y:S03]  /*46790*/  STL.64 [R1+0x1a8], R22 ;  /* 0x0001a81601007387 */ /* 0x000fe60000100a00 */
[----:B0-----:R-:W4:Y:S01]  /*467a0*/  LDL.64 R20, [R1+0x70] ;  /* 0x0000700001147983 */ /* 0x001f220000100a00 */
[----:B---3--:R-:W-:Y:S02]  /*467b0*/  STL.64 [R1+0x4408], R10 ;  /* 0x0044080a01007387 */ /* 0x008fe40000100a00 */
[----:B------:R0:W-:Y:S02]  /*467c0*/  STL.64 [R1+0x4400], R8 ;  /* 0x0044000801007387 */ /* 0x0001e40000100a00 */
        /* <DEDUP_REMOVED lines=31> */
[----:B0-----:R-:W2:Y:S01]  /*469c0*/  LDL.LU.64 R4, [R1+0x44e8] ;  /* 0x0044e80001047983 */ /* 0x001ea20000300a00 */
[C---:B----4-:R-:W-:Y:S08]  /*469d0*/  HMMA.16816.F32.BF16 R8, R24.reuse, R20, R8 ;  /* 0x000000141808723c */ /* 0x050ff00000041808 */
[----:B--2---:R-:W-:Y:S01]  /*469e0*/  HMMA.16816.F32.BF16 R4, R24, R4, R16 ;  /* 0x000000041804723c */ /* 0x004fe20000041810 */
[----:B------:R-:W2:Y:S01]  /*469f0*/  LDL.LU R19, [R1+0x44e0] ;  /* 0x0044e00001137983 */ /* 0x000ea20000300800 */
[----:B------:R-:W3:Y:S05]  /*46a00*/  LDL.LU.64 R16, [R1+0x44d8] ;  /* 0x0044d80001107983 */ /* 0x000eea0000300a00 */
[----:B------:R-:W-:Y:S11]  /*46a10*/  IMAD.MOV.U32 R18, RZ, RZ, R20 ;  /* 0x000000ffff127224 */ /* 0x000ff600078e0014 */
[----:B------:R-:W-:Y:S05]  /*46a20*/  @!UPT UIADD3 URZ, URZ, URZ, URZ ;  /* 0x0000003f3f3ff290 */ /* 0x000fea000fffe03f */
[----:B------:R-:W-:Y:S01]  /*46a30*/  STL.64 [R1+0x150], R4 ;  /* 0x0001500401007387 */ /* 0x000fe20000100a00 */
[----:B------:R0:W-:Y:S03]  /*46a40*/  STL.64 [R1+0x158], R6 ;  /* 0x0001580601007387 */ /* 0x0001e60000100a00 */
[----:B0-----:R-:W4:Y:S01]  /*46a50*/  LDL.LU.64 R6, [R1+0x44d0] ;  /* 0x0044d00001067983 */ /* 0x001f220000300a00 */
[----:B------:R-:W2:Y:S02]  /*46a60*/  LDL.LU.64 R4, [R1+0x44c8] ;  /* 0x0044c80001047983 */ /* 0x000ea40000300a00 */
[----:B------:R0:W-:Y:S02]  /*46a70*/  STL.64 [R1+0x140], R8 ;  /* 0x0001400801007387 */ /* 0x0001e40000100a00 */
[----:B------:R1:W-:Y:S01]  /*46a80*/  STL.64 [R1+0x148], R10 ;  /* 0x0001480a01007387 */ /* 0x0003e20000100a00 */
[----:B------:R-:W-:Y:S04]  /*46a90*/  STL [R1+0x4420], R18 ;  /* 0x0044201201007387 */ /* 0x000fe80000100800 */
[----:B---3--:R3:W-:Y:S01]  /*46aa0*/  STL.64 [R1+0x4418], R16 ;  /* 0x0044181001007387 */ /* 0x0087e20000100a00 */
[----:B0-----:R-:W2:Y:S02]  /*46ab0*/  LDL.LU R8, [R1+0x12c0] ;  /* 0x0012c00001087983 */ /* 0x001ea40000300800 */
[----:B------:R-:W2:Y:S02]  /*46ac0*/  LDL.LU R9, [R1+0x12c4] ;  /* 0x0012c40001097983 */ /* 0x000ea40000300800 */
[----:B-1----:R-:W2:Y:S01]  /*46ad0*/  LDL.LU R10, [R1+0x12c8] ;  /* 0x0012c800010a7983 */ /* 0x002ea20000300800 */
[----:B------:R-:W2:Y:S01]  /*46ae0*/  LDL.LU R11, [R1+0x12cc] ;  /* 0x0012cc00010b7983 */ /* 0x000ea20000300800 */
[----:B---3--:R-:W-:-:S02]  /*46af0*/  IMAD.MOV.U32 R16, RZ, RZ, R2 ;  /* 0x000000ffff107224 */ /* 0x008fc400078e0002 */
[----:B------:R-:W-:Y:S01]  /*46b00*/  IMAD.MOV.U32 R17, RZ, RZ, R29 ;  /* 0x000000ffff117224 */ /* 0x000fe200078e001d */
[----:B--2---:R-:W-:Y:S01]  /*46b10*/  STL.64 [R1+0x4430], R10 ;  /* 0x0044300a01007387 */ /* 0x004fe20000100a00 */
[----:B------:R0:W-:Y:S02]  /*46b20*/  STL.64 [R1+0x4428], R8 ;  /* 0x0044280801007387 */ /* 0x0001e40000100a00 */
[----:B------:R-:W2:Y:S02]  /*46b30*/  LDL.LU R2, [R1+0x44c4] ;  /* 0x0044c40001027983 */ /* 0x000ea40000300800 */
[----:B------:R-:W3:Y:S01]  /*46b40*/  LDL.LU R29, [R1+0x44c0] ;  /* 0x0044c000011d7983 */ /* 0x000ee20000300800 */
[----:B------:R1:W-:Y:S04]  /*46b50*/  STL.64 [R1+0x4438], R16 ;  /* 0x0044381001007387 */ /* 0x0003e80000100a00 */
[----:B0-----:R-:W2:Y:S01]  /*46b60*/  LDL.LU R8, [R1+0x12e0] ;  /* 0x0012e00001087983 */ /* 0x001ea20000300800 */
[----:B------:R-:W2:Y:S02]  /*46b70*/  LDL.LU R9, [R1+0x12e4] ;  /* 0x0012e40001097983 */ /* 0x000ea40000300800 */
[----:B------:R-:W2:Y:S02]  /*46b80*/  LDL.LU R10, [R1+0x12e8] ;  /* 0x0012e800010a7983 */ /* 0x000ea40000300800 */
[----:B------:R-:W2:Y:S02]  /*46b90*/  LDL.LU R11, [R1+0x12ec] ;  /* 0x0012ec00010b7983 */ /* 0x000ea40000300800 */
[----:B-1----:R-:W-:-:S02]  /*46ba0*/  IMAD.MOV.U32 R16, RZ, RZ, R28 ;  /* 0x000000ffff107224 */ /* 0x002fc400078e001c */
[----:B------:R-:W-:Y:S01]  /*46bb0*/  IMAD.MOV.U32 R17, RZ, RZ, R19 ;  /* 0x000000ffff117224 */ /* 0x000fe200078e0013 */
[----:B--2---:R-:W-:Y:S01]  /*46bc0*/  STL.64 [R1+0x4448], R10 ;  /* 0x0044480a01007387 */ /* 0x004fe20000100a00 */
[----:B------:R0:W-:Y:S03]  /*46bd0*/  STL.64 [R1+0x4440], R8 ;  /* 0x0044400801007387 */ /* 0x0001e60000100a00 */
[----:B------:R1:W-:Y:S01]  /*46be0*/  STL.64 [R1+0x4450], R16 ;  /* 0x0044501001007387 */ /* 0x0003e20000100a00 */
        /* <DEDUP_REMOVED lines=13> */
[----:B----4-:R-:W-:-:S02]  /*46cc0*/  IMAD.MOV.U32 R16, RZ, RZ, R7 ;  /* 0x000000ffff107224 */ /* 0x010fc400078e0007 */
[----:B------:R-:W-:Y:S01]  /*46cd0*/  IMAD.MOV.U32 R17, RZ, RZ, R6 ;  /* 0x000000ffff117224 */ /* 0x000fe200078e0006 */
[----:B--2---:R-:W-:Y:S01]  /*46ce0*/  STL.64 [R1+0x4478], R10 ;  /* 0x0044780a01007387 */ /* 0x004fe20000100a00 */
[----:B------:R-:W-:Y:S03]  /*46cf0*/  STL.64 [R1+0x4470], R8 ;  /* 0x0044700801007387 */ /* 0x000fe60000100a00 */
[----:B------:R0:W-:Y:S02]  /*46d00*/  STL.64 [R1+0x4480], R16 ;  /* 0x0044801001007387 */ /* 0x0001e40000100a00 */
[----:B0-----:R-:W-:Y:S02]  /*46d10*/  IMAD.MOV.U32 R16, RZ, RZ, R5 ;  /* 0x000000ffff107224 */ /* 0x001fe400078e0005 */
[----:B------:R-:W-:-:S05]  /*46d20*/  IMAD.MOV.U32 R17, RZ, RZ, R4 ;  /* 0x000000ffff117224 */ /* 0x000fca00078e0004 */
[----:B------:R0:W-:Y:S04]  /*46d30*/  STL.64 [R1+0x4498], R16 ;  /* 0x0044981001007387 */ /* 0x0001e80000100a00 */
[----:B0-----:R-:W2:Y:S01]  /*46d40*/  LDL.LU R16, [R1+0x1330] ;  /* 0x0013300001107983 */ /* 0x001ea20000300800 */
[----:B------:R-:W2:Y:S02]  /*46d50*/  LDL.LU R17, [R1+0x1334] ;  /* 0x0013340001117983 */ /* 0x000ea40000300800 */
[----:B------:R-:W4:Y:S02]  /*46d60*/  LDL.LU R18, [R1+0x1338] ;  /* 0x0013380001127983 */ /* 0x000f240000300800 */
[----:B------:R-:W4:Y:S02]  /*46d70*/  LDL.LU R19, [R1+0x133c] ;  /* 0x00133c0001137983 */ /* 0x000f240000300800 */
[----:B----4-:R-:W-:Y:S01]  /*46d80*/  STL.64 [R1+0x44a8], R18 ;  /* 0x0044a81201007387 */ /* 0x010fe20000100a00 */
[----:B--2---:R0:W-:Y:S03]  /*46d90*/  STL.64 [R1+0x44a0], R16 ;  /* 0x0044a01001007387 */ /* 0x0041e60000100a00 */
[----:B0-----:R-:W2:Y:S01]  /*46da0*/  LDL.64 R16, [R1+0x60] ;  /* 0x0000600001107983 */ /* 0x001ea20000100a00 */
[----:B------:R-:W4:Y:S02]  /*46db0*/  LDL.LU R8, [R1+0x1310] ;  /* 0x0013100001087983 */ /* 0x000f240000300800 */
[----:B------:R-:W4:Y:S02]  /*46dc0*/  LDL.LU R9, [R1+0x1314] ;  /* 0x0013140001097983 */ /* 0x000f240000300800 */
[----:B------:R-:W2:Y:S01]  /*46dd0*/  LDL.LU R10, [R1+0x1318] ;  /* 0x00131800010a7983 */ /* 0x000ea20000300800 */
[----:B------:R-:W2:Y:S04]  /*46de0*/  LDL.LU R11, [R1+0x131c] ;  /* 0x00131c00010b7983 */ /* 0x000ea80000300800 */
[----:B--2---:R-:W-:Y:S01]  /*46df0*/  STL.64 [R1+0x4490], R10 ;  /* 0x0044900a01007387 */ /* 0x004fe20000100a00 */
[----:B----4-:R0:W-:Y:S03]  /*46e00*/  STL.64 [R1+0x4488], R8 ;  /* 0x0044880801007387 */ /* 0x0101e60000100a00 */
[----:B0-----:R-:W2:Y:S01]  /*46e10*/  LDL.LU R8, [R1+0x1320] ;  /* 0x0013200001087983 */ /* 0x001ea20000300800 */
[----:B------:R-:W2:Y:S02]  /*46e20*/  LDL.LU R9, [R1+0x1324] ;  /* 0x0013240001097983 */ /* 0x000ea40000300800 */
[----:B------:R-:W4:Y:S02]  /*46e30*/  LDL.LU R10, [R1+0x1328] ;  /* 0x00132800010a7983 */ /* 0x000f240000300800 */
[----:B------:R-:W4:Y:S02]  /*46e40*/  LDL.LU R11, [R1+0x132c] ;  /* 0x00132c00010b7983 */ /* 0x000f240000300800 */
[----:B------:R-:W-:-:S02]  /*46e50*/  IMAD.MOV.U32 R3, RZ, RZ, R21 ;  /* 0x000000ffff037224 */ /* 0x000fc400078e0015 */
[----:B---3--:R-:W0:Y:S04]  /*46e60*/  LDSM.16.MT88.4 R20, [R29+0x8280] ;  /* 0x008280001d14783b */ /* 0x008e280000004200 */
[----:B----4-:R-:W-:Y:S01]  /*46e70*/  STL.64 [R1+0x44b8], R10 ;  /* 0x0044b80a01007387 */ /* 0x010fe20000100a00 */
[----:B--2---:R1:W-:Y:S03]  /*46e80*/  STL.64 [R1+0x44b0], R8 ;  /* 0x0044b00801007387 */ /* 0x0043e60000100a00 */
[----:B-1----:R-:W2:Y:S01]  /*46e90*/  LDL.LU R8, [R1+0x1340] ;  /* 0x0013400001087983 */ /* 0x002ea20000300800 */
[----:B------:R-:W2:Y:S02]  /*46ea0*/  LDL.LU R9, [R1+0x1344] ;  /* 0x0013440001097983 */ /* 0x000ea40000300800 */
[----:B------:R-:W2:Y:S02]  /*46eb0*/  LDL.LU R10, [R1+0x1348] ;  /* 0x00134800010a7983 */ /* 0x000ea40000300800 */
[----:B------:R-:W2:Y:S01]  /*46ec0*/  LDL.LU R11, [R1+0x134c] ;  /* 0x00134c00010b7983 */ /* 0x000ea20000300800 */
[----:B------:R-:W3:Y:S01]  /*46ed0*/  LDL.LU R12, [R1+0x12d0] ;  /* 0x0012d000010c7983 */ /* 0x000ee20000300800 */
[----:B------:R-:W3:Y:S02]  /*46ee0*/  LDL.LU R13, [R1+0x12d4] ;  /* 0x0012d400010d7983 */ /* 0x000ee40000300800 */
[----:B------:R-:W3:Y:S02]  /*46ef0*/  LDL.LU R14, [R1+0x12d8] ;  /* 0x0012d800010e7983 */ /* 0x000ee40000300800 */
[----:B------:R-:W3:Y:S01]  /*46f00*/  LDL.LU R15, [R1+0x12dc] ;  /* 0x0012dc00010f7983 */ /* 0x000ee20000300800 */
[----:B0-----:R-:W-:Y:S01]  /*46f10*/  STL.64 [R1+0x4320], R22 ;  /* 0x0043201601007387 */ /* 0x001fe20000100a00 */
[----:B------:R0:W-:Y:S02]  /*46f20*/  STL.64 [R1+0x4318], R20 ;  /* 0x0043181401007387 */ /* 0x0001e40000100a00 */
[----:B------:R-:W4:Y:S02]  /*46f30*/  LDL.LU R4, [R1+0x1110] ;  /* 0x0011100001047983 */ /* 0x000f240000300800 */
[----:B------:R-:W4:Y:S01]  /*46f40*/  LDL.LU R5, [R1+0x1114] ;  /* 0x0011140001057983 */ /* 0x000f220000300800 */
[----:B------:R-:W4:Y:S01]  /*46f50*/  LDL.LU R6, [R1+0x1118] ;  /* 0x0011180001067983 */ /* 0x000f220000300800 */
[----:B------:R-:W4:Y:S02]  /*46f60*/  LDL.LU R7, [R1+0x111c] ;  /* 0x00111c0001077983 */ /* 0x000f240000300800 */
[----:B0-----:R-:W-:-:S02]  /*46f70*/  IMAD.MOV.U32 R20, RZ, RZ, R2 ;  /* 0x000000ffff147224 */ /* 0x001fc400078e0002 */
[----:B------:R-:W-:Y:S02]  /*46f80*/  IMAD.MOV.U32 R21, RZ, RZ, R0 ;  /* 0x000000ffff157224 */ /* 0x000fe400078e0000 */
[----:B------:R-:W-:Y:S02]  /*46f90*/  IMAD.MOV.U32 R2, RZ, RZ, R16 ;  /* 0x000000ffff027224 */ /* 0x000fe400078e0010 */
        /* <DEDUP_REMOVED lines=9> */
[----:B------:R-:W2:Y:S02]  /*47030*/  LDL.LU.64 R16, [R1+0x44a0] ;  /* 0x0044a00001107983 */ /* 0x000ea40000300a00 */
[C---:B--2---:R-:W-:Y:S11]  /*47040*/  HMMA.16816.F32.BF16 R16, R24.reuse, R20, R16 ;  /* 0x000000141810723c */ /* 0x044ff60000041810 */
[----:B------:R-:W-:Y:S11]  /*47050*/  @!UPT UIADD3 URZ, URZ, URZ, URZ ;  /* 0x0000003f3f3ff290 */ /* 0x000ff6000fffe03f */
[----:B------:R-:W-:Y:S01]  /*47060*/  @!UPT UIADD3 URZ, URZ, URZ, URZ ;  /* 0x0000003f3f3ff290 */ /* 0x000fe2000fffe03f */
[----:B------:R0:W-:Y:S01]  /*47070*/  STL.64 [R1+0x3b0], R16 ;  /* 0x0003b01001007387 */ /* 0x0001e20000100a00 */
[----:B------:R-:W-:Y:S03]  /*47080*/  STL.64 [R1+0x3b8], R18 ;  /* 0x0003b81201007387 */ /* 0x000fe60000100a00 */
[----:B0-----:R-:W2:Y:S01]  /*47090*/  LDL.LU.64 R16, [R1+0x4498] ;  /* 0x0044980001107983 */ /* 0x001ea20000300a00 */
[----:B------:R0:W-:Y:S03]  /*470a0*/  STL.64 [R1+0x43a8], R20 ;  /* 0x0043a81401007387 */ /* 0x0001e60000100a00 */
[----:B0-----:R-:W2:Y:S04]  /*470b0*/  LDL.64 R20, [R1+0x90] ;  /* 0x0000900001147983 */ /* 0x001ea80000100a00 */
[----:B--2---:R0:W-:Y:S04]  /*470c0*/  STL.64 [R1+0x43d0], R20 ;  /* 0x0043d01401007387 */ /* 0x0041e80000100a00 */
[----:B0-----:R-:W2:Y:S01]  /*470d0*/  LDL.LU R20, [R1+0x10e0] ;  /* 0x0010e00001147983 */ /* 0x001ea20000300800 */
[----:B------:R-:W2:Y:S02]  /*470e0*/  LDL.LU R21, [R1+0x10e4] ;  /* 0x0010e40001157983 */ /* 0x000ea40000300800 */
[----:B------:R-:W2:Y:S02]  /*470f0*/  LDL.LU R22, [R1+0x10e8] ;  /* 0x0010e80001167983 */ /* 0x000ea40000300800 */
[----:B------:R-:W2:Y:S01]  /*47100*/  LDL.LU R23, [R1+0x10ec] ;  /* 0x0010ec0001177983 */ /* 0x000ea20000300800 */
[C---:B------:R-:W-:Y:S01]  /*47110*/  HMMA.16816.F32.BF16 R16, R24.reuse, R16, R8 ;  /* 0x000000101810723c */ /* 0x040fe20000041808 */
[----:B--2---:R-:W-:Y:S01]  /*47120*/  STL.64 [R1+0x43e0], R22 ;  /* 0x0043e01601007387 */ /* 0x004fe20000100a00 */
[----:B------:R0:W-:Y:S03]  /*47130*/  STL.64 [R1+0x43d8], R20 ;  /* 0x0043d81401007387 */ /* 0x0001e60000100a00 */
[----:B0-----:R-:W2:Y:S04]  /*47140*/  LDL.64 R20, [R1+0xb0] ;  /* 0x0000b00001147983 */ /* 0x001ea80000100a00 */
[----:B--2---:R0:W-:Y:S04]  /*47150*/  STL.64 [R1+0x43e8], R20 ;  /* 0x0043e81401007387 */ /* 0x0041e80000100a00 */
[----:B0-----:R-:W2:Y:S01]  /*47160*/  LDL.64 R20, [R1+0xc0] ;  /* 0x0000c00001147983 */ /* 0x001ea20000100a00 */
[----:B------:R-:W2:Y:S02]  /*47170*/  LDL.LU.64 R10, [R1+0x4490] ;  /* 0x00449000010a7983 */ /* 0x000ea40000300a00 */
[----:B------:R-:W2:Y:S07]  /*47180*/  LDL.LU.64 R8, [R1+0x4488] ;  /* 0x0044880001087983 */ /* 0x000eae0000300a00 */
[----:B------:R0:W-:Y:S01]  /*47190*/  STL.64 [R1+0x3a0], R16 ;  /* 0x0003a01001007387 */ /* 0x0001e20000100a00 */
[----:B------:R2:W-:Y:S04]  /*471a0*/  STL.64 [R1+0x3a8], R18 ;  /* 0x0003a81201007387 */ /* 0x0005e80000100a00 */
        /* <DEDUP_REMOVED lines=28> */
[----:B0-----:R-:W2:Y:S01]  /*47370*/  LDL.LU R18, [R1+0x4420] ;  /* 0x0044200001127983 */ /* 0x001ea20000300800 */
[----:B------:R-:W3:Y:S02]  /*47380*/  LDL.LU.64 R16, [R1+0x4418] ;  /* 0x0044180001107983 */ /* 0x000ee40000300a00 */
[C---:B---3--:R-:W-:Y:S11]  /*47390*/  HMMA.16816.F32.BF16 R12, R24.reuse, R16, R12 ;  /* 0x00000010180c723c */ /* 0x048ff6000004180c */
[----:B------:R-:W-:Y:S11]  /*473a0*/  @!UPT UIADD3 URZ, URZ, URZ, URZ ;  /* 0x0000003f3f3ff290 */ /* 0x000ff6000fffe03f */
[----:B------:R-:W-:Y:S01]  /*473b0*/  @!UPT UIADD3 URZ, URZ, URZ, URZ ;  /* 0x0000003f3f3ff290 */ /* 0x000fe2000fffe03f */
[----:B------:R0:W-:Y:S01]  /*473c0*/  STL.64 [R1+0x350], R12 ;  /* 0x0003500c01007387 */ /* 0x0001e20000100a00 */
[----:B------:R-:W-:Y:S03]  /*473d0*/  STL.64 [R1+0x358], R14 ;  /* 0x0003580e01007387 */ /* 0x000fe60000100a00 */
[----:B0-----:R-:W2:Y:S01]  /*473e0*/  LDL.LU.64 R12, [R1+0x4410] ;  /* 0x00441000010c7983 */ /* 0x001ea20000300a00 */
        /* <DEDUP_REMOVED lines=8> */
[----:B------:R-:W4:Y:S02]  /*47470*/  LDL.LU.64 R8, [R1+0x4400] ;  /* 0x0044000001087983 */ /* 0x000f240000300a00 */
[----:B------:R0:W-:Y:S02]  /*47480*/  STL.64 [R1+0x4338], R12 ;  /* 0x0043380c01007387 */ /* 0x0001e40000100a00 */
[----:B0-----:R-:W3:Y:S01]  /*47490*/  LDL.LU R12, [R1+0x10d0] ;  /* 0x0010d000010c7983 */ /* 0x001ee20000300800 */
[----:B------:R-:W3:Y:S02]  /*474a0*/  LDL.LU R13, [R1+0x10d4] ;  /* 0x0010d400010d7983 */ /* 0x000ee40000300800 */
[----:B------:R-:W3:Y:S02]  /*474b0*/  LDL.LU R14, [R1+0x10d8] ;  /* 0x0010d800010e7983 */ /* 0x000ee40000300800 */
[----:B------:R-:W3:Y:S01]  /*474c0*/  LDL.LU R15, [R1+0x10dc] ;  /* 0x0010dc00010f7983 */ /* 0x000ee20000300800 */
[----:B----4-:R-:W-:Y:S01]  /*474d0*/  HMMA.16816.F32.BF16 R24, R24, R8, R4 ;  /* 0x000000081818723c */ /* 0x010fe20000041804 */
[----:B------:R-:W4:Y:S01]  /*474e0*/  LDL.LU.64 R6, [R1+0x43f8] ;  /* 0x0043f80001067983 */ /* 0x000f220000300a00 */
[----:B------:R-:W4:Y:S11]  /*474f0*/  LDL.LU.64 R4, [R1+0x43f0] ;  /* 0x0043f00001047983 */ /* 0x000f360000300a00 */
[----:B------:R-:W-:Y:S10]  /*47500*/  @!UPT UIADD3 URZ, URZ, URZ, URZ ;  /* 0x0000003f3f3ff290 */ /* 0x000ff4000fffe03f */
[----:B------:R0:W-:Y:S01]  /*47510*/  STL.64 [R1+0x130], R24 ;  /* 0x0001301801007387 */ /* 0x0001e20000100a00 */
[----:B------:R-:W-:Y:S03]  /*47520*/  STL.64 [R1+0x138], R26 ;  /* 0x0001381a01007387 */ /* 0x000fe60000100a00 */
[----:B0-----:R-:W3:Y:S01]  /*47530*/  LDL.64 R24, [R1+0xa0] ;  /* 0x0000a00001187983 */ /* 0x001ee20000100a00 */
[----:B--2---:R-:W-:Y:S02]  /*47540*/  STL.64 [R1+0x4330], R10 ;  /* 0x0043300a01007387 */ /* 0x004fe40000100a00 */
[----:B------:R0:W-:Y:S02]  /*47550*/  STL.64 [R1+0x4328], R8 ;  /* 0x0043280801007387 */ /* 0x0001e40000100a00 */
[----:B0-----:R-:W4:Y:S01]  /*47560*/  LDL.LU R8, [R1+0x1100] ;  /* 0x0011000001087983 */ /* 0x001f220000300800 */
[----:B------:R-:W4:Y:S02]  /*47570*/  LDL.LU R9, [R1+0x1104] ;  /* 0x0011040001097983 */ /* 0x000f240000300800 */
[----:B------:R-:W4:Y:S02]  /*47580*/  LDL.LU R10, [R1+0x1108] ;  /* 0x00110800010a7983 */ /* 0x000f240000300800 */
[----:B------:R-:W4:Y:S02]  /*47590*/  LDL.LU R11, [R1+0x110c] ;  /* 0x00110c00010b7983 */ /* 0x000f240000300800 */
[C---:B----4-:R-:W-:Y:S11]  /*475a0*/  HMMA.16816.F32.BF16 R8, R4.reuse, R20, R8 ;  /* 0x000000140408723c */ /* 0x050ff60000041808 */
[----:B------:R-:W-:Y:S11]  /*475b0*/  @!UPT UIADD3 URZ, URZ, URZ, URZ ;  /* 0x0000003f3f3ff290 */ /* 0x000ff6000fffe03f */
[----:B------:R-:W-:Y:S01]  /*475c0*/  @!UPT UIADD3 URZ, URZ, URZ, URZ ;  /* 0x0000003f3f3ff290 */ /* 0x000fe2000fffe03f */
[----:B------:R0:W-:Y:S01]  /*475d0*/  STL.64 [R1+0x120], R8 ;  /* 0x0001200801007387 */ /* 0x0001e20000100a00 */
[----:B------:R-:W-:Y:S02]  /*475e0*/  STL.64 [R1+0x128], R10 ;  /* 0x0001280a01007387 */ /* 0x000fe40000100a00 */
[----:B0-----:R-:W-:Y:S02]  /*475f0*/  IMAD.MOV.U32 R8, RZ, RZ, R21 ;  /* 0x000000ffff087224 */ /* 0x001fe400078e0015 */
[----:B------:R-:W-:Y:S02]  /*47600*/  IMAD.MOV.U32 R9, RZ, RZ, R20 ;  /* 0x000000ffff097224 */ /* 0x000fe400078e0014 */
[----:B------:R-:W2:Y:S01]  /*47610*/  LDL.LU.64 R20, [R1+0x43e8] ;  /* 0x0043e80001147983 */ /* 0x000ea20000300a00 */
[----:B------:R0:W-:Y:S02]  /*47620*/  STL [R1+0x434c], R8 ;  /* 0x00434c0801007387 */ /* 0x0001e40000100800 */
[----:B------:R1:W-:Y:S01]  /*47630*/  STL [R1+0x4348], R9 ;  /* 0x0043480901007387 */ /* 0x0003e20000100800 */
[----:B0-----:R-:W2:Y:S01]  /*47640*/  LDL.LU R8, [R1+0x10f0] ;  /* 0x0010f00001087983 */ /* 0x001ea20000300800 */
[----:B-1----:R-:W2:Y:S02]  /*47650*/  LDL.LU R9, [R1+0x10f4] ;  /* 0x0010f40001097983 */ /* 0x002ea40000300800 */
[----:B------:R-:W2:Y:S02]  /*47660*/  LDL.LU R10, [R1+0x10f8] ;  /* 0x0010f800010a7983 */ /* 0x000ea40000300800 */
[----:B------:R-:W2:Y:S02]  /*47670*/  LDL.LU R11, [R1+0x10fc] ;  /* 0x0010fc00010b7983 */ /* 0x000ea40000300800 */
[C---:B--2---:R-:W-:Y:S11]  /*47680*/  HMMA.16816.F32.BF16 R8, R4.reuse, R20, R8 ;  /* 0x000000140408723c */ /* 0x044ff60000041808 */
[----:B------:R-:W-:Y:S11]  /*47690*/  @!UPT UIADD3 URZ, URZ, URZ, URZ ;  /* 0x0000003f3f3ff290 */ /* 0x000ff6000fffe03f */
[----:B------:R-:W-:Y:S01]  /*476a0*/  @!UPT UIADD3 URZ, URZ, URZ, URZ ;  /* 0x0000003f3f3ff290 */ /* 0x000fe2000fffe03f */
[----:B------:R-:W-:Y:S01]  /*476b0*/  STL.64 [R1+0x110], R8 ;  /* 0x0001100801007387 */ /* 0x000fe20000100a00 */
[----:B------:R0:W-:Y:S02]  /*476c0*/  STL.64 [R1+0x118], R10 ;  /* 0x0001180a01007387 */ /* 0x0001e40000100a00 */
[----:B------:R-:W3:Y:S02]  /*476d0*/  LDL.LU.64 R22, [R1+0x43e0] ;  /* 0x0043e00001167983 */ /* 0x000ee40000300a00 */
[----:B0-----:R-:W-:Y:S02]  /*476e0*/  IMAD.MOV.U32 R11, RZ, RZ, R20 ;  /* 0x000000ffff0b7224 */ /* 0x001fe400078e0014 */
[----:B------:R-:W-:Y:S02]  /*476f0*/  IMAD.MOV.U32 R10, RZ, RZ, R21 ;  /* 0x000000ffff0a7224 */ /* 0x000fe400078e0015 */
[----:B------:R-:W3:Y:S01]  /*47700*/  LDL.LU.64 R20, [R1+0x43d8] ;  /* 0x0043d80001147983 */ /* 0x000ee20000300a00 */
[----:B------:R-:W-:Y:S01]  /*47710*/  STL [R1+0x4350], R11 ;  /* 0x0043500b01007387 */ /* 0x000fe20000100800 */
[C---:B---3--:R-:W-:Y:S11]  /*47720*/  HMMA.16816.F32.BF16 R20, R4.reuse, R24, R20 ;  /* 0x000000180414723c */ /* 0x048ff60000041814 */
[----:B------:R-:W-:Y:S11]  /*47730*/  @!UPT UIADD3 URZ, URZ, URZ, URZ ;  /* 0x0000003f3f3ff290 */ /* 0x000ff6000fffe03f */
[----:B------:R-:W-:Y:S01]  /*47740*/  @!UPT UIADD3 URZ, URZ, URZ, URZ ;  /* 0x0000003f3f3ff290 */ /* 0x000fe2000fffe03f */
[----:B------:R0:W-:Y:S01]  /*47750*/  STL.64 [R1+0x100], R20 ;  /* 0x0001001401007387 */ /* 0x0001e20000100a00 */
[----:B------:R-:W-:Y:S03]  /*47760*/  STL.64 [R1+0x108], R22 ;  /* 0x0001081601007387 */ /* 0x000fe60000100a00 */
[----:B0-----:R-:W2:Y:S02]  /*47770*/  LDL.LU.64 R20, [R1+0x43d0] ;  /* 0x0043d00001147983 */ /* 0x001ea40000300a00 */
[----:B--2---:R-:W-:Y:S01]  /*47780*/  HMMA.16816.F32.BF16 R12, R4, R20, R12 ;  /* 0x00000014040c723c */ /* 0x004fe2000004180c */
[----:B------:R-:W-:Y:S11]  /*47790*/  IMAD.MOV.U32 R9, RZ, RZ, R20 ;  /* 0x000000ffff097224 */ /* 0x000ff600078e0014 */
[----:B------:R-:W-:Y:S11]  /*477a0*/  @!UPT UIADD3 URZ, URZ, URZ, URZ ;  /* 0x0000003f3f3ff290 */ /* 0x000ff6000fffe03f */
[----:B------:R-:W-:Y:S01]  /*477b0*/  STL.64 [R1+0xf0], R12 ;  /* 0x0000f00c01007387 */ /* 0x000fe20000100a00 */
[----:B------:R-:W-:Y:S02]  /*477c0*/  STL.64 [R1+0xf8], R14 ;  /* 0x0000f80e01007387 */ /* 0x000fe40000100a00 */
[----:B------:R-:W-:Y:S02]  /*477d0*/  STL [R1+0x43cc], R10 ;  /* 0x0043cc0a01007387 */ /* 0x000fe40000100800 */
[----:B------:R0:W-:Y:S01]  /*477e0*/  STL [R1+0x43c8], R9 ;  /* 0x0043c80901007387 */ /* 0x0001e20000100800 */
[----:B------:R-:W2:Y:S04]  /*477f0*/  LDL.LU R8, [R1+0x10c0] ;  /* 0x0010c00001087983 */ /* 0x000ea80000300800 */
[----:B0-----:R-:W2:Y:S01]  /*47800*/  LDL.LU R9, [R1+0x10c4] ;  /* 0x0010c40001097983 */ /* 0x001ea20000300800 */
[----:B------:R-:W2:Y:S02]  /*47810*/  LDL.LU R10, [R1+0x10c8] ;  /* 0x0010c800010a7983 */ /* 0x000ea40000300800 */
[----:B------:R-:W2:Y:S02]  /*47820*/  LDL.LU R11, [R1+0x10cc] ;  /* 0x0010cc00010b7983 */ /* 0x000ea40000300800 */
[----:B------:R-:W3:Y:S01]  /*47830*/  LDL.LU R12, [R1+0x12a0] ;  /* 0x0012a000010c7983 */ /* 0x000ee20000300800 */
[----:B------:R-:W3:Y:S01]  /*47840*/  LDL.LU R13, [R1+0x12a4] ;  /* 0x0012a400010d7983 */ /* 0x000ee20000300800 */
[----:B------:R-:W4:Y:S02]  /*47850*/  LDL.LU R14, [R1+0x12a8] ;  /* 0x0012a800010e7983 */ /* 0x000f240000300800 */
[----:B------:R-:W4:Y:S02]  /*47860*/  LDL.LU R15, [R1+0x12ac] ;  /* 0x0012ac00010f7983 */ /* 0x000f240000300800 */
[----:B------:R-:W-:-:S02]  /*47870*/  IMAD.MOV.U32 R16, RZ, RZ, R21 ;  /* 0x000000ffff107224 */ /* 0x000fc400078e0015 */
[----:B------:R-:W-:Y:S02]  /*47880*/  IMAD.MOV.U32 R20, RZ, RZ, R2 ;  /* 0x000000ffff147224 */ /* 0x000fe400078e0002 */
[----:B------:R-:W-:Y:S02]  /*47890*/  IMAD.MOV.U32 R21, RZ, RZ, R0 ;  /* 0x000000ffff157224 */ /* 0x000fe400078e0000 */
[----:B------:R-:W-:Y:S01]  /*478a0*/  IMAD.MOV.U32 R17, RZ, RZ, R24 ;  /* 0x000000ffff117224 */ /* 0x000fe200078e0018 */
[----:B----4-:R-:W-:Y:S01]  /*478b0*/  STL.64 [R1+0x43b8], R14 ;  /* 0x0043b80e01007387 */ /* 0x010fe20000100a00 */
[----:B---3--:R-:W-:Y:S02]  /*478c0*/  STL.64 [R1+0x43b0], R12 ;  /* 0x0043b00c01007387 */ /* 0x008fe40000100a00 */
[----:B------:R0:W-:Y:S02]  /*478d0*/  STL.64 [R1+0x43c0], R20 ;  /* 0x0043c01401007387 */ /* 0x0001e40000100a00 */
[----:B0-----:R-:W3:Y:S01]  /*478e0*/  LDL.LU R20, [R1+0x10b0] ;  /* 0x0010b00001147983 */ /* 0x001ee20000300800 */
[----:B------:R-:W3:Y:S02]  /*478f0*/  LDL.LU R21, [R1+0x10b4] ;  /* 0x0010b40001157983 */ /* 0x000ee40000300800 */
[----:B------:R-:W3:Y:S02]  /*47900*/  LDL.LU R22, [R1+0x10b8] ;  /* 0x0010b80001167983 */ /* 0x000ee40000300800 */
[----:B------:R-:W3:Y:S01]  /*47910*/  LDL.LU R23, [R1+0x10bc] ;  /* 0x0010bc0001177983 */ /* 0x000ee20000300800 */
[----:B------:R-:W4:Y:S01]  /*47920*/  LDL.LU R12, [R1+0x12b0] ;  /* 0x0012b000010c7983 */ /* 0x000f220000300800 */
[----:B------:R-:W4:Y:S02]  /*47930*/  LDL.LU R13, [R1+0x12b4] ;  /* 0x0012b400010d7983 */ /* 0x000f240000300800 */
[----:B------:R-:W4:Y:S02]  /*47940*/  LDL.LU R14, [R1+0x12b8] ;  /* 0x0012b800010e7983 */ /* 0x000f240000300800 */
[----:B------:R-:W4:Y:S01]  /*47950*/  LDL.LU R15, [R1+0x12bc] ;  /* 0x0012bc00010f7983 */ /* 0x000f220000300800 */
[----:B------:R0:W-:Y:S04]  /*47960*/  STL.64 [R1+0x4388], R16 ;  /* 0x0043881001007387 */ /* 0x0001e80000100a00 */
[----:B0-----:R-:W2:Y:S01]  /*47970*/  LDL.64 R16, [R1+0x80] ;  /* 0x0000800001107983 */ /* 0x001ea20000100a00 */
[----:B------:R-:W-:Y:S01]  /*47980*/  IMAD.MOV.U32 R24, RZ, RZ, R18 ;  /* 0x000000ffff187224 */ /* 0x000fe200078e0012 */
[----:B--2---:R-:W-:Y:S11]  /*47990*/  HMMA.16816.F32.BF16 R8, R4, R16, R8 ;  /* 0x000000100408723c */ /* 0x004ff60000041808 */
[----:B------:R-:W-:Y:S11]  /*479a0*/  @!UPT UIADD3 URZ, URZ, URZ, URZ ;  /* 0x0000003f3f3ff290 */ /* 0x000ff6000fffe03f */
[----:B------:R-:W-:Y:S01]  /*479b0*/  @!UPT UIADD3 URZ, URZ, URZ, URZ ;  /* 0x0000003f3f3ff290 */ /* 0x000fe2000fffe03f */
[----:B------:R-:W-:Y:S01]  /*479c0*/  STL.64 [R1+0xe0], R8 ;  /* 0x0000e00801007387 */ /* 0x000fe20000100a00 */
[----:B------:R0:W-:Y:S03]  /*479d0*/  STL.64 [R1+0xe8], R10 ;  /* 0x0000e80a01007387 */ /* 0x0001e60000100a00 */
[----:B0-----:R-:W2:Y:S01]  /*479e0*/  LDL.LU R10, [R1+0x43cc] ;  /* 0x0043cc00010a7983 */ /* 0x001ea20000300800 */
[----:B------:R-:W2:Y:S02]  /*479f0*/  LDL.LU R9, [R1+0x43c8] ;  /* 0x0043c80001097983 */ /* 0x000ea40000300800 */
[----:B------:R-:W-:Y:S02]  /*47a00*/  IMAD.MOV.U32 R11, RZ, RZ, R16 ;  /* 0x000000ffff0b7224 */ /* 0x000fe400078e0010 */
[----:B------:R-:W-:Y:S01]  /*47a10*/  IMAD.MOV.U32 R8, RZ, RZ, R17 ;  /* 0x000000ffff087224 */ /* 0x000fe200078e0011 */
[----:B------:R-:W2:Y:S01]  /*47a20*/  LDL.LU R16, [R1+0x1280] ;  /* 0x0012800001107983 */ /* 0x000ea20000300800 */
[----:B------:R-:W2:Y:S02]  /*47a30*/  LDL.LU R17, [R1+0x1284] ;  /* 0x0012840001117983 */ /* 0x000ea40000300800 */
[----:B------:R-:W2:Y:S02]  /*47a40*/  LDL.LU R18, [R1+0x1288] ;  /* 0x0012880001127983 */ /* 0x000ea40000300800 */
[----:B------:R-:W2:Y:S02]  /*47a50*/  LDL.LU R19, [R1+0x128c] ;  /* 0x00128c0001137983 */ /* 0x000ea40000300800 */
[----:B--2---:R-:W-:Y:S01]  /*47a60*/  STL.64 [R1+0x4398], R18 ;  /* 0x0043981201007387 */ /* 0x004fe20000100a00 */
[----:B------:R0:W-:Y:S03]  /*47a70*/  STL.64 [R1+0x4390], R16 ;  /* 0x0043901001007387 */ /* 0x0001e60000100a00 */
[----:B0-----:R-:W2:Y:S01]  /*47a80*/  LDL.64 R16, [R1+0x40] ;  /* 0x0000400001107983 */ /* 0x001ea20000100a00 */
[----:B------:R-:W-:Y:S02]  /*47a90*/  STL.64 [R1+0x4360], R10 ;  /* 0x0043600a01007387 */ /* 0x000fe40000100a00 */
[----:B------:R0:W-:Y:S02]  /*47aa0*/  STL.64 [R1+0x4358], R8 ;  /* 0x0043580801007387 */ /* 0x0001e40000100a00 */
[----:B0-----:R-:W2:Y:S04]  /*47ab0*/  LDL.64 R8, [R1+0x10] ;  /* 0x0000100001087983 */ /* 0x001ea80000100a00 */
[----:B--2---:R0:W-:Y:S04]  /*47ac0*/  STL.64 [R1+0x4378], R8 ;  /* 0x0043780801007387 */ /* 0x0041e80000100a00 */
[----:B0-----:R-:W2:Y:S01]  /*47ad0*/  LDL.64 R8, [R1+0x20] ;  /* 0x0000200001087983 */ /* 0x001ea20000100a00 */
[----:B------:R-:W-:-:S02]  /*47ae0*/  IMAD.MOV.U32 R28, RZ, RZ, R25 ;  /* 0x000000ffff1c7224 */ /* 0x000fc400078e0019 */
[----:B------:R-:W-:Y:S01]  /*47af0*/  IMAD.MOV.U32 R25, RZ, RZ, R3 ;  /* 0x000000ffff197224 */ /* 0x000fe200078e0003 */
[----:B--2---:R0:W-:Y:S04]  /*47b00*/  STL.64 [R1+0x4380], R8 ;  /* 0x0043800801007387 */ /* 0x0041e80000100a00 */
[----:B0-----:R-:W2:Y:S02]  /*47b10*/  LDL.64 R8, [R1+0x30] ;  /* 0x0000300001087983 */ /* 0x001ea40000100a00 */
[C---:B---3--:R-:W-:Y:S02]  /*47b20*/  HMMA.16816.F32.BF16 R24, R4.reuse, R24, R20 ;  /* 0x000000180418723c */ /* 0x048fe40000041814 */
[----:B--2---:R0:W-:Y:S04]  /*47b30*/  STL.64 [R1+0x43a0], R8 ;  /* 0x0043a00801007387 */ /* 0x0041e80000100a00 */
[----:B0-----:R-:W2:Y:S01]  /*47b40*/  LDL.LU R8, [R1+0x1290] ;  /* 0x0012900001087983 */ /* 0x001ea20000300800 */
[----:B------:R-:W2:Y:S02]  /*47b50*/  LDL.LU R9, [R1+0x1294] ;  /* 0x0012940001097983 */ /* 0x000ea40000300800 */
[----:B------:R-:W2:Y:S02]  /*47b60*/  LDL.LU R10, [R1+0x1298] ;  /* 0x00129800010a7983 */ /* 0x000ea40000300800 */
[----:B------:R-:W2:Y:S01]  /*47b70*/  LDL.LU R11, [R1+0x129c] ;  /* 0x00129c00010b7983 */ /* 0x000ea20000300800 */
[----:B------:R-:W4:Y:S11]  /*47b80*/  LDL.LU.64 R20, [R1+0x43c0] ;  /* 0x0043c00001147983 */ /* 0x000f360000300a00 */
[----:B------:R-:W-:Y:S02]  /*47b90*/  STL.64 [R1+0xd0], R24 ;  /* 0x0000d01801007387 */ /* 0x000fe40000100a00 */
[----:B------:R-:W-:Y:S02]  /*47ba0*/  STL.64 [R1+0xd8], R26 ;  /* 0x0000d81a01007387 */ /* 0x000fe40000100a00 */
[----:B------:R-:W0:Y:S04]  /*47bb0*/  LDSM.16.MT88.4 R24, [R29+0x8300] ;  /* 0x008300001d18783b */ /* 0x000e280000004200 */
[----:B------:R-:W-:Y:S04]  /*47bc0*/  STL [R1+0x4298], R29 ;  /* 0x0042981d01007387 */ /* 0x000fe80000100800 */
[----:B0-----:R-:W-:Y:S01]  /*47bd0*/  STL.64 [R1+0x41c8], R26 ;  /* 0x0041c81a01007387 */ /* 0x001fe20000100a00 */
[----:B------:R0:W-:Y:S03]  /*47be0*/  STL.64 [R1+0x41c0], R24 ;  /* 0x0041c01801007387 */ /* 0x0001e60000100a00 */
[----:B0-----:R-:W3:Y:S01]  /*47bf0*/  LDL.LU R24, [R1+0x1270] ;  /* 0x0012700001187983 */ /* 0x001ee20000300800 */
[----:B------:R-:W3:Y:S02]  /*47c00*/  LDL.LU R25, [R1+0x1274] ;  /* 0x0012740001197983 */ /* 0x000ee40000300800 */
[----:B------:R-:W3:Y:S02]  /*47c10*/  LDL.LU R26, [R1+0x1278] ;  /* 0x00127800011a7983 */ /* 0x000ee40000300800 */
[----:B------:R-:W3:Y:S01]  /*47c20*/  LDL.LU R27, [R1+0x127c] ;  /* 0x00127c00011b7983 */ /* 0x000ee20000300800 */
[C---:B----4-:R-:W-:Y:S01]  /*47c30*/  HMMA.16816.F32.BF16 R20, R4.reuse, R20, R12 ;  /* 0x000000140414723c */ /* 0x050fe2000004180c */
[----:B------:R-:W4:Y:S01]  /*47c40*/  LDL.LU.64 R14, [R1+0x43b8] ;  /* 0x0043b800010e7983 */ /* 0x000f220000300a00 */
[----:B------:R-:W4:Y:S11]  /*47c50*/  LDL.LU.64 R12, [R1+0x43b0] ;  /* 0x0043b000010c7983 */ /* 0x000f360000300a00 */
[----:B------:R-:W-:Y:S10]  /*47c60*/  @!UPT UIADD3 URZ, URZ, URZ, URZ ;  /* 0x0000003f3f3ff290 */ /* 0x000ff4000fffe03f */
[----:B------:R0:W-:Y:S01]  /*47c70*/  STL.64 [R1+0x330], R20 ;  /* 0x0003301401007387 */ /* 0x0001e20000100a00 */
[----:B------:R4:W-:Y:S03]  /*47c80*/  STL.64 [R1+0x338], R22 ;  /* 0x0003381601007387 */ /* 0x0009e60000100a00 */
[----:B0-----:R-:W4:Y:S02]  /*47c90*/  LDL.LU.64 R20, [R1+0x43a8] ;  /* 0x0043a80001147983 */ /* 0x001f240000300a00 */
[C---:B----4-:R-:W-:Y:S02]  /*47ca0*/  HMMA.16816.F32.BF16 R20, R4.reuse, R20, R12 ;  /* 0x000000140414723c */ /* 0x050fe4000004180c */
[----:B------:R-:W4:Y:S11]  /*47cb0*/  LDL.LU R12, [R1+0x1090] ;  /* 0x00109000010c7983 */ /* 0x000f360000300800 */
[----:B------:R-:W-:Y:S10]  /*47cc0*/  @!UPT UIADD3 URZ, URZ, URZ, URZ ;  /* 0x0000003f3f3ff290 */ /* 0x000ff4000fffe03f */
[----:B------:R-:W-:Y:S01]  /*47cd0*/  STL.64 [R1+0x320], R20 ;  /* 0x0003201401007387 */ /* 0x000fe20000100a00 */
[----:B------:R-:W-:Y:S02]  /*47ce0*/  STL.64 [R1+0x328], R22 ;  /* 0x0003281601007387 */ /* 0x000fe40000100a00 */
[----:B------:R-:W4:Y:S02]  /*47cf0*/  LDL.LU R13, [R1+0x1094] ;  /* 0x00109400010d7983 */ /* 0x000f240000300800 */
[----:B------:R-:W3:Y:S01]  /*47d00*/  LDL.LU R14, [R1+0x1098] ;  /* 0x00109800010e7983 */ /* 0x000ee20000300800 */
[----:B------:R-:W3:Y:S01]  /*47d10*/  LDL.LU R15, [R1+0x109c] ;  /* 0x00109c00010f7983 */ /* 0x000ee20000300800 */
[C---:B--2---:R-:W-:Y:S01]  /*47d20*/  HMMA.16816.F32.BF16 R8, R4.reuse, R16, R8 ;  /* 0x000000100408723c */ /* 0x044fe20000041808 */
[----:B------:R-:W-:Y:S02]  /*47d30*/  IMAD.MOV.U32 R2, RZ, RZ, R16 ;  /* 0x000000ffff027224 */ /* 0x000fe400078e0010 */
[----:B------:R-:W-:Y:S01]  /*47d40*/  IMAD.MOV.U32 R0, RZ, RZ, R17 ;  /* 0x000000ffff007224 */ /* 0x000fe200078e0011 */
[----:B---3--:R-:W-:Y:S01]  /*47d50*/  STL.64 [R1+0x4370], R14 ;  /* 0x0043700e01007387 */ /* 0x008fe20000100a00 */
[----:B----4-:R0:W-:Y:S03]  /*47d60*/  STL.64 [R1+0x4368], R12 ;  /* 0x0043680c01007387 */ /* 0x0101e60000100a00 */
[----:B0-----:R-:W2:Y:S01]  /*47d70*/  LDL.LU R12, [R1+0x10a0] ;  /* 0x0010a000010c7983 */ /* 0x001ea20000300800 */
[----:B------:R-:W2:Y:S02]  /*47d80*/  LDL.LU R13, [R1+0x10a4] ;  /* 0x0010a400010d7983 */ /* 0x000ea40000300800 */
[----:B------:R-:W2:Y:S02]  /*47d90*/  LDL.LU R14, [R1+0x10a8] ;  /* 0x0010a800010e7983 */ /* 0x000ea40000300800 */
[----:B------:R-:W2:Y:S01]  /*47da0*/  LDL.LU R15, [R1+0x10ac] ;  /* 0x0010ac00010f7983 */ /* 0x000ea20000300800 */
[----:B------:R-:W3:Y:S01]  /*47db0*/  LDL.LU R20, [R1+0x1080] ;  /* 0x0010800001147983 */ /* 0x000ee20000300800 */
[----:B------:R-:W3:Y:S02]  /*47dc0*/  LDL.LU R21, [R1+0x1084] ;  /* 0x0010840001157983 */ /* 0x000ee40000300800 */
[----:B------:R-:W3:Y:S02]  /*47dd0*/  LDL.LU R22, [R1+0x1088] ;  /* 0x0010880001167983 */ /* 0x000ee40000300800 */
[----:B------:R-:W3:Y:S04]  /*47de0*/  LDL.LU R23, [R1+0x108c] ;  /* 0x00108c0001177983 */ /* 0x000ee80000300800 */
[----:B------:R0:W-:Y:S01]  /*47df0*/  STL.64 [R1+0x310], R8 ;  /* 0x0003100801007387 */ /* 0x0001e20000100a00 */
[----:B------:R-:W-:Y:S03]  /*47e00*/  STL.64 [R1+0x318], R10 ;  /* 0x0003180a01007387 */ /* 0x000fe60000100a00 */
[----:B0-----:R-:W4:Y:S01]  /*47e10*/  LDL.LU.64 R8, [R1+0x43a0] ;  /* 0x0043a00001087983 */ /* 0x001f220000300a00 */
[----:B------:R-:W4:Y:S02]  /*47e20*/  LDL.LU.64 R18, [R1+0x4398] ;  /* 0x0043980001127983 */ /* 0x000f240000300a00 */
[----:B------:R-:W4:Y:S02]  /*47e30*/  LDL.LU.64 R16, [R1+0x4390] ;  /* 0x0043900001107983 */ /* 0x000f240000300a00 */
[----:B------:R-:W2:Y:S01]  /*47e40*/  LDL R3, [R1+0x1730] ;  /* 0x0017300001037983 */ /* 0x000ea20000100800 */
[C---:B----4-:R-:W-:Y:S11]  /*47e50*/  HMMA.16816.F32.BF16 R16, R4.reuse, R8, R16 ;  /* 0x000000080410723c */ /* 0x050ff60000041810 */
[----:B------:R-:W-:Y:S11]  /*47e60*/  @!UPT UIADD3 URZ, URZ, URZ, URZ ;  /* 0x0000003f3f3ff290 */ /* 0x000ff6000fffe03f */
[----:B------:R-:W-:Y:S01]  /*47e70*/  @!UPT UIADD3 URZ, URZ, URZ, URZ ;  /* 0x0000003f3f3ff290 */ /* 0x000fe2000fffe03f */
[----:B------:R0:W-:Y:S01]  /*47e80*/  STL.64 [R1+0x300], R16 ;  /* 0x0003001001007387 */ /* 0x0001e20000100a00 */
[----:B------:R1:W-:Y:S03]  /*47e90*/  STL.64 [R1+0x308], R18 ;  /* 0x0003081201007387 */ /* 0x0003e60000100a00 */
[----:B0-----:R-:W4:Y:S01]  /*47ea0*/  LDL.LU.64 R16, [R1+0x4388] ;  /* 0x0043880001107983 */ /* 0x001f220000300a00 */
        /* <DEDUP_REMOVED lines=8> */
[----:B0-----:R-:W-:Y:S02]  /*47f30*/  IMAD.MOV.U32 R25, RZ, RZ, R8 ;  /* 0x000000ffff197224 */ /* 0x001fe400078e0008 */
[----:B------:R-:W-:Y:S02]  /*47f40*/  IMAD.MOV.U32 R24, RZ, RZ, R9 ;  /* 0x000000ffff187224 */ /* 0x000fe400078e0009 */
[----:B------:R-:W2:Y:S02]  /*47f50*/  LDL.LU.64 R8, [R1+0x4378] ;  /* 0x0043780001087983 */ /* 0x000ea40000300a00 */
[----:B--2---:R-:W-:Y:S11]  /*47f60*/  HMMA.16816.F32.BF16 R12, R4, R8, R12 ;  /* 0x00000008040c723c */ /* 0x004ff6000004180c */
[----:B------:R-:W-:Y:S11]  /*47f70*/  @!UPT UIADD3 URZ, URZ, URZ, URZ ;  /* 0x0000003f3f3ff290 */ /* 0x000ff6000fffe03f */
[----:B------:R-:W-:Y:S01]  /*47f80*/  @!UPT UIADD3 URZ, URZ, URZ, URZ ;  /* 0x0000003f3f3ff290 */ /* 0x000fe2000fffe03f */
[----:B------:R-:W-:Y:S01]  /*47f90*/  STL.64 [R1+0x1420], R12 ;  /* 0x0014200c01007387 */ /* 0x000fe20000100a00 */
[----:B------:R0:W-:Y:S03]  /*47fa0*/  STL.64 [R1+0x1428], R14 ;  /* 0x0014280e01007387 */ /* 0x0001e60000100a00 */
[----:B0-----:R-:W2:Y:S01]  /*47fb0*/  LDL.LU.64 R14, [R1+0x4370] ;  /* 0x00437000010e7983 */ /* 0x001ea20000300a00 */
[----:B------:R-:W2:Y:S02]  /*47fc0*/  LDL.LU.64 R12, [R1+0x4368] ;  /* 0x00436800010c7983 */ /* 0x000ea40000300a00 */
[----:B------:R-:W2:Y:S02]  /*47fd0*/  LDL.LU.64 R10, [R1+0x4360] ;  /* 0x00436000010a7983 */ /* 0x000ea40000300a00 */
[----:B------:R-:W-:Y:S02]  /*47fe0*/  IMAD.MOV.U32 R27, RZ, RZ, R8 ;  /* 0x000000ffff1b7224 */ /* 0x000fe400078e0008 */
[----:B------:R-:W-:-:S02]  /*47ff0*/  IMAD.MOV.U32 R26, RZ, RZ, R9 ;  /* 0x000000ffff1a7224 */ /* 0x000fc400078e0009 */
[----:B------:R-:W3:Y:S03]  /*48000*/  LDL.LU.64 R8, [R1+0x4358] ;  /* 0x0043580001087983 */ /* 0x000ee60000300a00 */
[----:B------:R-:W-:Y:S02]  /*48010*/  STL.64 [R1+0x42a8], R26 ;  /* 0x0042a81a01007387 */ /* 0x000fe40000100a00 */
[----:B------:R2:W-:Y:S02]  /*48020*/  STL.64 [R1+0x42a0], R24 ;  /* 0x0042a01801007387 */ /* 0x0005e40000100a00 */
[----:B--2---:R-:W-:Y:S02]  /*48030*/  IMAD.MOV.U32 R24, RZ, RZ, R11 ;  /* 0x000000ffff187224 */ /* 0x004fe400078e000b */
[----:B------:R-:W2:Y:S01]  /*48040*/  LDL.LU R11, [R1+0x4350] ;  /* 0x00435000010b7983 */ /* 0x000ea20000300800 */
[----:B---3--:R-:W-:-:S03]  /*48050*/  IMAD.MOV.U32 R25, RZ, RZ, R8 ;  /* 0x000000ffff197224 */ /* 0x008fc600078e0008 */
[----:B------:R-:W3:Y:S02]  /*48060*/  LDL.LU R8, [R1+0x434c] ;  /* 0x00434c0001087983 */ /* 0x000ee40000300800 */
[----:B------:R0:W-:Y:S02]  /*48070*/  STL.64 [R1+0x42b8], R24 ;  /* 0x0042b81801007387 */ /* 0x0001e40000100a00 */
[----:B0-----:R-:W-:Y:S02]  /*48080*/  IMAD.MOV.U32 R24, RZ, RZ, R9 ;  /* 0x000000ffff187224 */ /* 0x001fe400078e0009 */
[----:B----4-:R-:W-:Y:S01]  /*48090*/  IMAD.MOV.U32 R25, RZ, RZ, R16 ;  /* 0x000000ffff197224 */ /* 0x010fe200078e0010 */
[----:B------:R-:W4:Y:S01]  /*480a0*/  LDL.LU R9, [R1+0x4348] ;  /* 0x0043480001097983 */ /* 0x000f220000300800 */
[----:B------:R-:W3:Y:S03]  /*480b0*/  LDL.LU R16, [R1+0x4344] ;  /* 0x0043440001107983 */ /* 0x000ee60000300800 */
[----:B------:R0:W-:Y:S02]  /*480c0*/  STL.64 [R1+0x42d0], R24 ;  /* 0x0042d01801007387 */ /* 0x0001e40000100a00 */
[----:B0-----:R-:W-:-:S02]  /*480d0*/  IMAD.MOV.U32 R24, RZ, RZ, R17 ;  /* 0x000000ffff187224 */ /* 0x001fc400078e0011 */
[----:B------:R-:W-:Y:S01]  /*480e0*/  IMAD.MOV.U32 R25, RZ, RZ, R28 ;  /* 0x000000ffff197224 */ /* 0x000fe200078e001c */
[----:B------:R-:W3:Y:S04]  /*480f0*/  LDL.LU R17, [R1+0x4340] ;  /* 0x0043400001117983 */ /* 0x000ee80000300800 */
[----:B------:R0:W-:Y:S02]  /*48100*/  STL.64 [R1+0x42e8], R24 ;  /* 0x0042e81801007387 */ /* 0x0001e40000100a00 */
[----:B0-----:R-:W-:Y:S02]  /*48110*/  IMAD.MOV.U32 R25, RZ, RZ, R10 ;  /* 0x000000ffff197224 */ /* 0x001fe400078e000a */
[----:B--2---:R-:W-:-:S05]  /*48120*/  IMAD.MOV.U32 R24, RZ, RZ, R11 ;  /* 0x000000ffff187224 */ /* 0x004fca00078e000b */
[----:B------:R0:W-:Y:S04]  /*48130*/  STL.64 [R1+0x4300], R24 ;  /* 0x0043001801007387 */ /* 0x0001e80000100a00 */
[----:B0-----:R-:W2:Y:S01]  /*48140*/  LDL.64 R24, [R1] ;  /* 0x0000000001187983 */ /* 0x001ea20000100a00 */
[C---:B---3--:R-:W-:Y:S08]  /*48150*/  HMMA.16816.F32.BF16 R20, R4.reuse, R16, R20 ;  /* 0x000000100414723c */ /* 0x048ff00000041814 */
[----:B--2---:R-:W-:Y:S01]  /*48160*/  HMMA.16816.F32.BF16 R12, R4, R24, R12 ;  /* 0x00000018040c723c */ /* 0x004fe2000004180c */
[----:B------:R-:W-:-:S02]  /*48170*/  IMAD.MOV.U32 R28, RZ, RZ, R25 ;  /* 0x000000ffff1c7224 */ /* 0x000fc400078e0019 */
[----:B------:R-:W-:-:S04]  /*48180*/  IMAD.MOV.U32 R29, RZ, RZ, R24 ;  /* 0x000000ffff1d7224 */ /* 0x000fc800078e0018 */
[----:B------:R-:W-:Y:S02]  /*48190*/  IMAD.MOV.U32 R25, RZ, RZ, R8 ;  /* 0x000000ffff197224 */ /* 0x000fe400078e0008 */
[----:B----4-:R-:W-:Y:S11]  /*481a0*/  IMAD.MOV.U32 R24, RZ, RZ, R9 ;  /* 0x000000ffff187224 */ /* 0x010ff600078e0009 */
[----:B------:R-:W-:Y:S03]  /*481b0*/  @!UPT UIADD3 URZ, URZ, URZ, URZ ;  /* 0x0000003f3f3ff290 */ /* 0x000fe6000fffe03f */
[----:B------:R0:W-:Y:S01]  /*481c0*/  STL.64 [R1+0x1410], R12 ;  /* 0x0014100c01007387 */ /* 0x0001e20000100a00 */
[----:B------:R-:W-:Y:S03]  /*481d0*/  STL.64 [R1+0x1418], R14 ;  /* 0x0014180e01007387 */ /* 0x000fe60000100a00 */
[----:B0-----:R-:W2:Y:S01]  /*481e0*/  LDL.LU.64 R12, [R1+0x4338] ;  /* 0x00433800010c7983 */ /* 0x001ea20000300a00 */
[----:B------:R0:W-:Y:S02]  /*481f0*/  STL.64 [R1+0x1400], R20 ;  /* 0x0014001401007387 */ /* 0x0001e40000100a00 */
[----:B------:R1:W-:Y:S01]  /*48200*/  STL.64 [R1+0x1408], R22 ;  /* 0x0014081601007387 */ /* 0x0003e20000100a00 */
        /* <DEDUP_REMOVED lines=39> */
[----:B------:R-:W-:Y:S01]  /*48480*/  STL.64 [R1+0x13f0], R8 ;  /* 0x0013f00801007387 */ /* 0x000fe20000100a00 */
[----:B------:R0:W-:Y:S03]  /*48490*/  STL.64 [R1+0x13f8], R10 ;  /* 0x0013f80a01007387 */ /* 0x0001e60000100a00 */
[----:B0-----:R-:W4:Y:S01]  /*484a0*/  LDL.LU.64 R10, [R1+0x4330] ;  /* 0x00433000010a7983 */ /* 0x001f220000300a00 */
[----:B------:R-:W3:Y:S02]  /*484b0*/  LDL.LU.64 R8, [R1+0x4328] ;  /* 0x0043280001087983 */ /* 0x000ee40000300a00 */
[----:B---3--:R-:W-:Y:S01]  /*484c0*/  HMMA.16816.F32.BF16 R4, R4, R8, R20 ;  /* 0x000000080404723c */ /* 0x008fe20000041814 */
[----:B------:R-:W2:Y:S01]  /*484d0*/  LDL.LU.64 R22, [R1+0x4320] ;  /* 0x0043200001167983 */ /* 0x000ea20000300a00 */
[----:B------:R-:W2:Y:S11]  /*484e0*/  LDL.LU.64 R20, [R1+0x4318] ;  /* 0x0043180001147983 */ /* 0x000eb60000300a00 */
[----:B------:R-:W-:Y:S10]  /*484f0*/  @!UPT UIADD3 URZ, URZ, URZ, URZ ;  /* 0x0000003f3f3ff290 */ /* 0x000ff4000fffe03f */
[----:B------:R0:W-:Y:S01]  /*48500*/  STL.64 [R1+0x1200], R4 ;  /* 0x0012000401007387 */ /* 0x0001e20000100a00 */
[----:B------:R-:W-:Y:S03]  /*48510*/  STL.64 [R1+0x1208], R6 ;  /* 0x0012080601007387 */ /* 0x000fe60000100a00 */
[----:B0-----:R-:W3:Y:S01]  /*48520*/  LDL.64 R4, [R1+0x70] ;  /* 0x0000700001047983 */ /* 0x001ee20000100a00 */
[----:B----4-:R-:W-:Y:S02]  /*48530*/  STL.64 [R1+0x41d8], R10 ;  /* 0x0041d80a01007387 */ /* 0x010fe40000100a00 */
[----:B------:R0:W-:Y:S02]  /*48540*/  STL.64 [R1+0x41d0], R8 ;  /* 0x0041d00801007387 */ /* 0x0001e40000100a00 */
        /* <DEDUP_REMOVED lines=32> */
[----:B---3--:R-:W-:Y:S01]  /*48750*/  HMMA.16816.F32.BF16 R8, R20, R4, R8 ;  /* 0x000000041408723c */ /* 0x008fe20000041808 */
[----:B------:R-:W-:Y:S02]  /*48760*/  IMAD.MOV.U32 R15, RZ, RZ, R4 ;  /* 0x000000ffff0f7224 */ /* 0x000fe400078e0004 */
[----:B------:R-:W-:-:S05]  /*48770*/  IMAD.MOV.U32 R14, RZ, RZ, R5 ;  /* 0x000000ffff0e7224 */ /* 0x000fca00078e0005 */
[----:B--2---:R-:W-:Y:S01]  /*48780*/  HMMA.16816.F32.BF16 R24, R20, R24, R16 ;  /* 0x000000181418723c */ /* 0x004fe20000041810 */
[----:B------:R-:W2:Y:S11]  /*48790*/  LDL.LU.64 R18, [R1+0x42b0] ;  /* 0x0042b00001127983 */ /* 0x000eb60000300a00 */
[----:B------:R-:W-:Y:S11]  /*487a0*/  @!UPT UIADD3 URZ, URZ, URZ, URZ ;  /* 0x0000003f3f3ff290 */ /* 0x000ff6000fffe03f */
[----:B------:R-:W-:Y:S01]  /*487b0*/  STL.64 [R1+0x11b0], R24 ;  /* 0x0011b01801007387 */ /* 0x000fe20000100a00 */
[----:B------:R0:W-:Y:S03]  /*487c0*/  STL.64 [R1+0x11b8], R26 ;  /* 0x0011b81a01007387 */ /* 0x0001e60000100a00 */
[----:B0-----:R-:W3:Y:S01]  /*487d0*/  LDL.LU.64 R26, [R1+0x42a8] ;  /* 0x0042a800011a7983 */ /* 0x001ee20000300a00 */
[----:B------:R-:W4:Y:S02]  /*487e0*/  LDL.LU.64 R24, [R1+0x42a0] ;  /* 0x0042a00001187983 */ /* 0x000f240000300a00 */
[----:B------:R-:W-:Y:S02]  /*487f0*/  STL.64 [R1+0x11a0], R8 ;  /* 0x0011a00801007387 */ /* 0x000fe40000100a00 */
[----:B------:R-:W-:Y:S01]  /*48800*/  STL.64 [R1+0x11a8], R10 ;  /* 0x0011a80a01007387 */ /* 0x000fe20000100a00 */
[----:B------:R-:W-:Y:S01]  /*48810*/  STL.64 [R1+0x41e8], R14 ;  /* 0x0041e80e01007387 */ /* 0x000fe20000100a00 */
[----:B------:R0:W-:Y:S03]  /*48820*/  STL.64 [R1+0x41e0], R12 ;  /* 0x0041e00c01007387 */ /* 0x0001e60000100a00 */
[----:B0-----:R-:W2:Y:S01]  /*48830*/  LDL.LU R12, [R1+0xf00] ;  /* 0x000f0000010c7983 */ /* 0x001ea20000300800 */
[----:B------:R-:W2:Y:S02]  /*48840*/  LDL.LU R13, [R1+0xf04] ;  /* 0x000f0400010d7983 */ /* 0x000ea40000300800 */
[----:B------:R-:W2:Y:S02]  /*48850*/  LDL.LU R14, [R1+0xf08] ;  /* 0x000f0800010e7983 */ /* 0x000ea40000300800 */
[----:B------:R-:W2:Y:S02]  /*48860*/  LDL.LU R15, [R1+0xf0c] ;  /* 0x000f0c00010f7983 */ /* 0x000ea40000300800 */
[----:B--2---:R-:W-:Y:S01]  /*48870*/  STL.64 [R1+0x41f8], R14 ;  /* 0x0041f80e01007387 */ /* 0x004fe20000100a00 */
[----:B------:R0:W-:Y:S02]  /*48880*/  STL.64 [R1+0x41f0], R12 ;  /* 0x0041f00c01007387 */ /* 0x0001e40000100a00 */
[----:B0-----:R-:W-:-:S02]  /*48890*/  IMAD.MOV.U32 R12, RZ, RZ, R29 ;  /* 0x000000ffff0c7224 */ /* 0x001fc400078e001d */
[----:B------:R-:W-:Y:S01]  /*488a0*/  IMAD.MOV.U32 R13, RZ, RZ, R28 ;  /* 0x000000ffff0d7224 */ /* 0x000fe200078e001c */
[----:B------:R-:W2:Y:S04]  /*488b0*/  LDL.LU R29, [R1+0x4298] ;  /* 0x00429800011d7983 */ /* 0x000ea80000300800 */
[----:B------:R3:W-:Y:S01]  /*488c0*/  STL.64 [R1+0x4210], R12 ;  /* 0x0042100c01007387 */ /* 0x0007e20000100a00 */
[----:B------:R-:W4:Y:S02]  /*488d0*/  LDL.LU R8, [R1+0xef0] ;  /* 0x000ef00001087983 */ /* 0x000f240000300800 */
[----:B------:R-:W4:Y:S02]  /*488e0*/  LDL.LU R9, [R1+0xef4] ;  /* 0x000ef40001097983 */ /* 0x000f240000300800 */
[----:B------:R-:W4:Y:S01]  /*488f0*/  LDL.LU R10, [R1+0xef8] ;  /* 0x000ef800010a7983 */ /* 0x000f220000300800 */
[----:B------:R-:W4:Y:S01]  /*48900*/  LDL.LU R11, [R1+0xefc] ;  /* 0x000efc00010b7983 */ /* 0x000f220000300800 */
[----:B---3--:R-:W-:-:S02]  /*48910*/  IMAD.MOV.U32 R12, RZ, RZ, R27 ;  /* 0x000000ffff0c7224 */ /* 0x008fc400078e001b */
[----:B------:R-:W-:-:S05]  /*48920*/  IMAD.MOV.U32 R13, RZ, RZ, R26 ;  /* 0x000000ffff0d7224 */ /* 0x000fca00078e001a */
[----:B------:R-:W-:Y:S04]  /*48930*/  STL.64 [R1+0x4228], R12 ;  /* 0x0042280c01007387 */ /* 0x000fe80000100a00 */
[----:B--2---:R-:W0:Y:S04]  /*48940*/  LDSM.16.MT88.4 R4, [R29+0x8380] ;  /* 0x008380001d04783b */ /* 0x004e280000004200 */
[----:B----4-:R-:W-:Y:S01]  /*48950*/  STL.64 [R1+0x4208], R10 ;  /* 0x0042080a01007387 */ /* 0x010fe20000100a00 */
[----:B------:R1:W-:Y:S03]  /*48960*/  STL.64 [R1+0x4200], R8 ;  /* 0x0042000801007387 */ /* 0x0003e60000100a00 */
[----:B-1----:R-:W2:Y:S01]  /*48970*/  LDL.LU R8, [R1+0xf20] ;  /* 0x000f200001087983 */ /* 0x002ea20000300800 */
        /* <DEDUP_REMOVED lines=20> */
[----:B------:R-:W3:Y:S01]  /*48ac0*/  LDL.LU R11, [R1+0xf5c] ;  /* 0x000f5c00010b7983 */ /* 0x000ee20000300800 */
[----:B------:R-:W4:Y:S01]  /*48ad0*/  LDL.LU R16, [R1+0xf90] ;  /* 0x000f900001107983 */ /* 0x000f220000300800 */
[----:B------:R-:W4:Y:S02]  /*48ae0*/  LDL.LU R17, [R1+0xf94] ;  /* 0x000f940001117983 */ /* 0x000f240000300800 */
[----:B------:R-:W2:Y:S02]  /*48af0*/  LDL.LU R18, [R1+0xf98] ;  /* 0x000f980001127983 */ /* 0x000ea40000300800 */
[----:B------:R-:W2:Y:S02]  /*48b00*/  LDL.LU R19, [R1+0xf9c] ;  /* 0x000f9c0001137983 */ /* 0x000ea40000300800 */
[----:B------:R-:W-:-:S02]  /*48b10*/  IMAD.MOV.U32 R12, RZ, RZ, R2 ;  /* 0x000000ffff0c7224 */ /* 0x000fc400078e0002 */
[----:B------:R-:W-:Y:S01]  /*48b20*/  IMAD.MOV.U32 R13, RZ, RZ, R0 ;  /* 0x000000ffff0d7224 */ /* 0x000fe200078e0000 */
[----:B--2---:R-:W-:Y:S01]  /*48b30*/  STL.64 [R1+0x4288], R18 ;  /* 0x0042881201007387 */ /* 0x004fe20000100a00 */
[----:B----4-:R1:W-:Y:S03]  /*48b40*/  STL.64 [R1+0x4280], R16 ;  /* 0x0042801001007387 */ /* 0x0103e60000100a00 */
[----:B-1----:R-:W2:Y:S01]  /*48b50*/  LDL.64 R16, [R1+0x60] ;  /* 0x0000600001107983 */ /* 0x002ea20000100a00 */
[----:B------:R1:W-:Y:S03]  /*48b60*/  STL.64 [R1+0x4270], R12 ;  /* 0x0042700c01007387 */ /* 0x0003e60000100a00 */
[----:B-1----:R-:W4:Y:S04]  /*48b70*/  LDL.64 R12, [R1+0x50] ;  /* 0x00005000010c7983 */ /* 0x002f280000100a00 */
[----:B----4-:R1:W-:Y:S04]  /*48b80*/  STL.64 [R1+0x4290], R12 ;  /* 0x0042900c01007387 */ /* 0x0103e80000100a00 */
[----:B-1----:R-:W2:Y:S01]  /*48b90*/  LDL.LU R12, [R1+0xff0] ;  /* 0x000ff000010c7983 */ /* 0x002ea20000300800 */
[----:B------:R-:W2:Y:S02]  /*48ba0*/  LDL.LU R13, [R1+0xff4] ;  /* 0x000ff400010d7983 */ /* 0x000ea40000300800 */
[----:B------:R-:W2:Y:S02]  /*48bb0*/  LDL.LU R14, [R1+0xff8] ;  /* 0x000ff800010e7983 */ /* 0x000ea40000300800 */
[----:B------:R-:W2:Y:S01]  /*48bc0*/  LDL.LU R15, [R1+0xffc] ;  /* 0x000ffc00010f7983 */ /* 0x000ea20000300800 */
[----:B---3--:R-:W-:Y:S01]  /*48bd0*/  STL.64 [R1+0x4250], R10 ;  /* 0x0042500a01007387 */ /* 0x008fe20000100a00 */
[----:B------:R1:W-:Y:S03]  /*48be0*/  STL.64 [R1+0x4248], R8 ;  /* 0x0042480801007387 */ /* 0x0003e60000100a00 */
[----:B-1----:R-:W3:Y:S01]  /*48bf0*/  LDL.LU R8, [R1+0xf60] ;  /* 0x000f600001087983 */ /* 0x002ee20000300800 */
[----:B------:R-:W3:Y:S02]  /*48c00*/  LDL.LU R9, [R1+0xf64] ;  /* 0x000f640001097983 */ /* 0x000ee40000300800 */
[----:B------:R-:W4:Y:S02]  /*48c10*/  LDL.LU R10, [R1+0xf68] ;  /* 0x000f6800010a7983 */ /* 0x000f240000300800 */
[----:B------:R-:W4:Y:S02]  /*48c20*/  LDL.LU R11, [R1+0xf6c] ;  /* 0x000f6c00010b7983 */ /* 0x000f240000300800 */
[----:B----4-:R-:W-:Y:S01]  /*48c30*/  STL.64 [R1+0x4268], R10 ;  /* 0x0042680a01007387 */ /* 0x010fe20000100a00 */
[----:B---3--:R1:W-:Y:S03]  /*48c40*/  STL.64 [R1+0x4260], R8 ;  /* 0x0042600801007387 */ /* 0x0083e60000100a00 */
[----:B-1----:R-:W3:Y:S01]  /*48c50*/  LDL.LU R8, [R1+0xf80] ;  /* 0x000f800001087983 */ /* 0x002ee20000300800 */
[----:B------:R-:W3:Y:S02]  /*48c60*/  LDL.LU R9, [R1+0xf84] ;  /* 0x000f840001097983 */ /* 0x000ee40000300800 */
[----:B------:R-:W3:Y:S02]  /*48c70*/  LDL.LU R10, [R1+0xf88] ;  /* 0x000f8800010a7983 */ /* 0x000ee40000300800 */
[----:B------:R-:W3:Y:S01]  /*48c80*/  LDL.LU R11, [R1+0xf8c] ;  /* 0x000f8c00010b7983 */ /* 0x000ee20000300800 */
[----:B------:R-:W4:Y:S01]  /*48c90*/  LDL.LU R24, [R1+0xee0] ;  /* 0x000ee00001187983 */ /* 0x000f220000300800 */
[----:B------:R-:W4:Y:S02]  /*48ca0*/  LDL.LU R25, [R1+0xee4] ;  /* 0x000ee40001197983 */ /* 0x000f240000300800 */
[----:B------:R-:W4:Y:S02]  /*48cb0*/  LDL.LU R26, [R1+0xee8] ;  /* 0x000ee800011a7983 */ /* 0x000f240000300800 */
[----:B------:R-:W4:Y:S01]  /*48cc0*/  LDL.LU R27, [R1+0xeec] ;  /* 0x000eec00011b7983 */ /* 0x000f220000300800 */
[----:B0-----:R-:W-:Y:S01]  /*48cd0*/  STL.64 [R1+0x40d0], R6 ;  /* 0x0040d00601007387 */ /* 0x001fe20000100a00 */
[----:B------:R0:W-:Y:S03]  /*48ce0*/  STL.64 [R1+0x40c8], R4 ;  /* 0x0040c80401007387 */ /* 0x0001e60000100a00 */
[----:B0-----:R-:W3:Y:S01]  /*48cf0*/  LDL.LU R4, [R1+0xec0] ;  /* 0x000ec00001047983 */ /* 0x001ee20000300800 */
[----:B------:R-:W3:Y:S02]  /*48d00*/  LDL.LU R5, [R1+0xec4] ;  /* 0x000ec40001057983 */ /* 0x000ee40000300800 */
[----:B------:R-:W3:Y:S02]  /*48d10*/  LDL.LU R6, [R1+0xec8] ;  /* 0x000ec80001067983 */ /* 0x000ee40000300800 */
[----:B------:R-:W3:Y:S01]  /*48d20*/  LDL.LU R7, [R1+0xecc] ;  /* 0x000ecc0001077983 */ /* 0x000ee20000300800 */
[----:B--2---:R-:W-:Y:S01]  /*48d30*/  HMMA.16816.F32.BF16 R12, R20, R16, R12 ;  /* 0x00000010140c723c */ /* 0x004fe2000004180c */
[----:B------:R-:W-:-:S02]  /*48d40*/  IMAD.MOV.U32 R2, RZ, RZ, R16 ;  /* 0x000000ffff027224 */ /* 0x000fc400078e0010 */
[----:B------:R-:W-:Y:S01]  /*48d50*/  IMAD.MOV.U32 R0, RZ, RZ, R17 ;  /* 0x000000ffff007224 */ /* 0x000fe200078e0011 */
[----:B---3--:R-:W-:Y:S01]  /*48d60*/  STL.64 [R1+0x41b8], R6 ;  /* 0x0041b80601007387 */ /* 0x008fe20000100a00 */
[----:B------:R0:W-:Y:S03]  /*48d70*/  STL.64 [R1+0x41b0], R4 ;  /* 0x0041b00401007387 */ /* 0x0001e60000100a00 */
[----:B0-----:R-:W2:Y:S01]  /*48d80*/  LDL.LU R4, [R1+0xed0] ;  /* 0x000ed00001047983 */ /* 0x001ea20000300800 */
[----:B------:R-:W2:Y:S02]  /*48d90*/  LDL.LU R5, [R1+0xed4] ;  /* 0x000ed40001057983 */ /* 0x000ea40000300800 */
[----:B------:R-:W2:Y:S02]  /*48da0*/  LDL.LU R6, [R1+0xed8] ;  /* 0x000ed80001067983 */ /* 0x000ea40000300800 */
[----:B------:R-:W2:Y:S01]  /*48db0*/  LDL.LU R7, [R1+0xedc] ;  /* 0x000edc0001077983 */ /* 0x000ea20000300800 */
[----:B------:R-:W-:Y:S09]  /*48dc0*/  STL [R1+0x39ec], R29 ;  /* 0x0039ec1d01007387 */ /* 0x000ff20000100800 */
[----:B------:R0:W-:Y:S02]  /*48dd0*/  STL.64 [R1+0x13e0], R12 ;  /* 0x0013e00c01007387 */ /* 0x0001e40000100a00 */
[----:B------:R-:W-:Y:S01]  /*48de0*/  STL.64 [R1+0x13e8], R14 ;  /* 0x0013e80e01007387 */ /* 0x000fe20000100a00 */
        /* <DEDUP_REMOVED lines=11> */
[----:B------:R-:W2:Y:S02]  /*48ea0*/  LDL.LU.64 R12, [R1+0x4270] ;  /* 0x00427000010c7983 */ /* 0x000ea40000300a00 */
        /* <DEDUP_REMOVED lines=43> */
[----:B------:R0:W-:Y:S02]  /*49160*/  STL.64 [R1+0x4188], R16 ;  /* 0x0041881001007387 */ /* 0x0001e40000100a00 */
[----:B------:R-:W-:Y:S01]  /*49170*/  STL.64 [R1+0x41a8], R18 ;  /* 0x0041a81201007387 */ /* 0x000fe20000100a00 */
[----:B0-----:R-:W3:Y:S01]  /*49180*/  LDL.64 R16, [R1+0xb0] ;  /* 0x0000b00001107983 */ /* 0x001ee20000100a00 */
        /* <DEDUP_REMOVED lines=17> */
[----:B0-----:R-:W4:Y:S02]  /*492a0*/  LDL.64 R8, [R1+0xc0] ;  /* 0x0000c00001087983 */ /* 0x001f240000100a00 */
[----:B----4-:R-:W-:Y:S01]  /*492b0*/  HMMA.16816.F32.BF16 R4, R24, R8, R4 ;  /* 0x000000081804723c */ /* 0x010fe20000041804 */
[----:B------:R-:W-:-:S02]  /*492c0*/  IMAD.MOV.U32 R29, RZ, RZ, R8 ;  /* 0x000000ffff1d7224 */ /* 0x000fc400078e0008 */
[----:B------:R-:W-:Y:S11]  /*492d0*/  IMAD.MOV.U32 R28, RZ, RZ, R9 ;  /* 0x000000ffff1c7224 */ /* 0x000ff600078e0009 */
[----:B------:R-:W-:Y:S09]  /*492e0*/  @!UPT UIADD3 URZ, URZ, URZ, URZ ;  /* 0x0000003f3f3ff290 */ /* 0x000ff2000fffe03f */
[----:B------:R-:W-:Y:S01]  /*492f0*/  STL.64 [R1+0x1180], R4 ;  /* 0x0011800401007387 */ /* 0x000fe20000100a00 */
[----:B------:R0:W-:Y:S03]  /*49300*/  STL.64 [R1+0x1188], R6 ;  /* 0x0011880601007387 */ /* 0x0001e60000100a00 */
[----:B0-----:R-:W3:Y:S01]  /*49310*/  LDL.LU.64 R6, [R1+0x41b8] ;  /* 0x0041b80001067983 */ /* 0x001ee20000300a00 */
[----:B------:R-:W3:Y:S02]  /*49320*/  LDL.LU.64 R4, [R1+0x41b0] ;  /* 0x0041b00001047983 */ /* 0x000ee40000300a00 */
[----:B------:R-:W2:Y:S02]  /*49330*/  LDL.64 R8, [R1+0x20] ;  /* 0x0000200001087983 */ /* 0x000ea40000100a00 */
[----:B--2---:R0:W-:Y:S04]  /*49340*/  STL.64 [R1+0x4130], R8 ;  /* 0x0041300801007387 */ /* 0x0041e80000100a00 */
[----:B0-----:R-:W2:Y:S01]  /*49350*/  LDL.64 R8, [R1+0x40] ;  /* 0x0000400001087983 */ /* 0x001ea20000100a00 */
[----:B---3--:R-:W-:Y:S03]  /*49360*/  HMMA.16816.F32.BF16 R4, R24, R16, R4 ;  /* 0x000000101804723c */ /* 0x008fe60000041804 */
[----:B--2---:R0:W-:Y:S04]  /*49370*/  STL.64 [R1+0x4148], R8 ;  /* 0x0041480801007387 */ /* 0x0041e80000100a00 */
[----:B0-----:R-:W2:Y:S01]  /*49380*/  LDL.LU R8, [R1+0xeb0] ;  /* 0x000eb00001087983 */ /* 0x001ea20000300800 */
[----:B------:R-:W2:Y:S02]  /*49390*/  LDL.LU R9, [R1+0xeb4] ;  /* 0x000eb40001097983 */ /* 0x000ea40000300800 */
[----:B------:R-:W2:Y:S02]  /*493a0*/  LDL.LU R10, [R1+0xeb8] ;  /* 0x000eb800010a7983 */ /* 0x000ea40000300800 */
[----:B------:R-:W2:Y:S11]  /*493b0*/  LDL.LU R11, [R1+0xebc] ;  /* 0x000ebc00010b7983 */ /* 0x000eb60000300800 */
[----:B------:R0:W-:Y:S01]  /*493c0*/  STL.64 [R1+0x1170], R4 ;  /* 0x0011700401007387 */ /* 0x0001e20000100a00 */
[----:B------:R-:W-:Y:S02]  /*493d0*/  STL.64 [R1+0x1178], R6 ;  /* 0x0011780601007387 */ /* 0x000fe40000100a00 */
[----:B------:R-:W3:Y:S02]  /*493e0*/  LDL.LU.64 R18, [R1+0x41a8] ;  /* 0x0041a80001127983 */ /* 0x000ee40000300a00 */
[----:B0-----:R-:W-:-:S02]  /*493f0*/  IMAD.MOV.U32 R5, RZ, RZ, R16 ;  /* 0x000000ffff057224 */ /* 0x001fc400078e0010 */
[----:B------:R-:W-:Y:S01]  /*49400*/  IMAD.MOV.U32 R4, RZ, RZ, R17 ;  /* 0x000000ffff047224 */ /* 0x000fe200078e0011 */
[----:B--2---:R-:W-:Y:S11]  /*49410*/  HMMA.16816.F32.BF16 R8, R24, R20, R8 ;  /* 0x000000141808723c */ /* 0x004ff60000041808 */
[----:B------:R-:W-:Y:S11]  /*49420*/  @!UPT UIADD3 URZ, URZ, URZ, URZ ;  /* 0x0000003f3f3ff290 */ /* 0x000ff6000fffe03f */
[----:B------:R-:W-:Y:S01]  /*49430*/  @!UPT UIADD3 URZ, URZ, URZ, URZ ;  /* 0x0000003f3f3ff290 */ /* 0x000fe2000fffe03f */
[----:B------:R3:W-:Y:S01]  /*49440*/  STL.64 [R1+0x1160], R8 ;  /* 0x0011600801007387 */ /* 0x0007e20000100a00 */
[----:B------:R-:W-:Y:S02]  /*49450*/  STL.64 [R1+0x1168], R10 ;  /* 0x0011680a01007387 */ /* 0x000fe40000100a00 */
[----:B------:R-:W2:Y:S02]  /*49460*/  LDL.LU R16, [R1+0xe90] ;  /* 0x000e900001107983 */ /* 0x000ea40000300800 */
[----:B------:R-:W2:Y:S02]  /*49470*/  LDL.LU R17, [R1+0xe94] ;  /* 0x000e940001117983 */ /* 0x000ea40000300800 */
[----:B---3--:R-:W-:Y:S02]  /*49480*/  IMAD.MOV.U32 R9, RZ, RZ, R18 ;  /* 0x000000ffff097224 */ /* 0x008fe400078e0012 */
[----:B------:R-:W-:Y:S01]  /*49490*/  IMAD.MOV.U32 R8, RZ, RZ, R19 ;  /* 0x000000ffff087224 */ /* 0x000fe200078e0013 */
[----:B------:R-:W3:Y:S01]  /*494a0*/  LDL.LU R18, [R1+0xe98] ;  /* 0x000e980001127983 */ /* 0x000ee20000300800 */
[----:B------:R-:W3:Y:S02]  /*494b0*/  LDL.LU R19, [R1+0xe9c] ;  /* 0x000e9c0001137983 */ /* 0x000ee40000300800 */
[----:B------:R-:W-:-:S02]  /*494c0*/  IMAD.MOV.U32 R6, RZ, RZ, R21 ;  /* 0x000000ffff067224 */ /* 0x000fc400078e0015 */
[----:B------:R-:W4:Y:S02]  /*494d0*/  LDL.LU R12, [R1+0xea0] ;  /* 0x000ea000010c7983 */ /* 0x000f240000300800 */
[----:B------:R-:W-:Y:S02]  /*494e0*/  IMAD.MOV.U32 R7, RZ, RZ, R20 ;  /* 0x000000ffff077224 */ /* 0x000fe400078e0014 */
[----:B------:R-:W-:Y:S01]  /*494f0*/  IMAD.MOV.U32 R21, RZ, RZ, R14 ;  /* 0x000000ffff157224 */ /* 0x000fe200078e000e */
[----:B------:R-:W4:Y:S01]  /*49500*/  LDL.LU R13, [R1+0xea4] ;  /* 0x000ea400010d7983 */ /* 0x000f220000300800 */
[----:B------:R-:W-:Y:S02]  /*49510*/  IMAD.MOV.U32 R20, RZ, RZ, R15 ;  /* 0x000000ffff147224 */ /* 0x000fe400078e000f */
[----:B------:R-:W4:Y:S02]  /*49520*/  LDL.LU R14, [R1+0xea8] ;  /* 0x000ea800010e7983 */ /* 0x000f240000300800 */
[----:B------:R-:W4:Y:S01]  /*49530*/  LDL.LU R15, [R1+0xeac] ;  /* 0x000eac00010f7983 */ /* 0x000f220000300800 */
[----:B---3--:R-:W-:Y:S01]  /*49540*/  STL.64 [R1+0x4198], R18 ;  /* 0x0041981201007387 */ /* 0x008fe20000100a00 */
[----:B--2---:R0:W-:Y:S03]  /*49550*/  STL.64 [R1+0x4190], R16 ;  /* 0x0041901001007387 */ /* 0x0041e60000100a00 */
[----:B0-----:R-:W4:Y:S01]  /*49560*/  LDL.64 R16, [R1+0x90] ;  /* 0x0000900001107983 */ /* 0x001f220000100a00 */
[----:B------:R0:W-:Y:S03]  /*49570*/  STL.64 [R1+0x4180], R20 ;  /* 0x0041801401007387 */ /* 0x0001e60000100a00 */
[----:B0-----:R-:W2:Y:S01]  /*49580*/  LDL.64 R20, [R1+0x80] ;  /* 0x0000800001147983 */ /* 0x001ea20000100a00 */
[----:B------:R-:W-:Y:S02]  /*49590*/  STL.64 [R1+0x4160], R8 ;  /* 0x0041600801007387 */ /* 0x000fe40000100a00 */
[----:B------:R-:W-:Y:S02]  /*495a0*/  STL.64 [R1+0x4140], R6 ;  /* 0x0041400601007387 */ /* 0x000fe40000100a00 */
[----:B------:R0:W-:Y:S02]  /*495b0*/  STL.64 [R1+0x4138], R4 ;  /* 0x0041380401007387 */ /* 0x0001e40000100a00 */
[----:B0-----:R-:W3:Y:S01]  /*495c0*/  LDL.LU R4, [R1+0xe50] ;  /* 0x000e500001047983 */ /* 0x001ee20000300800 */
[----:B------:R-:W3:Y:S02]  /*495d0*/  LDL.LU R5, [R1+0xe54] ;  /* 0x000e540001057983 */ /* 0x000ee40000300800 */
[----:B------:R-:W2:Y:S02]  /*495e0*/  LDL.LU R6, [R1+0xe58] ;  /* 0x000e580001067983 */ /* 0x000ea40000300800 */
[----:B------:R-:W2:Y:S02]  /*495f0*/  LDL.LU R7, [R1+0xe5c] ;  /* 0x000e5c0001077983 */ /* 0x000ea40000300800 */
[----:B------:R-:W-:-:S02]  /*49600*/  IMAD.MOV.U32 R8, RZ, RZ, R2 ;  /* 0x000000ffff087224 */ /* 0x000fc400078e0002 */
[----:B------:R-:W-:-:S05]  /*49610*/  IMAD.MOV.U32 R9, RZ, RZ, R0 ;  /* 0x000000ffff097224 */ /* 0x000fca00078e0000 */
[----:B------:R0:W-:Y:S04]  /*49620*/  STL.64 [R1+0x4178], R8 ;  /* 0x0041780801007387 */ /* 0x0001e80000100a00 */
[----:B0-----:R-:W4:Y:S01]  /*49630*/  LDL.LU R8, [R1+0xe80] ;  /* 0x000e800001087983 */ /* 0x001f220000300800 */
[----:B------:R-:W4:Y:S02]  /*49640*/  LDL.LU R9, [R1+0xe84] ;  /* 0x000e840001097983 */ /* 0x000f240000300800 */
[----:B------:R-:W4:Y:S02]  /*49650*/  LDL.LU R10, [R1+0xe88] ;  /* 0x000e8800010a7983 */ /* 0x000f240000300800 */
[----:B------:R-:W4:Y:S01]  /*49660*/  LDL.LU R11, [R1+0xe8c] ;  /* 0x000e8c00010b7983 */ /* 0x000f220000300800 */
[----:B--2---:R-:W-:Y:S01]  /*49670*/  STL.64 [R1+0x4158], R6 ;  /* 0x0041580601007387 */ /* 0x004fe20000100a00 */
[----:B---3--:R0:W-:Y:S03]  /*49680*/  STL.64 [R1+0x4150], R4 ;  /* 0x0041500401007387 */ /* 0x0081e60000100a00 */
[----:B0-----:R-:W2:Y:S01]  /*49690*/  LDL.LU R4, [R1+0xe60] ;  /* 0x000e600001047983 */ /* 0x001ea20000300800 */
[----:B------:R-:W2:Y:S02]  /*496a0*/  LDL.LU R5, [R1+0xe64] ;  /* 0x000e640001057983 */ /* 0x000ea40000300800 */
[----:B------:R-:W3:Y:S02]  /*496b0*/  LDL.LU R6, [R1+0xe68] ;  /* 0x000e680001067983 */ /* 0x000ee40000300800 */
[----:B------:R-:W3:Y:S01]  /*496c0*/  LDL.LU R7, [R1+0xe6c] ;  /* 0x000e6c0001077983 */ /* 0x000ee20000300800 */
[C---:B----4-:R-:W-:Y:S01]  /*496d0*/  HMMA.16816.F32.BF16 R12, R24.reuse, R16, R12 ;  /* 0x00000010180c723c */ /* 0x050fe2000004180c */
[----:B---3--:R-:W-:Y:S01]  /*496e0*/  STL.64 [R1+0x4170], R6 ;  /* 0x0041700601007387 */ /* 0x008fe20000100a00 */
[----:B--2---:R0:W-:Y:S03]  /*496f0*/  STL.64 [R1+0x4168], R4 ;  /* 0x0041680401007387 */ /* 0x0041e60000100a00 */
[----:B0-----:R-:W2:Y:S01]  /*49700*/  LDL.LU R4, [R1+0xe70] ;  /* 0x000e700001047983 */ /* 0x001ea20000300800 */
[----:B------:R-:W2:Y:S02]  /*49710*/  LDL.LU R5, [R1+0xe74] ;  /* 0x000e740001057983 */ /* 0x000ea40000300800 */
[----:B------:R-:W2:Y:S02]  /*49720*/  LDL.LU R6, [R1+0xe78] ;  /* 0x000e780001067983 */ /* 0x000ea40000300800 */
[----:B------:R-:W2:Y:S11]  /*49730*/  LDL.LU R7, [R1+0xe7c] ;  /* 0x000e7c0001077983 */ /* 0x000eb60000300800 */
[----:B------:R-:W-:Y:S02]  /*49740*/  @!UPT UIADD3 URZ, URZ, URZ, URZ ;  /* 0x0000003f3f3ff290 */ /* 0x000fe4000fffe03f */
        /* <DEDUP_REMOVED lines=8> */
[C---:B----4-:R-:W-:Y:S01]  /*497d0*/  HMMA.16816.F32.BF16 R16, R24.reuse, R20, R16 ;  /* 0x000000141810723c */ /* 0x050fe20000041810 */
[----:B---3--:R0:W-:Y:S04]  /*497e0*/  STL.64 [R1+0x40e8], R12 ;  /* 0x0040e80c01007387 */ /* 0x0081e80000100a00 */
[----:B0-----:R-:W3:Y:S01]  /*497f0*/  LDL.LU R12, [R1+0xe30] ;  /* 0x000e3000010c7983 */ /* 0x001ee20000300800 */
[----:B------:R-:W3:Y:S02]  /*49800*/  LDL.LU R13, [R1+0xe34] ;  /* 0x000e3400010d7983 */ /* 0x000ee40000300800 */
[----:B------:R-:W3:Y:S02]  /*49810*/  LDL.LU R14, [R1+0xe38] ;  /* 0x000e3800010e7983 */ /* 0x000ee40000300800 */
[----:B------:R-:W3:Y:S11]  /*49820*/  LDL.LU R15, [R1+0xe3c] ;  /* 0x000e3c00010f7983 */ /* 0x000ef60000300800 */
[----:B------:R-:W-:Y:S02]  /*49830*/  @!UPT UIADD3 URZ, URZ, URZ, URZ ;  /* 0x0000003f3f3ff290 */ /* 0x000fe4000fffe03f */
[----:B------:R0:W-:Y:S01]  /*49840*/  STL.64 [R1+0x1140], R16 ;  /* 0x0011401001007387 */ /* 0x0001e20000100a00 */
[----:B------:R1:W-:Y:S03]  /*49850*/  STL.64 [R1+0x1148], R18 ;  /* 0x0011481201007387 */ /* 0x0003e60000100a00 */
[----:B0-----:R-:W4:Y:S01]  /*49860*/  LDL.LU.64 R16, [R1+0x4188] ;  /* 0x0041880001107983 */ /* 0x001f220000300a00 */
[----:B-1----:R-:W-:Y:S02]  /*49870*/  IMAD.MOV.U32 R19, RZ, RZ, R20 ;  /* 0x000000ffff137224 */ /* 0x002fe400078e0014 */
[----:B------:R-:W-:Y:S02]  /*49880*/  IMAD.MOV.U32 R18, RZ, RZ, R21 ;  /* 0x000000ffff127224 */ /* 0x000fe400078e0015 */
[----:B------:R-:W2:Y:S03]  /*49890*/  LDL.LU.64 R20, [R1+0x4180] ;  /* 0x0041800001147983 */ /* 0x000ea60000300a00 */
[----:B------:R-:W-:Y:S01]  /*498a0*/  STL.64 [R1+0x4100], R18 ;  /* 0x0041001201007387 */ /* 0x000fe20000100a00 */
[----:B----4-:R0:W-:Y:S01]  /*498b0*/  STL.64 [R1+0x40f8], R16 ;  /* 0x0040f81001007387 */ /* 0x0101e20000100a00 */
[C---:B--2---:R-:W-:Y:S03]  /*498c0*/  HMMA.16816.F32.BF16 R20, R24.reuse, R20, R8 ;  /* 0x000000141814723c */ /* 0x044fe60000041808 */
[----:B0-----:R-:W2:Y:S01]  /*498d0*/  LDL.64 R16, [R1+0x30] ;  /* 0x0000300001107983 */ /* 0x001ea20000100a00 */
[----:B------:R-:W4:Y:S11]  /*498e0*/  LDL.LU.64 R8, [R1+0x4178] ;  /* 0x0041780001087983 */ /* 0x000f360000300a00 */
[----:B------:R-:W-:Y:S08]  /*498f0*/  @!UPT UIADD3 URZ, URZ, URZ, URZ ;  /* 0x0000003f3f3ff290 */ /* 0x000ff0000fffe03f */
[----:B------:R-:W-:Y:S01]  /*49900*/  STL.64 [R1+0x1130], R20 ;  /* 0x0011301401007387 */ /* 0x000fe20000100a00 */
[----:B------:R-:W-:Y:S02]  /*49910*/  STL.64 [R1+0x1138], R22 ;  /* 0x0011381601007387 */ /* 0x000fe40000100a00 */
[----:B------:R-:W0:Y:S04]  /*49920*/  LDSM.16.MT88.4 R20, [R3+0x8000] ;  /* 0x008000000314783b */ /* 0x000e280000004200 */
[----:B------:R-:W-:Y:S01]  /*49930*/  STL [R1+0x4060], R3 ;  /* 0x0040600301007387 */ /* 0x000fe20000100800 */
[----:B0-----:R-:W-:Y:S01]  /*49940*/  STL.64 [R1+0x3f90], R22 ;  /* 0x003f901601007387 */ /* 0x001fe20000100a00 */
[----:B------:R0:W-:Y:S03]  /*49950*/  STL.64 [R1+0x3f88], R20 ;  /* 0x003f881401007387 */ /* 0x0001e60000100a00 */
[----:B0-----:R-:W2:Y:S01]  /*49960*/  LDL.LU R20, [R1+0xe40] ;  /* 0x000e400001147983 */ /* 0x001ea20000300800 */
[----:B------:R-:W2:Y:S02]  /*49970*/  LDL.LU R21, [R1+0xe44] ;  /* 0x000e440001157983 */ /* 0x000ea40000300800 */
[----:B------:R-:W2:Y:S02]  /*49980*/  LDL.LU R22, [R1+0xe48] ;  /* 0x000e480001167983 */ /* 0x000ea40000300800 */
[----:B------:R-:W2:Y:S01]  /*49990*/  LDL.LU R23, [R1+0xe4c] ;  /* 0x000e4c0001177983 */ /* 0x000ea20000300800 */
        /* <DEDUP_REMOVED lines=12> */
[----:B------:R-:W-:Y:S03]  /*49a60*/  STL.64 [R1+0x1348], R10 ;  /* 0x0013480a01007387 */ /* 0x000fe60000100a00 */
        /* <DEDUP_REMOVED lines=8> */
[----:B------:R-:W3:Y:S02]  /*49af0*/  LDL.LU.64 R4, [R1+0x4138] ;  /* 0x0041380001047983 */ /* 0x000ee40000300a00 */
[----:B------:R-:W3:Y:S01]  /*49b00*/  LDL.LU.64 R8, [R1+0x4130] ;  /* 0x0041300001087983 */ /* 0x000ee20000300a00 */
[C---:B--2---:R-:W-:Y:S01]  /*49b10*/  HMMA.16816.F32.BF16 R20, R24.reuse, R16, R20 ;  /* 0x000000101814723c */ /* 0x044fe20000041814 */
[----:B------:R-:W-:Y:S11]  /*49b20*/  STL [R1+0x4064], R2 ;  /* 0x0040640201007387 */ /* 0x000ff60000100800 */
[----:B------:R-:W-:Y:S11]  /*49b30*/  @!UPT UIADD3 URZ, URZ, URZ, URZ ;  /* 0x0000003f3f3ff290 */ /* 0x000ff6000fffe03f */
[----:B------:R0:W-:Y:S01]  /*49b40*/  STL.64 [R1+0x1320], R20 ;  /* 0x0013201401007387 */ /* 0x0001e20000100a00 */
[----:B------:R1:W-:Y:S02]  /*49b50*/  STL.64 [R1+0x1328], R22 ;  /* 0x0013281601007387 */ /* 0x0003e40000100a00 */
[----:B0-----:R-:W-:Y:S02]  /*49b60*/  IMAD.MOV.U32 R21, RZ, RZ, R16 ;  /* 0x000000ffff157224 */ /* 0x001fe400078e0010 */
[----:B------:R-:W-:Y:S01]  /*49b70*/  IMAD.MOV.U32 R20, RZ, RZ, R17 ;  /* 0x000000ffff147224 */ /* 0x000fe200078e0011 */
[C---:B---3--:R-:W-:Y:S01]  /*49b80*/  HMMA.16816.F32.BF16 R12, R24.reuse, R8, R12 ;  /* 0x00000008180c723c */ /* 0x048fe2000004180c */
[----:B-1----:R-:W-:Y:S02]  /*49b90*/  IMAD.MOV.U32 R23, RZ, RZ, R8 ;  /* 0x000000ffff177224 */ /* 0x002fe400078e0008 */
[----:B------:R-:W-:Y:S11]  /*49ba0*/  IMAD.MOV.U32 R22, RZ, RZ, R9 ;  /* 0x000000ffff167224 */ /* 0x000ff600078e0009 */
[----:B------:R-:W-:Y:S09]  /*49bb0*/  @!UPT UIADD3 URZ, URZ, URZ, URZ ;  /* 0x0000003f3f3ff290 */ /* 0x000ff2000fffe03f */
[----:B------:R-:W-:Y:S01]  /*49bc0*/  STL.64 [R1+0x1310], R12 ;  /* 0x0013100c01007387 */ /* 0x000fe20000100a00 */
[----:B------:R-:W-:Y:S02]  /*49bd0*/  STL.64 [R1+0x1318], R14 ;  /* 0x0013180e01007387 */ /* 0x000fe40000100a00 */
[----:B------:R-:W-:Y:S02]  /*49be0*/  STL.64 [R1+0x4058], R22 ;  /* 0x0040581601007387 */ /* 0x000fe40000100a00 */
[----:B------:R0:W-:Y:S02]  /*49bf0*/  STL.64 [R1+0x4050], R20 ;  /* 0x0040501401007387 */ /* 0x0001e40000100a00 */
[----:B0-----:R-:W2:Y:S01]  /*49c00*/  LDL.LU R20, [R1+0xd90] ;  /* 0x000d900001147983 */ /* 0x001ea20000300800 */
[----:B------:R-:W2:Y:S02]  /*49c10*/  LDL.LU R21, [R1+0xd94] ;  /* 0x000d940001157983 */ /* 0x000ea40000300800 */
[----:B------:R-:W3:Y:S02]  /*49c20*/  LDL.LU R22, [R1+0xd98] ;  /* 0x000d980001167983 */ /* 0x000ee40000300800 */
[----:B------:R-:W3:Y:S01]  /*49c30*/  LDL.LU R23, [R1+0xd9c] ;  /* 0x000d9c0001177983 */ /* 0x000ee20000300800 */
[----:B------:R-:W2:Y:S04]  /*49c40*/  LDL.64 R16, [R1] ;  /* 0x0000000001107983 */ /* 0x000ea80000100a00 */
[----:B--2---:R0:W-:Y:S01]  /*49c50*/  STL.64 [R1+0x4118], R16 ;  /* 0x0041181001007387 */ /* 0x0041e20000100a00 */
[----:B------:R-:W2:Y:S02]  /*49c60*/  LDL.LU R12, [R1+0xe00] ;  /* 0x000e0000010c7983 */ /* 0x000ea40000300800 */
[----:B------:R-:W2:Y:S02]  /*49c70*/  LDL.LU R13, [R1+0xe04] ;  /* 0x000e0400010d7983 */ /* 0x000ea40000300800 */
[----:B------:R-:W2:Y:S01]  /*49c80*/  LDL.LU R14, [R1+0xe08] ;  /* 0x000e0800010e7983 */ /* 0x000ea20000300800 */
[----:B------:R-:W2:Y:S04]  /*49c90*/  LDL.LU R15, [R1+0xe0c] ;  /* 0x000e0c00010f7983 */ /* 0x000ea80000300800 */
[----:B0-----:R-:W3:Y:S04]  /*49ca0*/  LDL.64 R16, [R1+0x10] ;  /* 0x0000100001107983 */ /* 0x001ee80000100a00 */
        /* <DEDUP_REMOVED lines=16> */
[----:B------:R-:W3:Y:S02]  /*49db0*/  LDL.LU R22, [R1+0xda8] ;  /* 0x000da80001167983 */ /* 0x000ee40000300800 */
[----:B------:R-:W3:Y:S01]  /*49dc0*/  LDL.LU R23, [R1+0xdac] ;  /* 0x000dac0001177983 */ /* 0x000ee20000300800 */
[----:B--2---:R-:W-:Y:S01]  /*49dd0*/  HMMA.16816.F32.BF16 R12, R24, R16, R12 ;  /* 0x00000010180c723c */ /* 0x004fe2000004180c */
[----:B---3--:R-:W-:Y:S01]  /*49de0*/  STL.64 [R1+0x4080], R22 ;  /* 0x0040801601007387 */ /* 0x008fe20000100a00 */
[----:B------:R4:W-:Y:S02]  /*49df0*/  STL.64 [R1+0x4078], R20 ;  /* 0x0040781401007387 */ /* 0x0009e40000100a00 */
[----:B----4-:R-:W-:-:S02]  /*49e00*/  IMAD.MOV.U32 R20, RZ, RZ, R7 ;  /* 0x000000ffff147224 */ /* 0x010fc400078e0007 */
[----:B------:R-:W-:-:S05]  /*49e10*/  IMAD.MOV.U32 R21, RZ, RZ, R6 ;  /* 0x000000ffff157224 */ /* 0x000fca00078e0006 */
[----:B------:R0:W-:Y:S01]  /*49e20*/  STL.64 [R1+0x4098], R20 ;  /* 0x0040981401007387 */ /* 0x0001e20000100a00 */
[----:B------:R-:W2:Y:S02]  /*49e30*/  LDL.LU R8, [R1+0xdf0] ;  /* 0x000df00001087983 */ /* 0x000ea40000300800 */
[----:B------:R-:W2:Y:S02]  /*49e40*/  LDL.LU R9, [R1+0xdf4] ;  /* 0x000df40001097983 */ /* 0x000ea40000300800 */
[----:B------:R-:W2:Y:S01]  /*49e50*/  LDL.LU R10, [R1+0xdf8] ;  /* 0x000df800010a7983 */ /* 0x000ea20000300800 */
[----:B------:R-:W2:Y:S01]  /*49e60*/  LDL.LU R11, [R1+0xdfc] ;  /* 0x000dfc00010b7983 */ /* 0x000ea20000300800 */
[----:B0-----:R-:W-:Y:S02]  /*49e70*/  IMAD.MOV.U32 R20, RZ, RZ, R5 ;  /* 0x000000ffff147224 */ /* 0x001fe400078e0005 */
[----:B------:R-:W-:Y:S02]  /*49e80*/  IMAD.MOV.U32 R21, RZ, RZ, R4 ;  /* 0x000000ffff157224 */ /* 0x000fe400078e0004 */
[----:B------:R-:W3:Y:S01]  /*49e90*/  LDL.LU R4, [R1+0xde0] ;  /* 0x000de00001047983 */ /* 0x000ee20000300800 */
[----:B------:R-:W3:Y:S02]  /*49ea0*/  LDL.LU R5, [R1+0xde4] ;  /* 0x000de40001057983 */ /* 0x000ee40000300800 */
[----:B------:R-:W3:Y:S02]  /*49eb0*/  LDL.LU R6, [R1+0xde8] ;  /* 0x000de80001067983 */ /* 0x000ee40000300800 */
[----:B------:R-:W3:Y:S01]  /*49ec0*/  LDL.LU R7, [R1+0xdec] ;  /* 0x000dec0001077983 */ /* 0x000ee20000300800 */
[----:B------:R0:W-:Y:S01]  /*49ed0*/  STL.64 [R1+0x40b0], R20 ;  /* 0x0040b01401007387 */ /* 0x0001e20000100a00 */
[----:B------:R-:W-:Y:S02]  /*49ee0*/  STL.64 [R1+0x1300], R12 ;  /* 0x0013000c01007387 */ /* 0x000fe40000100a00 */
[----:B------:R1:W-:Y:S02]  /*49ef0*/  STL.64 [R1+0x1308], R14 ;  /* 0x0013080e01007387 */ /* 0x0003e40000100a00 */
[----:B0-----:R-:W-:-:S02]  /*49f00*/  IMAD.MOV.U32 R20, RZ, RZ, R29 ;  /* 0x000000ffff147224 */ /* 0x001fc400078e001d */
[----:B------:R-:W-:Y:S01]  /*49f10*/  IMAD.MOV.U32 R21, RZ, RZ, R28 ;  /* 0x000000ffff157224 */ /* 0x000fe200078e001c */
[----:B-1----:R-:W4:Y:S01]  /*49f20*/  LDL.LU.64 R14, [R1+0x4128] ;  /* 0x00412800010e7983 */ /* 0x002f220000300a00 */
[----:B------:R-:W4:Y:S02]  /*49f30*/  LDL.LU.64 R12, [R1+0x4120] ;  /* 0x00412000010c7983 */ /* 0x000f240000300a00 */
[----:B------:R-:W-:Y:S02]  /*49f40*/  IMAD.MOV.U32 R29, RZ, RZ, R16 ;  /* 0x000000ffff1d7224 */ /* 0x000fe400078e0010 */
[----:B------:R-:W-:Y:S02]  /*49f50*/  IMAD.MOV.U32 R28, RZ, RZ, R17 ;  /* 0x000000ffff1c7224 */ /* 0x000fe400078e0011 */
        /* <DEDUP_REMOVED lines=9> */
[----:B------:R-:W2:Y:S02]  /*49ff0*/  LDL.LU.64 R18, [R1+0x4100] ;  /* 0x0041000001127983 */ /* 0x000ea40000300a00 */
        /* <DEDUP_REMOVED lines=21> */
[----:B--2---:R-:W-:Y:S01]  /*4a150*/  STL.64 [R1+0x40c0], R18 ;  /* 0x0040c01201007387 */ /* 0x004fe20000100a00 */
        /* <DEDUP_REMOVED lines=8> */
[----:B0-----:R-:W3:Y:S01]  /*4a1e0*/  LDL.LU.64 R10, [R1+0x40e0] ;  /* 0x0040e000010a7983 */ /* 0x001ee20000300a00 */
[----:B------:R-:W2:Y:S02]  /*4a1f0*/  LDL.LU.64 R8, [R1+0x40d8] ;  /* 0x0040d80001087983 */ /* 0x000ea40000300a00 */
[----:B------:R-:W-:Y:S01]  /*4a200*/  STL.64 [R1+0x3fa8], R12 ;  /* 0x003fa80c01007387 */ /* 0x000fe20000100a00 */
[----:B--2---:R-:W-:Y:S01]  /*4a210*/  HMMA.16816.F32.BF16 R24, R24, R8, R4 ;  /* 0x000000081818723c */ /* 0x004fe20000041804 */
        /* <DEDUP_REMOVED lines=34> */
[----:B----4-:R-:W-:Y:S02]  /*4a440*/  IMAD.MOV.U32 R12, RZ, RZ, R15 ;  /* 0x000000ffff0c7224 */ /* 0x010fe400078e000f */
[----:B------:R-:W-:-:S07]  /*4a450*/  IMAD.MOV.U32 R13, RZ, RZ, R14 ;  /* 0x000000ffff0d7224 */ /* 0x000fce00078e000e */
[C---:B--2---:R-:W-:Y:S01]  /*4a460*/  HMMA.16816.F32.BF16 R12, R4.reuse, R12, R20 ;  /* 0x0000000c040c723c */ /* 0x044fe20000041814 */
[----:B------:R-:W2:Y:S01]  /*4a470*/  LDL.LU.64 R22, [R1+0x4070] ;  /* 0x0040700001167983 */ /* 0x000ea20000300a00 */
[----:B------:R-:W2:Y:S11]  /*4a480*/  LDL.LU.64 R20, [R1+0x4068] ;  /* 0x0040680001147983 */ /* 0x000eb60000300a00 */
[----:B------:R-:W-:Y:S10]  /*4a490*/  @!UPT UIADD3 URZ, URZ, URZ, URZ ;  /* 0x0000003f3f3ff290 */ /* 0x000ff4000fffe03f */
[----:B------:R0:W-:Y:S01]  /*4a4a0*/  STL.64 [R1+0x10e0], R12 ;  /* 0x0010e00c01007387 */ /* 0x0001e20000100a00 */
[----:B------:R1:W-:Y:S03]  /*4a4b0*/  STL.64 [R1+0x10e8], R14 ;  /* 0x0010e80e01007387 */ /* 0x0003e60000100a00 */
[----:B0-----:R-:W4:Y:S01]  /*4a4c0*/  LDL.LU R12, [R1+0xd00] ;  /* 0x000d0000010c7983 */ /* 0x001f220000300800 */
[----:B------:R-:W4:Y:S02]  /*4a4d0*/  LDL.LU R13, [R1+0xd04] ;  /* 0x000d0400010d7983 */ /* 0x000f240000300800 */
[----:B-1----:R-:W2:Y:S02]  /*4a4e0*/  LDL.LU R14, [R1+0xd08] ;  /* 0x000d0800010e7983 */ /* 0x002ea40000300800 */
[----:B------:R-:W2:Y:S01]  /*4a4f0*/  LDL.LU R15, [R1+0xd0c] ;  /* 0x000d0c00010f7983 */ /* 0x000ea20000300800 */
[----:B---3--:R-:W-:Y:S01]  /*4a500*/  HMMA.16816.F32.BF16 R8, R4, R24, R8 ;  /* 0x000000180408723c */ /* 0x008fe20000041808 */
[----:B--2---:R-:W-:Y:S01]  /*4a510*/  STL.64 [R1+0x3fb8], R14 ;  /* 0x003fb80e01007387 */ /* 0x004fe20000100a00 */
[----:B----4-:R0:W-:Y:S02]  /*4a520*/  STL.64 [R1+0x3fb0], R12 ;  /* 0x003fb00c01007387 */ /* 0x0101e40000100a00 */
[----:B0-----:R-:W-:-:S02]  /*4a530*/  IMAD.MOV.U32 R12, RZ, RZ, R2 ;  /* 0x000000ffff0c7224 */ /* 0x001fc400078e0002 */
[----:B------:R-:W-:Y:S01]  /*4a540*/  IMAD.MOV.U32 R13, RZ, RZ, R3 ;  /* 0x000000ffff0d7224 */ /* 0x000fe200078e0003 */
[----:B------:R-:W2:Y:S01]  /*4a550*/  LDL.LU R2, [R1+0x4064] ;  /* 0x0040640001027983 */ /* 0x000ea20000300800 */
[----:B------:R-:W3:Y:S03]  /*4a560*/  LDL.LU R3, [R1+0x4060] ;  /* 0x0040600001037983 */ /* 0x000ee60000300800 */
[----:B------:R0:W-:Y:S02]  /*4a570*/  STL.64 [R1+0x3fd0], R12 ;  /* 0x003fd00c01007387 */ /* 0x0001e40000100a00 */
[----:B0-----:R-:W-:Y:S02]  /*4a580*/  IMAD.MOV.U32 R12, RZ, RZ, R19 ;  /* 0x000000ffff0c7224 */ /* 0x001fe400078e0013 */
[----:B------:R-:W-:-:S07]  /*4a590*/  IMAD.MOV.U32 R13, RZ, RZ, R18 ;  /* 0x000000ffff0d7224 */ /* 0x000fce00078e0012 */
[----:B------:R-:W-:Y:S01]  /*4a5a0*/  HMMA.16816.F32.BF16 R12, R4, R12, R20 ;  /* 0x0000000c040c723c */ /* 0x000fe20000041814 */
[----:B------:R-:W4:Y:S01]  /*4a5b0*/  LDL.LU.64 R22, [R1+0x4058] ;  /* 0x0040580001167983 */ /* 0x000f220000300a00 */
[----:B------:R-:W2:Y:S02]  /*4a5c0*/  LDL.LU.64 R20, [R1+0x4050] ;  /* 0x0040500001147983 */ /* 0x000ea40000300a00 */
[----:B------:R-:W-:Y:S02]  /*4a5d0*/  IMAD.MOV.U32 R19, RZ, RZ, R24 ;  /* 0x000000ffff137224 */ /* 0x000fe400078e0018 */
[----:B------:R-:W-:Y:S11]  /*4a5e0*/  IMAD.MOV.U32 R18, RZ, RZ, R25 ;  /* 0x000000ffff127224 */ /* 0x000ff600078e0019 */
[----:B------:R-:W-:Y:S06]  /*4a5f0*/  @!UPT UIADD3 URZ, URZ, URZ, URZ ;  /* 0x0000003f3f3ff290 */ /* 0x000fec000fffe03f */
[----:B------:R0:W-:Y:S01]  /*4a600*/  STL.64 [R1+0x10d0], R12 ;  /* 0x0010d00c01007387 */ /* 0x0001e20000100a00 */
[----:B------:R-:W-:Y:S02]  /*4a610*/  STL.64 [R1+0x10d8], R14 ;  /* 0x0010d80e01007387 */ /* 0x000fe40000100a00 */
[----:B------:R-:W-:Y:S02]  /*4a620*/  STL.64 [R1+0x10c0], R8 ;  /* 0x0010c00801007387 */ /* 0x000fe40000100a00 */
[----:B------:R-:W-:Y:S02]  /*4a630*/  STL.64 [R1+0x10c8], R10 ;  /* 0x0010c80a01007387 */ /* 0x000fe40000100a00 */
[----:B0-----:R-:W-:Y:S02]  /*4a640*/  IMAD.MOV.U32 R12, RZ, RZ, R29 ;  /* 0x000000ffff0c7224 */ /* 0x001fe400078e001d */
[----:B------:R-:W-:-:S05]  /*4a650*/  IMAD.MOV.U32 R13, RZ, RZ, R28 ;  /* 0x000000ffff0d7224 */ /* 0x000fca00078e001c */
[----:B------:R4:W-:Y:S04]  /*4a660*/  STL.64 [R1+0x3fe8], R12 ;  /* 0x003fe80c01007387 */ /* 0x0009e80000100a00 */
[----:B---3--:R-:W0:Y:S01]  /*4a670*/  LDSM.16.MT88.4 R24, [R3+0x8080] ;  /* 0x008080000318783b */ /* 0x008e220000004200 */
[----:B----4-:R-:W-:Y:S02]  /*4a680*/  IMAD.MOV.U32 R12, RZ, RZ, R23 ;  /* 0x000000ffff0c7224 */ /* 0x010fe400078e0017 */
[----:B------:R-:W-:-:S05]  /*4a690*/  IMAD.MOV.U32 R13, RZ, RZ, R22 ;  /* 0x000000ffff0d7224 */ /* 0x000fca00078e0016 */
[----:B------:R-:W-:Y:S01]  /*4a6a0*/  STL.64 [R1+0x4000], R12 ;  /* 0x0040000c01007387 */ /* 0x000fe20000100a00 */
[----:B------:R-:W-:Y:S02]  /*4a6b0*/  STL.64 [R1+0x3fc8], R18 ;  /* 0x003fc81201007387 */ /* 0x000fe40000100a00 */
[----:B------:R1:W-:Y:S02]  /*4a6c0*/  STL.64 [R1+0x3fc0], R16 ;  /* 0x003fc01001007387 */ /* 0x0003e40000100a00 */
[----:B-1----:R-:W3:Y:S01]  /*4a6d0*/  LDL.LU R16, [R1+0xd10] ;  /* 0x000d100001107983 */ /* 0x002ee20000300800 */
[----:B------:R-:W3:Y:S02]  /*4a6e0*/  LDL.LU R17, [R1+0xd14] ;  /* 0x000d140001117983 */ /* 0x000ee40000300800 */
[----:B------:R-:W4:Y:S02]  /*4a6f0*/  LDL.LU R18, [R1+0xd18] ;  /* 0x000d180001127983 */ /* 0x000f240000300800 */
[----:B------:R-:W4:Y:S02]  /*4a700*/  LDL.LU R19, [R1+0xd1c] ;  /* 0x000d1c0001137983 */ /* 0x000f240000300800 */
[----:B--2---:R-:W-:-:S02]  /*4a710*/  IMAD.MOV.U32 R12, RZ, RZ, R21 ;  /* 0x000000ffff0c7224 */ /* 0x004fc400078e0015 */
[----:B------:R-:W-:-:S05]  /*4a720*/  IMAD.MOV.U32 R13, RZ, RZ, R20 ;  /* 0x000000ffff0d7224 */ /* 0x000fca00078e0014 */
[----:B------:R1:W-:Y:S02]  /*4a730*/  STL.64 [R1+0x4018], R12 ;  /* 0x0040180c01007387 */ /* 0x0003e40000100a00 */
[----:B-1----:R-:W-:Y:S02]  /*4a740*/  IMAD.MOV.U32 R12, RZ, RZ, R2 ;  /* 0x000000ffff0c7224 */ /* 0x002fe400078e0002 */
[----:B------:R-:W-:Y:S01]  /*4a750*/  IMAD.MOV.U32 R13, RZ, RZ, R0 ;  /* 0x000000ffff0d7224 */ /* 0x000fe200078e0000 */
[----:B----4-:R-:W-:Y:S01]  /*4a760*/  STL.64 [R1+0x3fe0], R18 ;  /* 0x003fe01201007387 */ /* 0x010fe20000100a00 */
[----:B---3--:R1:W-:Y:S03]  /*4a770*/  STL.64 [R1+0x3fd8], R16 ;  /* 0x003fd81001007387 */ /* 0x0083e60000100a00 */
[----:B-1----:R-:W2:Y:S01]  /*4a780*/  LDL.LU R16, [R1+0xd20] ;  /* 0x000d200001107983 */ /* 0x002ea20000300800 */
[----:B------:R-:W2:Y:S02]  /*4a790*/  LDL.LU R17, [R1+0xd24] ;  /* 0x000d240001117983 */ /* 0x000ea40000300800 */
[----:B------:R-:W3:Y:S02]  /*4a7a0*/  LDL.LU R18, [R1+0xd28] ;  /* 0x000d280001127983 */ /* 0x000ee40000300800 */
[----:B------:R-:W3:Y:S01]  /*4a7b0*/  LDL.LU R19, [R1+0xd2c] ;  /* 0x000d2c0001137983 */ /* 0x000ee20000300800 */
[----:B------:R1:W-:Y:S04]  /*4a7c0*/  STL.64 [R1+0x4030], R12 ;  /* 0x0040300c01007387 */ /* 0x0003e80000100a00 */
[----:B-1----:R-:W4:Y:S04]  /*4a7d0*/  LDL.64 R12, [R1+0x50] ;  /* 0x00005000010c7983 */ /* 0x002f280000100a00 */
[----:B----4-:R1:W-:Y:S04]  /*4a7e0*/  STL.64 [R1+0x4038], R12 ;  /* 0x0040380c01007387 */ /* 0x0103e80000100a00 */
[----:B-1----:R-:W4:Y:S01]  /*4a7f0*/  LDL.64 R12, [R1+0x60] ;  /* 0x00006000010c7983 */ /* 0x002f220000100a00 */
[----:B---3--:R-:W-:Y:S02]  /*4a800*/  STL.64 [R1+0x3ff8], R18 ;  /* 0x003ff81201007387 */ /* 0x008fe40000100a00 */
[----:B--2---:R1:W-:Y:S02]  /*4a810*/  STL.64 [R1+0x3ff0], R16 ;  /* 0x003ff01001007387 */ /* 0x0043e40000100a00 */
        /* <DEDUP_REMOVED lines=30> */
[----:B0-----:R-:W-:Y:S01]  /*4aa00*/  STL.64 [R1+0x3ea0], R26 ;  /* 0x003ea01a01007387 */ /* 0x001fe20000100a00 */
[----:B------:R0:W-:Y:S02]  /*4aa10*/  STL.64 [R1+0x3e98], R24 ;  /* 0x003e981801007387 */ /* 0x0001e40000100a00 */
[----:B----4-:R-:W-:-:S02]  /*4aa20*/  IMAD.MOV.U32 R2, RZ, RZ, R12 ;  /* 0x000000ffff027224 */ /* 0x010fc400078e000c */
[----:B------:R-:W-:Y:S01]  /*4aa30*/  IMAD.MOV.U32 R0, RZ, RZ, R13 ;  /* 0x000000ffff007224 */ /* 0x000fe200078e000d */
[----:B0-----:R-:W4:Y:S01]  /*4aa40*/  LDL.LU R24, [R1+0xd60] ;  /* 0x000d600001187983 */ /* 0x001f220000300800 */
[----:B------:R-:W4:Y:S02]  /*4aa50*/  LDL.LU R25, [R1+0xd64] ;  /* 0x000d640001197983 */ /* 0x000f240000300800 */
[----:B------:R-:W4:Y:S02]  /*4aa60*/  LDL.LU R26, [R1+0xd68] ;  /* 0x000d6800011a7983 */ /* 0x000f240000300800 */
[----:B------:R-:W4:Y:S01]  /*4aa70*/  LDL.LU R27, [R1+0xd6c] ;  /* 0x000d6c00011b7983 */ /* 0x000f220000300800 */
[C---:B--2---:R-:W-:Y:S11]  /*4aa80*/  HMMA.16816.F32.BF16 R16, R4.reuse, R12, R16 ;  /* 0x0000000c0410723c */ /* 0x044ff60000041810 */
[----:B------:R-:W-:Y:S11]  /*4aa90*/  @!UPT UIADD3 URZ, URZ, URZ, URZ ;  /* 0x0000003f3f3ff290 */ /* 0x000ff6000fffe03f */
[----:B------:R-:W-:Y:S01]  /*4aaa0*/  @!UPT UIADD3 URZ, URZ, URZ, URZ ;  /* 0x0000003f3f3ff290 */ /* 0x000fe2000fffe03f */
[----:B------:R-:W-:Y:S01]  /*4aab0*/  STL.64 [R1+0x12c0], R16 ;  /* 0x0012c01001007387 */ /* 0x000fe20000100a00 */
[----:B------:R0:W-:Y:S03]  /*4aac0*/  STL.64 [R1+0x12c8], R18 ;  /* 0x0012c81201007387 */ /* 0x0001e60000100a00 */
[----:B0-----:R-:W2:Y:S01]  /*4aad0*/  LDL.LU.64 R18, [R1+0x4048] ;  /* 0x0040480001127983 */ /* 0x001ea20000300a00 */
[----:B------:R-:W2:Y:S02]  /*4aae0*/  LDL.LU.64 R16, [R1+0x4040] ;  /* 0x0040400001107983 */ /* 0x000ea40000300a00 */
        /* <DEDUP_REMOVED lines=8> */
[----:B------:R-:W2:Y:S03]  /*4ab70*/  LDL.LU.64 R12, [R1+0x4030] ;  /* 0x00403000010c7983 */ /* 0x000ea60000300a00 */
[----:B------:R0:W-:Y:S02]  /*4ab80*/  STL.64 [R1+0x3f70], R24 ;  /* 0x003f701801007387 */ /* 0x0001e40000100a00 */
[----:B0-----:R-:W4:Y:S01]  /*4ab90*/  LDL.64 R24, [R1+0xb0] ;  /* 0x0000b00001187983 */ /* 0x001f220000100a00 */
[C---:B--2---:R-:W-:Y:S03]  /*4aba0*/  HMMA.16816.F32.BF16 R12, R4.reuse, R12, R16 ;  /* 0x0000000c040c723c */ /* 0x044fe60000041810 */
[----:B----4-:R0:W-:Y:S04]  /*4abb0*/  STL.64 [R1+0x3f80], R24 ;  /* 0x003f801801007387 */ /* 0x0101e80000100a00 */
[----:B0-----:R-:W2:Y:S01]  /*4abc0*/  LDL.64 R24, [R1+0xc0] ;  /* 0x0000c00001187983 */ /* 0x001ea20000100a00 */
[----:B------:R-:W4:Y:S02]  /*4abd0*/  LDL.LU.64 R18, [R1+0x4028] ;  /* 0x0040280001127983 */ /* 0x000f240000300a00 */
[----:B------:R-:W4:Y:S11]  /*4abe0*/  LDL.LU.64 R16, [R1+0x4020] ;  /* 0x0040200001107983 */ /* 0x000f360000300a00 */
[----:B------:R-:W-:Y:S02]  /*4abf0*/  @!UPT UIADD3 URZ, URZ, URZ, URZ ;  /* 0x0000003f3f3ff290 */ /* 0x000fe4000fffe03f */
        /* <DEDUP_REMOVED lines=36> */
[----:B------:R-:W-:Y:S03]  /*4ae40*/  STL.64 [R1+0x1258], R14 ;  /* 0x0012580e01007387 */ /* 0x000fe60000100a00 */
[----:B0-----:R-:W3:Y:S01]  /*4ae50*/  LDL.LU.64 R12, [R1+0x3fa8] ;  /* 0x003fa800010c7983 */ /* 0x001ee20000300a00 */
[----:B------:R0:W-:Y:S02]  /*4ae60*/  STL [R1+0x3ec4], R16 ;  /* 0x003ec41001007387 */ /* 0x0001e40000100800 */
[----:B------:R1:W-:Y:S02]  /*4ae70*/  STL [R1+0x3ec0], R17 ;  /* 0x003ec01101007387 */ /* 0x0003e40000100800 */
[----:B----4-:R2:W-:Y:S01]  /*4ae80*/  STL.64 [R1+0x3f78], R18 ;  /* 0x003f781201007387 */ /* 0x0105e20000100a00 */
[----:B0-----:R-:W4:Y:S01]  /*4ae90*/  LDL.LU R16, [R1+0xcc0] ;  /* 0x000cc00001107983 */ /* 0x001f220000300800 */
[----:B-1----:R-:W4:Y:S03]  /*4aea0*/  LDL.LU R17, [R1+0xcc4] ;  /* 0x000cc40001117983 */ /* 0x002f260000300800 */
[----:B--2---:R-:W4:Y:S01]  /*4aeb0*/  LDL.LU R18, [R1+0xcc8] ;  /* 0x000cc80001127983 */ /* 0x004f220000300800 */
[----:B------:R-:W4:Y:S01]  /*4aec0*/  LDL.LU R19, [R1+0xccc] ;  /* 0x000ccc0001137983 */ /* 0x000f220000300800 */
[C---:B---3--:R-:W-:Y:S11]  /*4aed0*/  HMMA.16816.F32.BF16 R8, R4.reuse, R12, R8 ;  /* 0x0000000c0408723c */ /* 0x048ff60000041808 */
[----:B------:R-:W-:Y:S11]  /*4aee0*/  @!UPT UIADD3 URZ, URZ, URZ, URZ ;  /* 0x0000003f3f3ff290 */ /* 0x000ff6000fffe03f */
[----:B------:R-:W-:Y:S01]  /*4aef0*/  @!UPT UIADD3 URZ, URZ, URZ, URZ ;  /* 0x0000003f3f3ff290 */ /* 0x000fe2000fffe03f */
[----:B------:R-:W-:Y:S01]  /*4af00*/  STL.64 [R1+0x1240], R8 ;  /* 0x0012400801007387 */ /* 0x000fe20000100a00 */
[----:B------:R0:W-:Y:S03]  /*4af10*/  STL.64 [R1+0x1248], R10 ;  /* 0x0012480a01007387 */ /* 0x0001e60000100a00 */
[----:B0-----:R-:W2:Y:S01]  /*4af20*/  LDL.LU.64 R10, [R1+0x3fa0] ;  /* 0x003fa000010a7983 */ /* 0x001ea20000300a00 */
[----:B------:R-:W3:Y:S02]  /*4af30*/  LDL.LU.64 R8, [R1+0x3f98] ;  /* 0x003f980001087983 */ /* 0x000ee40000300a00 */
[----:B------:R0:W-:Y:S02]  /*4af40*/  STL [R1+0x3ebc], R12 ;  /* 0x003ebc0c01007387 */ /* 0x0001e40000100800 */
[----:B------:R1:W-:Y:S01]  /*4af50*/  STL [R1+0x3eb8], R13 ;  /* 0x003eb80d01007387 */ /* 0x0003e20000100800 */
[----:B0-----:R-:W2:Y:S01]  /*4af60*/  LDL.LU R12, [R1+0xcb0] ;  /* 0x000cb000010c7983 */ /* 0x001ea20000300800 */
[----:B-1----:R-:W2:Y:S02]  /*4af70*/  LDL.LU R13, [R1+0xcb4] ;  /* 0x000cb400010d7983 */ /* 0x002ea40000300800 */
[----:B------:R-:W2:Y:S02]  /*4af80*/  LDL.LU R14, [R1+0xcb8] ;  /* 0x000cb800010e7983 */ /* 0x000ea40000300800 */
[----:B------:R-:W2:Y:S01]  /*4af90*/  LDL.LU R15, [R1+0xcbc] ;  /* 0x000cbc00010f7983 */ /* 0x000ea20000300800 */
[----:B---3--:R-:W-:Y:S01]  /*4afa0*/  HMMA.16816.F32.BF16 R4, R4, R8, R20 ;  /* 0x000000080404723c */ /* 0x008fe20000041814 */
[----:B------:R-:W3:Y:S01]  /*4afb0*/  LDL.LU.64 R22, [R1+0x3f90] ;  /* 0x003f900001167983 */ /* 0x000ee20000300a00 */
[----:B------:R-:W3:Y:S11]  /*4afc0*/  LDL.LU.64 R20, [R1+0x3f88] ;  /* 0x003f880001147983 */ /* 0x000ef60000300a00 */
[----:B------:R-:W-:Y:S10]  /*4afd0*/  @!UPT UIADD3 URZ, URZ, URZ, URZ ;  /* 0x0000003f3f3ff290 */ /* 0x000ff4000fffe03f */
[----:B------:R0:W-:Y:S01]  /*4afe0*/  STL.64 [R1+0x10b0], R4 ;  /* 0x0010b00401007387 */ /* 0x0001e20000100a00 */
[----:B------:R-:W-:Y:S03]  /*4aff0*/  STL.64 [R1+0x10b8], R6 ;  /* 0x0010b80601007387 */ /* 0x000fe60000100a00 */
[----:B0-----:R-:W3:Y:S01]  /*4b000*/  LDL.64 R4, [R1+0x90] ;  /* 0x0000900001047983 */ /* 0x001ee20000100a00 */
[----:B--2---:R-:W-:Y:S02]  /*4b010*/  STL.64 [R1+0x3eb0], R10 ;  /* 0x003eb00a01007387 */ /* 0x004fe40000100a00 */
[----:B------:R0:W-:Y:S02]  /*4b020*/  STL.64 [R1+0x3ea8], R8 ;  /* 0x003ea80801007387 */ /* 0x0001e40000100a00 */
[----:B0-----:R-:W3:Y:S01]  /*4b030*/  LDL.LU R8, [R1+0xcd0] ;  /* 0x000cd00001087983 */ /* 0x001ee20000300800 */
[----:B------:R-:W3:Y:S02]  /*4b040*/  LDL.LU R9, [R1+0xcd4] ;  /* 0x000cd40001097983 */ /* 0x000ee40000300800 */
[----:B------:R-:W3:Y:S02]  /*4b050*/  LDL.LU R10, [R1+0xcd8] ;  /* 0x000cd800010a7983 */ /* 0x000ee40000300800 */
[----:B------:R-:W3:Y:S02]  /*4b060*/  LDL.LU R11, [R1+0xcdc] ;  /* 0x000cdc00010b7983 */ /* 0x000ee40000300800 */
[C---:B---3--:R-:W-:Y:S11]  /*4b070*/  HMMA.16816.F32.BF16 R8, R20.reuse, R24, R8 ;  /* 0x000000181408723c */ /* 0x048ff60000041808 */
[----:B------:R-:W-:Y:S11]  /*4b080*/  @!UPT UIADD3 URZ, URZ, URZ, URZ ;  /* 0x0000003f3f3ff290 */ /* 0x000ff6000fffe03f */
[----:B------:R-:W-:Y:S01]  /*4b090*/  @!UPT UIADD3 URZ, URZ, URZ, URZ ;  /* 0x0000003f3f3ff290 */ /* 0x000fe2000fffe03f */
[----:B------:R0:W-:Y:S01]  /*4b0a0*/  STL.64 [R1+0x1230], R8 ;  /* 0x0012300801007387 */ /* 0x0001e20000100a00 */
[----:B------:R1:W-:Y:S02]  /*4b0b0*/  STL.64 [R1+0x1238], R10 ;  /* 0x0012380a01007387 */ /* 0x0003e40000100a00 */
[----:B0-----:R-:W-:Y:S02]  /*4b0c0*/  IMAD.MOV.U32 R9, RZ, RZ, R24 ;  /* 0x000000ffff097224 */ /* 0x001fe400078e0018 */
[----:B------:R-:W-:Y:S02]  /*4b0d0*/  IMAD.MOV.U32 R8, RZ, RZ, R25 ;  /* 0x000000ffff087224 */ /* 0x000fe400078e0019 */
[----:B------:R-:W4:Y:S02]  /*4b0e0*/  LDL.LU.64 R24, [R1+0x3f80] ;  /* 0x003f800001187983 */ /* 0x000f240000300a00 */
[----:B----4-:R-:W-:Y:S01]  /*4b0f0*/  HMMA.16816.F32.BF16 R16, R20, R24, R16 ;  /* 0x000000181410723c */ /* 0x010fe20000041810 */
[----:B-1----:R-:W-:-:S02]  /*4b100*/  IMAD.MOV.U32 R11, RZ, RZ, R24 ;  /* 0x000000ffff0b7224 */ /* 0x002fc400078e0018 */
[----:B------:R-:W-:Y:S11]  /*4b110*/  IMAD.MOV.U32 R10, RZ, RZ, R25 ;  /* 0x000000ffff0a7224 */ /* 0x000ff600078e0019 */
[----:B------:R-:W-:Y:S09]  /*4b120*/  @!UPT UIADD3 URZ, URZ, URZ, URZ ;  /* 0x0000003f3f3ff290 */ /* 0x000ff2000fffe03f */
[----:B------:R-:W-:Y:S01]  /*4b130*/  STL.64 [R1+0x10a0], R16 ;  /* 0x0010a01001007387 */ /* 0x000fe20000100a00 */
[----:B------:R0:W-:Y:S03]  /*4b140*/  STL.64 [R1+0x10a8], R18 ;  /* 0x0010a81201007387 */ /* 0x0001e60000100a00 */
[----:B0-----:R-:W2:Y:S01]  /*4b150*/  LDL.LU.64 R18, [R1+0x3f78] ;  /* 0x003f780001127983 */ /* 0x001ea20000300a00 */
[----:B------:R-:W3:Y:S02]  /*4b160*/  LDL.LU.64 R24, [R1+0x3f70] ;  /* 0x003f700001187983 */ /* 0x000ee40000300a00 */
[----:B------:R-:W-:Y:S02]  /*4b170*/  STL.64 [R1+0x3ed0], R10 ;  /* 0x003ed00a01007387 */ /* 0x000fe40000100a00 */
[----:B------:R0:W-:Y:S02]  /*4b180*/  STL.64 [R1+0x3ec8], R8 ;  /* 0x003ec80801007387 */ /* 0x0001e40000100a00 */
[----:B0-----:R-:W4:Y:S04]  /*4b190*/  LDL.64 R8, [R1] ;  /* 0x0000000001087983 */ /* 0x001f280000100a00 */
[----:B----4-:R0:W-:Y:S04]  /*4b1a0*/  STL.64 [R1+0x3ed8], R8 ;  /* 0x003ed80801007387 */ /* 0x0101e80000100a00 */
[----:B0-----:R-:W4:Y:S04]  /*4b1b0*/  LDL.64 R8, [R1+0x10] ;  /* 0x0000100001087983 */ /* 0x001f280000100a00 */
[----:B----4-:R0:W-:Y:S04]  /*4b1c0*/  STL.64 [R1+0x3ef0], R8 ;  /* 0x003ef00801007387 */ /* 0x0101e80000100a00 */
[----:B0-----:R-:W4:Y:S02]  /*4b1d0*/  LDL.64 R8, [R1+0xa0] ;  /* 0x0000a00001087983 */ /* 0x001f240000100a00 */
[C---:B----4-:R-:W-:Y:S11]  /*4b1e0*/  HMMA.16816.F32.BF16 R12, R20.reuse, R8, R12 ;  /* 0x00000008140c723c */ /* 0x050ff6000004180c */
[----:B------:R-:W-:Y:S11]  /*4b1f0*/  @!UPT UIADD3 URZ, URZ, URZ, URZ ;  /* 0x0000003f3f3ff290 */ /* 0x000ff6000fffe03f */
[----:B------:R-:W-:Y:S01]  /*4b200*/  @!UPT UIADD3 URZ, URZ, URZ, URZ ;  /* 0x0000003f3f3ff290 */ /* 0x000fe2000fffe03f */
[----:B------:R-:W-:Y:S01]  /*4b210*/  STL.64 [R1+0x1070], R12 ;  /* 0x0010700c01007387 */ /* 0x000fe20000100a00 */
[----:B------:R0:W-:Y:S02]  /*4b220*/  STL.64 [R1+0x1078], R14 ;  /* 0x0010780e01007387 */ /* 0x0001e40000100a00 */
[----:B0-----:R-:W-:Y:S02]  /*4b230*/  IMAD.MOV.U32 R15, RZ, RZ, R8 ;  /* 0x000000ffff0f7224 */ /* 0x001fe400078e0008 */
[----:B------:R-:W-:Y:S02]  /*4b240*/  IMAD.MOV.U32 R14, RZ, RZ, R9 ;  /* 0x000000ffff0e7224 */ /* 0x000fe400078e0009 */
[----:B------:R-:W4:Y:S04]  /*4b250*/  LDL.64 R8, [R1+0x20] ;  /* 0x0000200001087983 */ /* 0x000f280000100a00 */
[----:B----4-:R0:W-:Y:S04]  /*4b260*/  STL.64 [R1+0x3f08], R8 ;  /* 0x003f080801007387 */ /* 0x0101e80000100a00 */
[----:B0-----:R-:W4:Y:S01]  /*4b270*/  LDL.LU R8, [R1+0xca0] ;  /* 0x000ca00001087983 */ /* 0x001f220000300800 */
[----:B------:R-:W4:Y:S02]  /*4b280*/  LDL.LU R9, [R1+0xca4] ;  /* 0x000ca40001097983 */ /* 0x000f240000300800 */
[----:B------:R-:W4:Y:S02]  /*4b290*/  LDL.LU R10, [R1+0xca8] ;  /* 0x000ca800010a7983 */ /* 0x000f240000300800 */
[----:B------:R-:W4:Y:S02]  /*4b2a0*/  LDL.LU R11, [R1+0xcac] ;  /* 0x000cac00010b7983 */ /* 0x000f240000300800 */
[----:B----4-:R-:W-:Y:S11]  /*4b2b0*/  HMMA.16816.F32.BF16 R8, R20, R4, R8 ;  /* 0x000000041408723c */ /* 0x010ff60000041808 */
[----:B------:R-:W-:Y:S11]  /*4b2c0*/  @!UPT UIADD3 URZ, URZ, URZ, URZ ;  /* 0x0000003f3f3ff290 */ /* 0x000ff6000fffe03f */
[----:B------:R-:W-:Y:S01]  /*4b2d0*/  @!UPT UIADD3 URZ, URZ, URZ, URZ ;  /* 0x0000003f3f3ff290 */ /* 0x000fe2000fffe03f */
[----:B------:R0:W-:Y:S01]  /*4b2e0*/  STL.64 [R1+0x1040], R8 ;  /* 0x0010400801007387 */ /* 0x0001e20000100a00 */
[----:B------:R-:W-:Y:S03]  /*4b2f0*/  STL.64 [R1+0x1048], R10 ;  /* 0x0010480a01007387 */ /* 0x000fe60000100a00 */
[----:B0-----:R-:W4:Y:S01]  /*4b300*/  LDL.64 R8, [R1+0x30] ;  /* 0x0000300001087983 */ /* 0x001f220000100a00 */
[----:B------:R-:W-:Y:S02]  /*4b310*/  IMAD.MOV.U32 R12, RZ, RZ, R4 ;  /* 0x000000ffff0c7224 */ /* 0x000fe400078e0004 */
[----:B------:R-:W-:Y:S01]  /*4b320*/  IMAD.MOV.U32 R13, RZ, RZ, R5 ;  /* 0x000000ffff0d7224 */ /* 0x000fe200078e0005 */
[----:B----4-:R-:W-:Y:S01]  /*4b330*/  STL.64 [R1+0x3f20], R8 ;  /* 0x003f200801007387 */ /* 0x010fe20000100a00 */
[----:B------:R-:W-:Y:S03]  /*4b340*/  STL.64 [R1+0x3ee8], R14 ;  /* 0x003ee80e01007387 */ /* 0x000fe60000100a00 */
[----:B------:R0:W-:Y:S02]  /*4b350*/  STL.64 [R1+0x3ee0], R12 ;  /* 0x003ee00c01007387 */ /* 0x0001e40000100a00 */
[----:B0-----:R-:W4:Y:S01]  /*4b360*/  LDL.LU R12, [R1+0x14b0] ;  /* 0x0014b000010c7983 */ /* 0x001f220000300800 */
[----:B------:R-:W4:Y:S02]  /*4b370*/  LDL.LU R13, [R1+0x14b4] ;  /* 0x0014b400010d7983 */ /* 0x000f240000300800 */
[----:B------:R-:W2:Y:S02]  /*4b380*/  LDL.LU R14, [R1+0x14b8] ;  /* 0x0014b800010e7983 */ /* 0x000ea40000300800 */
[----:B------:R-:W2:Y:S01]  /*4b390*/  LDL.LU R15, [R1+0x14bc] ;  /* 0x0014bc00010f7983 */ /* 0x000ea20000300800 */
[----:B------:R-:W2:Y:S04]  /*4b3a0*/  LDL.64 R8, [R1+0x40] ;  /* 0x0000400001087983 */ /* 0x000ea80000100a00 */
[----:B--2---:R3:W-:Y:S02]  /*4b3b0*/  STL.64 [R1+0x3f38], R8 ;  /* 0x003f380801007387 */ /* 0x0047e40000100a00 */
[----:B---3--:R-:W-:-:S02]  /*4b3c0*/  IMAD.MOV.U32 R8, RZ, RZ, R25 ;  /* 0x000000ffff087224 */ /* 0x008fc400078e0019 */
[----:B------:R-:W-:Y:S02]  /*4b3d0*/  IMAD.MOV.U32 R9, RZ, RZ, R24 ;  /* 0x000000ffff097224 */ /* 0x000fe400078e0018 */
[----:B------:R-:W-:Y:S02]  /*4b3e0*/  IMAD.MOV.U32 R24, RZ, RZ, R19 ;  /* 0x000000ffff187224 */ /* 0x000fe400078e0013 */
[----:B------:R-:W-:-:S05]  /*4b3f0*/  IMAD.MOV.U32 R25, RZ, RZ, R18 ;  /* 0x000000ffff197224 */ /* 0x000fca00078e0012 */
[----:B------:R0:W-:Y:S01]  /*4b400*/  STL.64 [R1+0x3f68], R24 ;  /* 0x003f681801007387 */ /* 0x0001e20000100a00 */
[----:B------:R-:W2:Y:S02]  /*4b410*/  LDL.LU R4, [R1+0xc80] ;  /* 0x000c800001047983 */ /* 0x000ea40000300800 */
[----:B------:R-:W2:Y:S02]  /*4b420*/  LDL.LU R5, [R1+0xc84] ;  /* 0x000c840001057983 */ /* 0x000ea40000300800 */
[----:B------:R-:W2:Y:S01]  /*4b430*/  LDL.LU R6, [R1+0xc88] ;  /* 0x000c880001067983 */ /* 0x000ea20000300800 */
[----:B------:R-:W2:Y:S01]  /*4b440*/  LDL.LU R7, [R1+0xc8c] ;  /* 0x000c8c0001077983 */ /* 0x000ea20000300800 */
[----:B------:R-:W3:Y:S02]  /*4b450*/  LDL.LU R16, [R1+0xc90] ;  /* 0x000c900001107983 */ /* 0x000ee40000300800 */
[----:B------:R-:W3:Y:S02]  /*4b460*/  LDL.LU R17, [R1+0xc94] ;  /* 0x000c940001117983 */ /* 0x000ee40000300800 */
[----:B------:R-:W3:Y:S01]  /*4b470*/  LDL.LU R18, [R1+0xc98] ;  /* 0x000c980001127983 */ /* 0x000ee20000300800 */
[----:B------:R-:W3:Y:S04]  /*4b480*/  LDL.LU R19, [R1+0xc9c] ;  /* 0x000c9c0001137983 */ /* 0x000ee80000300800 */
[----:B0-----:R-:W3:Y:S01]  /*4b490*/  LDL.64 R24, [R1+0x80] ;  /* 0x0000800001187983 */ /* 0x001ee20000100a00 */
[----:B------:R-:W-:Y:S02]  /*4b4a0*/  STL.64 [R1+0x3f50], R8 ;  /* 0x003f500801007387 */ /* 0x000fe40000100a00 */
[----:B------:R-:W-:Y:S02]  /*4b4b0*/  STL.64 [R1+0x3f00], R14 ;  /* 0x003f000e01007387 */ /* 0x000fe40000100a00 */
[----:B----4-:R0:W-:Y:S02]  /*4b4c0*/  STL.64 [R1+0x3ef8], R12 ;  /* 0x003ef80c01007387 */ /* 0x0101e40000100a00 */
        /* <DEDUP_REMOVED lines=29> */
[----:B------:R0:W-:Y:S01]  /*4b6a0*/  STL.64 [R1+0x1020], R16 ;  /* 0x0010201001007387 */ /* 0x0001e20000100a00 */
[----:B------:R-:W-:Y:S02]  /*4b6b0*/  STL.64 [R1+0x1028], R18 ;  /* 0x0010281201007387 */ /* 0x000fe40000100a00 */
[----:B0-----:R-:W-:-:S02]  /*4b6c0*/  IMAD.MOV.U32 R16, RZ, RZ, R24 ;  /* 0x000000ffff107224 */ /* 0x001fc400078e0018 */
[----:B------:R-:W-:Y:S02]  /*4b6d0*/  IMAD.MOV.U32 R17, RZ, RZ, R25 ;  /* 0x000000ffff117224 */ /* 0x000fe400078e0019 */
[----:B------:R-:W3:Y:S01]  /*4b6e0*/  LDL.LU.64 R24, [R1+0x3f68] ;  /* 0x003f680001187983 */ /* 0x000ee20000300a00 */
[----:B------:R-:W-:Y:S02]  /*4b6f0*/  IMAD.MOV.U32 R8, RZ, RZ, R2 ;  /* 0x000000ffff087224 */ /* 0x000fe400078e0002 */
[----:B------:R-:W-:Y:S01]  /*4b700*/  IMAD.MOV.U32 R9, RZ, RZ, R0 ;  /* 0x000000ffff097224 */ /* 0x000fe200078e0000 */
[C---:B---3--:R-:W-:Y:S01]  /*4b710*/  HMMA.16816.F32.BF16 R4, R20.reuse, R24, R4 ;  /* 0x000000181404723c */ /* 0x048fe20000041804 */
[----:B------:R-:W3:Y:S11]  /*4b720*/  LDL.LU R24, [R1+0x1490] ;  /* 0x0014900001187983 */ /* 0x000ef60000300800 */
[----:B------:R-:W-:Y:S11]  /*4b730*/  @!UPT UIADD3 URZ, URZ, URZ, URZ ;  /* 0x0000003f3f3ff290 */ /* 0x000ff6000fffe03f */
[----:B------:R-:W-:Y:S01]  /*4b740*/  STL.64 [R1+0x1010], R4 ;  /* 0x0010100401007387 */ /* 0x000fe20000100a00 */
[----:B------:R-:W-:Y:S02]  /*4b750*/  STL.64 [R1+0x1018], R6 ;  /* 0x0010180601007387 */ /* 0x000fe40000100a00 */
[----:B------:R-:W0:Y:S01]  /*4b760*/  LDSM.16.MT88.4 R4, [R3+0x8100] ;  /* 0x008100000304783b */ /* 0x000e220000004200 */
[C---:B--2---:R-:W-:Y:S01]  /*4b770*/  HMMA.16816.F32.BF16 R8, R20.reuse, R8, R12 ;  /* 0x000000081408723c */ /* 0x044fe2000004180c */
[----:B------:R-:W3:Y:S02]  /*4b780*/  LDL.LU R25, [R1+0x1494] ;  /* 0x0014940001197983 */ /* 0x000ee40000300800 */
[----:B------:R-:W3:Y:S02]  /*4b790*/  LDL.LU R26, [R1+0x1498] ;  /* 0x00149800011a7983 */ /* 0x000ee40000300800 */
[----:B------:R-:W3:Y:S02]  /*4b7a0*/  LDL.LU R27, [R1+0x149c] ;  /* 0x00149c00011b7983 */ /* 0x000ee40000300800 */
[----:B------:R-:W-:Y:S01]  /*4b7b0*/  STL [R1+0x3e20], R3 ;  /* 0x003e200301007387 */ /* 0x000fe20000100800 */
[----:B0-----:R-:W-:Y:S01]  /*4b7c0*/  STL.64 [R1+0x3d78], R6 ;  /* 0x003d780601007387 */ /* 0x001fe20000100a00 */
[----:B------:R0:W-:Y:S03]  /*4b7d0*/  STL.64 [R1+0x3d70], R4 ;  /* 0x003d700401007387 */ /* 0x0001e60000100a00 */
[----:B0-----:R-:W2:Y:S01]  /*4b7e0*/  LDL.LU R4, [R1+0x14a0] ;  /* 0x0014a00001047983 */ /* 0x001ea20000300800 */
[----:B------:R-:W2:Y:S02]  /*4b7f0*/  LDL.LU R5, [R1+0x14a4] ;  /* 0x0014a40001057983 */ /* 0x000ea40000300800 */
[----:B------:R-:W2:Y:S02]  /*4b800*/  LDL.LU R6, [R1+0x14a8] ;  /* 0x0014a80001067983 */ /* 0x000ea40000300800 */
[----:B------:R-:W2:Y:S01]  /*4b810*/  LDL.LU R7, [R1+0x14ac] ;  /* 0x0014ac0001077983 */ /* 0x000ea20000300800 */
[----:B------:R-:W4:Y:S01]  /*4b820*/  LDL.LU.64 R14, [R1+0x3f60] ;  /* 0x003f6000010e7983 */ /* 0x000f220000300a00 */
[----:B------:R-:W4:Y:S04]  /*4b830*/  LDL.LU.64 R12, [R1+0x3f58] ;  /* 0x003f5800010c7983 */ /* 0x000f280000300a00 */
[----:B------:R0:W-:Y:S02]  /*4b840*/  STL.64 [R1+0x1060], R8 ;  /* 0x0010600801007387 */ /* 0x0001e40000100a00 */
[----:B------:R4:W-:Y:S01]  /*4b850*/  STL.64 [R1+0x1068], R10 ;  /* 0x0010680a01007387 */ /* 0x0009e20000100a00 */
        /* <DEDUP_REMOVED lines=18> */
[----:B------:R-:W-:Y:S11]  /*4b980*/  IMAD.MOV.U32 R3, RZ, RZ, R9 ;  /* 0x000000ffff037224 */ /* 0x000ff600078e0009 */
[----:B------:R-:W-:Y:S11]  /*4b990*/  @!UPT UIADD3 URZ, URZ, URZ, URZ ;  /* 0x0000003f3f3ff290 */ /* 0x000ff6000fffe03f */
        /* <DEDUP_REMOVED lines=21> */
[----:B------:R-:W2:Y:S02]  /*4baf0*/  LDL.LU.64 R12, [R1+0x3ee0] ;  /* 0x003ee000010c7983 */ /* 0x000ea40000300a00 */
[----:B------:R-:W2:Y:S02]  /*4bb00*/  LDL.LU.64 R8, [R1+0x3ed8] ;  /* 0x003ed80001087983 */ /* 0x000ea40000300a00 */
[----:B--2---:R-:W-:Y:S11]  /*4bb10*/  HMMA.16816.F32.BF16 R4, R20, R8, R4 ;  /* 0x000000081404723c */ /* 0x004ff60000041804 */
[----:B------:R-:W-:Y:S11]  /*4bb20*/  @!UPT UIADD3 URZ, URZ, URZ, URZ ;  /* 0x0000003f3f3ff290 */ /* 0x000ff6000fffe03f */
[----:B------:R-:W-:Y:S01]  /*4bb30*/  @!UPT UIADD3 URZ, URZ, URZ, URZ ;  /* 0x0000003f3f3ff290 */ /* 0x000fe2000fffe03f */
[----:B------:R0:W-:Y:S01]  /*4bb40*/  STL.64 [R1+0x1540], R4 ;  /* 0x0015400401007387 */ /* 0x0001e20000100a00 */
[----:B------:R-:W-:Y:S02]  /*4bb50*/  STL.64 [R1+0x1548], R6 ;  /* 0x0015480601007387 */ /* 0x000fe40000100a00 */
[----:B------:R-:W2:Y:S02]  /*4bb60*/  LDL.LU.64 R10, [R1+0x3ed0] ;  /* 0x003ed000010a7983 */ /* 0x000ea40000300a00 */
[----:B0-----:R-:W-:Y:S02]  /*4bb70*/  IMAD.MOV.U32 R5, RZ, RZ, R8 ;  /* 0x000000ffff057224 */ /* 0x001fe400078e0008 */
[----:B------:R-:W-:Y:S02]  /*4bb80*/  IMAD.MOV.U32 R4, RZ, RZ, R9 ;  /* 0x000000ffff047224 */ /* 0x000fe400078e0009 */
[----:B------:R-:W3:Y:S03]  /*4bb90*/  LDL.LU.64 R8, [R1+0x3ec8] ;  /* 0x003ec80001087983 */ /* 0x000ee60000300a00 */
[----:B------:R0:W-:Y:S02]  /*4bba0*/  STL.64 [R1+0x3e28], R4 ;  /* 0x003e280401007387 */ /* 0x0001e40000100a00 */
[----:B0-----:R-:W-:-:S02]  /*4bbb0*/  IMAD.MOV.U32 R4, RZ, RZ, R16 ;  /* 0x000000ffff047224 */ /* 0x001fc400078e0010 */
        /* <DEDUP_REMOVED lines=8> */
[----:B------:R4:W-:Y:S02]  /*4bc40*/  STL.64 [R1+0x3e50], R4 ;  /* 0x003e500401007387 */ /* 0x0009e40000100a00 */
[----:B----4-:R-:W-:-:S02]  /*4bc50*/  IMAD.MOV.U32 R4, RZ, RZ, R15 ;  /* 0x000000ffff047224 */ /* 0x010fc400078e000f */
[----:B------:R-:W-:-:S05]  /*4bc60*/  IMAD.MOV.U32 R5, RZ, RZ, R14 ;  /* 0x000000ffff057224 */ /* 0x000fca00078e000e */
[----:B------:R2:W-:Y:S02]  /*4bc70*/  STL.64 [R1+0x3e68], R4 ;  /* 0x003e680401007387 */ /* 0x0005e40000100a00 */
[----:B--2---:R-:W-:Y:S02]  /*4bc80*/  IMAD.MOV.U32 R4, RZ, RZ, R11 ;  /* 0x000000ffff047224 */ /* 0x004fe400078e000b */
[----:B------:R-:W-:-:S05]  /*4bc90*/  IMAD.MOV.U32 R5, RZ, RZ, R10 ;  /* 0x000000ffff057224 */ /* 0x000fca00078e000a */
[----:B------:R0:W-:Y:S01]  /*4bca0*/  STL.64 [R1+0x3e80], R4 ;  /* 0x003e800401007387 */ /* 0x0001e20000100a00 */
[C---:B---3--:R-:W-:Y:S01]  /*4bcb0*/  HMMA.16816.F32.BF16 R24, R20.reuse, R16, R24 ;  /* 0x000000101418723c */ /* 0x048fe20000041818 */
[----:B0-----:R-:W-:Y:S02]  /*4bcc0*/  IMAD.MOV.U32 R5, RZ, RZ, R8 ;  /* 0x000000ffff057224 */ /* 0x001fe400078e0008 */
        /* <DEDUP_REMOVED lines=8> */
[----:B------:R-:W3:Y:S01]  /*4bd50*/  LDL.LU R8, [R1+0x1470] ;  /* 0x0014700001087983 */ /* 0x000ee20000300800 */
[----:B------:R-:W3:Y:S02]  /*4bd60*/  LDL.LU R9, [R1+0x1474] ;  /* 0x0014740001097983 */ /* 0x000ee40000300800 */
[----:B------:R-:W3:Y:S02]  /*4bd70*/  LDL.LU R10, [R1+0x1478] ;  /* 0x00147800010a7983 */ /* 0x000ee40000300800 */
[----:B------:R-:W3:Y:S01]  /*4bd80*/  LDL.LU R11, [R1+0x147c] ;  /* 0x00147c00010b7983 */ /* 0x000ee20000300800 */
        /* <DEDUP_REMOVED lines=76> */
[----:B----4-:R-:W-:Y:S01]  /*4c250*/  HMMA.16816.F32.BF16 R8, R24, R20, R8 ;  /* 0x000000141808723c */ /* 0x010fe20000041808 */
[----:B------:R-:W-:Y:S02]  /*4c260*/  IMAD.MOV.U32 R15, RZ, RZ, R20 ;  /* 0x000000ffff0f7224 */ /* 0x000fe400078e0014 */
[----:B------:R-:W-:-:S05]  /*4c270*/  IMAD.MOV.U32 R14, RZ, RZ, R21 ;  /* 0x000000ffff0e7224 */ /* 0x000fca00078e0015 */
[----:B--2---:R-:W-:Y:S01]  /*4c280*/  HMMA.16816.F32.BF16 R4, R24, R4, R16 ;  /* 0x000000041804723c */ /* 0x004fe20000041810 */
[----:B------:R-:W2:Y:S11]  /*4c290*/  LDL.LU.64 R18, [R1+0x3e30] ;  /* 0x003e300001127983 */ /* 0x000eb60000300a00 */
[----:B------:R-:W-:Y:S11]  /*4c2a0*/  @!UPT UIADD3 URZ, URZ, URZ, URZ ;  /* 0x0000003f3f3ff290 */ /* 0x000ff6000fffe03f */
[----:B------:R0:W-:Y:S01]  /*4c2b0*/  STL.64 [R1+0x1470], R4 ;  /* 0x0014700401007387 */ /* 0x0001e20000100a00 */
[----:B------:R-:W-:Y:S03]  /*4c2c0*/  STL.64 [R1+0x1478], R6 ;  /* 0x0014780601007387 */ /* 0x000fe60000100a00 */
[----:B0-----:R-:W3:Y:S01]  /*4c2d0*/  LDL.LU.64 R4, [R1+0x3e28] ;  /* 0x003e280001047983 */ /* 0x001ee20000300a00 */
[----:B------:R-:W-:Y:S02]  /*4c2e0*/  STL.64 [R1+0x1460], R8 ;  /* 0x0014600801007387 */ /* 0x000fe40000100a00 */
[----:B------:R-:W-:Y:S02]  /*4c2f0*/  STL.64 [R1+0x1468], R10 ;  /* 0x0014680a01007387 */ /* 0x000fe40000100a00 */
[----:B------:R-:W-:Y:S01]  /*4c300*/  STL.64 [R1+0x3d98], R14 ;  /* 0x003d980e01007387 */ /* 0x000fe20000100a00 */
[----:B------:R0:W-:Y:S04]  /*4c310*/  STL.64 [R1+0x3d90], R12 ;  /* 0x003d900c01007387 */ /* 0x0001e80000100a00 */
[----:B0-----:R-:W4:Y:S01]  /*4c320*/  LDL.LU R12, [R1+0xb90] ;  /* 0x000b9000010c7983 */ /* 0x001f220000300800 */
[----:B------:R-:W4:Y:S02]  /*4c330*/  LDL.LU R13, [R1+0xb94] ;  /* 0x000b9400010d7983 */ /* 0x000f240000300800 */
[----:B------:R-:W2:Y:S02]  /*4c340*/  LDL.LU R14, [R1+0xb98] ;  /* 0x000b9800010e7983 */ /* 0x000ea40000300800 */
[----:B------:R-:W2:Y:S02]  /*4c350*/  LDL.LU R15, [R1+0xb9c] ;  /* 0x000b9c00010f7983 */ /* 0x000ea40000300800 */
[----:B---3--:R-:W-:-:S02]  /*4c360*/  IMAD.MOV.U32 R16, RZ, RZ, R5 ;  /* 0x000000ffff107224 */ /* 0x008fc400078e0005 */
[----:B------:R-:W-:Y:S01]  /*4c370*/  IMAD.MOV.U32 R17, RZ, RZ, R4 ;  /* 0x000000ffff117224 */ /* 0x000fe200078e0004 */
[----:B--2---:R-:W-:Y:S01]  /*4c380*/  STL.64 [R1+0x3db0], R14 ;  /* 0x003db00e01007387 */ /* 0x004fe20000100a00 */
[----:B----4-:R0:W-:Y:S03]  /*4c390*/  STL.64 [R1+0x3da8], R12 ;  /* 0x003da80c01007387 */ /* 0x0101e60000100a00 */
[----:B------:R-:W-:Y:S01]  /*4c3a0*/  STL.64 [R1+0x3db8], R16 ;  /* 0x003db81001007387 */ /* 0x000fe20000100a00 */
[----:B0-----:R-:W2:Y:S01]  /*4c3b0*/  LDL.LU R12, [R1+0xba0] ;  /* 0x000ba000010c7983 */ /* 0x001ea20000300800 */
[----:B------:R-:W2:Y:S02]  /*4c3c0*/  LDL.LU R13, [R1+0xba4] ;  /* 0x000ba400010d7983 */ /* 0x000ea40000300800 */
[----:B------:R-:W3:Y:S02]  /*4c3d0*/  LDL.LU R14, [R1+0xba8] ;  /* 0x000ba800010e7983 */ /* 0x000ee40000300800 */
[----:B------:R-:W3:Y:S01]  /*4c3e0*/  LDL.LU R15, [R1+0xbac] ;  /* 0x000bac00010f7983 */ /* 0x000ee20000300800 */
[----:B------:R-:W4:Y:S04]  /*4c3f0*/  LDL.64 R8, [R1+0x50] ;  /* 0x0000500001087983 */ /* 0x000f280000100a00 */
[----:B----4-:R0:W-:Y:S01]  /*4c400*/  STL.64 [R1+0x3e08], R8 ;  /* 0x003e080801007387 */ /* 0x0101e20000100a00 */
[----:B------:R-:W4:Y:S02]  /*4c410*/  LDL.LU R4, [R1+0xbe0] ;  /* 0x000be00001047983 */ /* 0x000f240000300800 */
[----:B------:R-:W4:Y:S02]  /*4c420*/  LDL.LU R5, [R1+0xbe4] ;  /* 0x000be40001057983 */ /* 0x000f240000300800 */
[----:B------:R-:W2:Y:S01]  /*4c430*/  LDL.LU R6, [R1+0xbe8] ;  /* 0x000be80001067983 */ /* 0x000ea20000300800 */
[----:B------:R-:W2:Y:S04]  /*4c440*/  LDL.LU R7, [R1+0xbec] ;  /* 0x000bec0001077983 */ /* 0x000ea80000300800 */
[----:B0-----:R-:W3:Y:S04]  /*4c450*/  LDL R8, [R1+0x60] ;  /* 0x0000600001087983 */ /* 0x001ee80000100800 */
[----:B------:R-:W3:Y:S04]  /*4c460*/  LDL R9, [R1+0x64] ;  /* 0x0000640001097983 */ /* 0x000ee80000100800 */
[----:B--2---:R-:W-:Y:S01]  /*4c470*/  STL.64 [R1+0x3e00], R6 ;  /* 0x003e000601007387 */ /* 0x004fe20000100a00 */
[----:B----4-:R0:W-:Y:S03]  /*4c480*/  STL.64 [R1+0x3df8], R4 ;  /* 0x003df80401007387 */ /* 0x0101e60000100a00 */
[----:B0-----:R-:W2:Y:S01]  /*4c490*/  LDL.LU R4, [R1+0xbf0] ;  /* 0x000bf00001047983 */ /* 0x001ea20000300800 */
[----:B------:R-:W2:Y:S02]  /*4c4a0*/  LDL.LU R5, [R1+0xbf4] ;  /* 0x000bf40001057983 */ /* 0x000ea40000300800 */
[----:B------:R-:W4:Y:S02]  /*4c4b0*/  LDL.LU R6, [R1+0xbf8] ;  /* 0x000bf80001067983 */ /* 0x000f240000300800 */
[----:B------:R-:W4:Y:S02]  /*4c4c0*/  LDL.LU R7, [R1+0xbfc] ;  /* 0x000bfc0001077983 */ /* 0x000f240000300800 */
[----:B------:R-:W-:-:S02]  /*4c4d0*/  IMAD.MOV.U32 R16, RZ, RZ, R19 ;  /* 0x000000ffff107224 */ /* 0x000fc400078e0013 */
[----:B------:R-:W-:Y:S01]  /*4c4e0*/  IMAD.MOV.U32 R17, RZ, RZ, R18 ;  /* 0x000000ffff117224 */ /* 0x000fe200078e0012 */
[----:B----4-:R-:W-:Y:S01]  /*4c4f0*/  STL.64 [R1+0x3e18], R6 ;  /* 0x003e180601007387 */ /* 0x010fe20000100a00 */
[----:B--2---:R0:W-:Y:S03]  /*4c500*/  STL.64 [R1+0x3e10], R4 ;  /* 0x003e100401007387 */ /* 0x0041e60000100a00 */
[----:B0-----:R-:W2:Y:S01]  /*4c510*/  LDL.LU R4, [R1+0xc00] ;  /* 0x000c000001047983 */ /* 0x001ea20000300800 */
[----:B------:R-:W2:Y:S02]  /*4c520*/  LDL.LU R5, [R1+0xc04] ;  /* 0x000c040001057983 */ /* 0x000ea40000300800 */
[----:B------:R-:W2:Y:S02]  /*4c530*/  LDL.LU R6, [R1+0xc08] ;  /* 0x000c080001067983 */ /* 0x000ea40000300800 */
[----:B------:R-:W2:Y:S01]  /*4c540*/  LDL.LU R7, [R1+0xc0c] ;  /* 0x000c0c0001077983 */ /* 0x000ea20000300800 */
[----:B---3--:R-:W-:Y:S01]  /*4c550*/  STL.64 [R1+0x3dc8], R14 ;  /* 0x003dc80e01007387 */ /* 0x008fe20000100a00 */
[----:B------:R-:W-:Y:S02]  /*4c560*/  STL.64 [R1+0x3dc0], R12 ;  /* 0x003dc00c01007387 */ /* 0x000fe40000100a00 */
[----:B------:R0:W-:Y:S02]  /*4c570*/  STL.64 [R1+0x3dd0], R16 ;  /* 0x003dd01001007387 */ /* 0x0001e40000100a00 */
[----:B0-----:R-:W3:Y:S01]  /*4c580*/  LDL.LU R16, [R1+0xbc0] ;  /* 0x000bc00001107983 */ /* 0x001ee20000300800 */
[----:B------:R-:W3:Y:S02]  /*4c590*/  LDL.LU R17, [R1+0xbc4] ;  /* 0x000bc40001117983 */ /* 0x000ee40000300800 */
[----:B------:R-:W4:Y:S02]  /*4c5a0*/  LDL.LU R18, [R1+0xbc8] ;  /* 0x000bc80001127983 */ /* 0x000f240000300800 */
[----:B------:R-:W4:Y:S02]  /*4c5b0*/  LDL.LU R19, [R1+0xbcc] ;  /* 0x000bcc0001137983 */ /* 0x000f240000300800 */
[----:B----4-:R-:W-:Y:S01]  /*4c5c0*/  STL.64 [R1+0x3de0], R18 ;  /* 0x003de01201007387 */ /* 0x010fe20000100a00 */
[----:B---3--:R0:W-:Y:S03]  /*4c5d0*/  STL.64 [R1+0x3dd8], R16 ;  /* 0x003dd81001007387 */ /* 0x0081e60000100a00 */
[----:B0-----:R-:W3:Y:S01]  /*4c5e0*/  LDL R16, [R1+0x30] ;  /* 0x0000300001107983 */ /* 0x001ee20000100800 */
[----:B------:R-:W-:-:S02]  /*4c5f0*/  IMAD.MOV.U32 R17, RZ, RZ, R3 ;  /* 0x000000ffff117224 */ /* 0x000fc400078e0003 */
[----:B------:R-:W4:Y:S02]  /*4c600*/  LDL.LU R3, [R1+0x3e20] ;  /* 0x003e200001037983 */ /* 0x000f240000300800 */
[----:B------:R-:W3:Y:S01]  /*4c610*/  LDL.LU R12, [R1+0xbb0] ;  /* 0x000bb000010c7983 */ /* 0x000ee20000300800 */
[----:B------:R-:W3:Y:S01]  /*4c620*/  LDL.LU R13, [R1+0xbb4] ;  /* 0x000bb400010d7983 */ /* 0x000ee20000300800 */
[----:B------:R-:W3:Y:S02]  /*4c630*/  LDL.LU R14, [R1+0xbb8] ;  /* 0x000bb800010e7983 */ /* 0x000ee40000300800 */
[----:B------:R-:W3:Y:S01]  /*4c640*/  LDL.LU R15, [R1+0xbbc] ;  /* 0x000bbc00010f7983 */ /* 0x000ee20000300800 */
[C---:B--2---:R-:W-:Y:S01]  /*4c650*/  HMMA.16816.F32.BF16 R8, R24.reuse, R8, R4 ;  /* 0x000000081808723c */ /* 0x044fe20000041804 */
[----:B----4-:R-:W0:Y:S04]  /*4c660*/  LDSM.16.MT88.4 R20, [R3+0x8180] ;  /* 0x008180000314783b */ /* 0x010e280000004200 */
[----:B---3--:R-:W-:Y:S01]  /*4c670*/  STL.64 [R1+0x3df0], R14 ;  /* 0x003df00e01007387 */ /* 0x008fe20000100a00 */
[----:B------:R1:W-:Y:S03]  /*4c680*/  STL.64 [R1+0x3de8], R12 ;  /* 0x003de80c01007387 */ /* 0x0003e60000100a00 */
[----:B-1----:R-:W2:Y:S01]  /*4c690*/  LDL.LU R12, [R1+0xbd0] ;  /* 0x000bd000010c7983 */ /* 0x002ea20000300800 */
[----:B------:R-:W2:Y:S02]  /*4c6a0*/  LDL.LU R13, [R1+0xbd4] ;  /* 0x000bd400010d7983 */ /* 0x000ea40000300800 */
[----:B------:R-:W2:Y:S02]  /*4c6b0*/  LDL.LU R14, [R1+0xbd8] ;  /* 0x000bd800010e7983 */ /* 0x000ea40000300800 */
[----:B------:R-:W2:Y:S01]  /*4c6c0*/  LDL.LU R15, [R1+0xbdc] ;  /* 0x000bdc00010f7983 */ /* 0x000ea20000300800 */
[----:B0-----:R-:W-:Y:S01]  /*4c6d0*/  STL.64 [R1+0x3c78], R22 ;  /* 0x003c781601007387 */ /* 0x001fe20000100a00 */
[----:B------:R-:W-:Y:S02]  /*4c6e0*/  STL.64 [R1+0x3c70], R20 ;  /* 0x003c701401007387 */ /* 0x000fe40000100a00 */
[----:B------:R-:W3:Y:S02]  /*4c6f0*/  LDL.LU.64 R6, [R1+0x3e18] ;  /* 0x003e180001067983 */ /* 0x000ee40000300a00 */
[----:B------:R-:W3:Y:S03]  /*4c700*/  LDL.LU.64 R4, [R1+0x3e10] ;  /* 0x003e100001047983 */ /* 0x000ee60000300a00 */
[----:B------:R0:W-:Y:S01]  /*4c710*/  STL.64 [R1+0x15a0], R8 ;  /* 0x0015a00801007387 */ /* 0x0001e20000100a00 */
[----:B------:R-:W-:Y:S03]  /*4c720*/  STL.64 [R1+0x15a8], R10 ;  /* 0x0015a80a01007387 */ /* 0x000fe60000100a00 */
[----:B0-----:R-:W3:Y:S02]  /*4c730*/  LDL.LU.64 R8, [R1+0x3e08] ;  /* 0x003e080001087983 */ /* 0x001ee40000300a00 */
[----:B---3--:R-:W-:Y:S11]  /*4c740*/  HMMA.16816.F32.BF16 R4, R24, R8, R4 ;  /* 0x000000081804723c */ /* 0x008ff60000041804 */
        /* <DEDUP_REMOVED lines=8> */
[----:B------:R-:W-:-:S02]  /*4c7d0*/  IMAD.MOV.U32 R2, RZ, RZ, R8 ;  /* 0x000000ffff027224 */ /* 0x000fc400078e0008 */
[----:B------:R-:W4:Y:S01]  /*4c7e0*/  LDL.LU R8, [R1+0xb80] ;  /* 0x000b800001087983 */ /* 0x000f220000300800 */
[----:B------:R-:W-:Y:S02]  /*4c7f0*/  IMAD.MOV.U32 R0, RZ, RZ, R9 ;  /* 0x000000ffff007224 */ /* 0x000fe400078e0009 */
[C---:B---3--:R-:W-:Y:S11]  /*4c800*/  HMMA.16816.F32.BF16 R4, R24.reuse, R20, R4 ;  /* 0x000000141804723c */ /* 0x048ff60000041804 */
[----:B------:R-:W-:Y:S11]  /*4c810*/  @!UPT UIADD3 URZ, URZ, URZ, URZ ;  /* 0x0000003f3f3ff290 */ /* 0x000ff6000fffe03f */
[----:B------:R-:W-:Y:S01]  /*4c820*/  @!UPT UIADD3 URZ, URZ, URZ, URZ ;  /* 0x0000003f3f3ff290 */ /* 0x000fe2000fffe03f */
[----:B------:R0:W-:Y:S01]  /*4c830*/  STL.64 [R1+0x1580], R4 ;  /* 0x0015800401007387 */ /* 0x0001e20000100a00 */
[----:B------:R1:W-:Y:S02]  /*4c840*/  STL.64 [R1+0x1588], R6 ;  /* 0x0015880601007387 */ /* 0x0003e40000100a00 */
[----:B------:R-:W4:Y:S02]  /*4c850*/  LDL.LU R9, [R1+0xb84] ;  /* 0x000b840001097983 */ /* 0x000f240000300800 */
[----:B------:R-:W4:Y:S01]  /*4c860*/  LDL.LU R10, [R1+0xb88] ;  /* 0x000b8800010a7983 */ /* 0x000f220000300800 */
[----:B------:R-:W4:Y:S04]  /*4c870*/  LDL.LU R11, [R1+0xb8c] ;  /* 0x000b8c00010b7983 */ /* 0x000f280000300800 */
[----:B0-----:R-:W3:Y:S01]  /*4c880*/  LDL.LU R4, [R1+0xb70] ;  /* 0x000b700001047983 */ /* 0x001ee20000300800 */
[----:B------:R-:W3:Y:S02]  /*4c890*/  LDL.LU R5, [R1+0xb74] ;  /* 0x000b740001057983 */ /* 0x000ee40000300800 */
[----:B-1----:R-:W3:Y:S02]  /*4c8a0*/  LDL.LU R6, [R1+0xb78] ;  /* 0x000b780001067983 */ /* 0x002ee40000300800 */
[----:B------:R-:W3:Y:S01]  /*4c8b0*/  LDL.LU R7, [R1+0xb7c] ;  /* 0x000b7c0001077983 */ /* 0x000ee20000300800 */
[----:B------:R0:W-:Y:S04]  /*4c8c0*/  STL.64 [R1+0x3d10], R20 ;  /* 0x003d101401007387 */ /* 0x0001e80000100a00 */
[----:B0-----:R-:W2:Y:S04]  /*4c8d0*/  LDL.64 R20, [R1+0x80] ;  /* 0x0000800001147983 */ /* 0x001ea80000100a00 */
[----:B--2---:R0:W-:Y:S04]  /*4c8e0*/  STL.64 [R1+0x3d40], R20 ;  /* 0x003d401401007387 */ /* 0x0041e80000100a00 */
[----:B0-----:R-:W2:Y:S01]  /*4c8f0*/  LDL.64 R20, [R1+0x90] ;  /* 0x0000900001147983 */ /* 0x001ea20000100a00 */
[----:B------:R-:W-:Y:S03]  /*4c900*/  HMMA.16816.F32.BF16 R16, R24, R16, R12 ;  /* 0x000000101810723c */ /* 0x000fe6000004180c */
[----:B--2---:R0:W-:Y:S04]  /*4c910*/  STL.64 [R1+0x3d48], R20 ;  /* 0x003d481401007387 */ /* 0x0041e80000100a00 */
[----:B0-----:R-:W2:Y:S04]  /*4c920*/  LDL.64 R20, [R1+0xa0] ;  /* 0x0000a00001147983 */ /* 0x001ea80000100a00 */
[----:B--2---:R-:W-:Y:S01]  /*4c930*/  STL.64 [R1+0x3d60], R20 ;  /* 0x003d601401007387 */ /* 0x004fe20000100a00 */
[----:B------:R-:W2:Y:S02]  /*4c940*/  LDL.LU.64 R14, [R1+0x3df0] ;  /* 0x003df000010e7983 */ /* 0x000ea40000300a00 */
[----:B------:R-:W2:Y:S09]  /*4c950*/  LDL.LU.64 R12, [R1+0x3de8] ;  /* 0x003de800010c7983 */ /* 0x000eb20000300a00 */
[----:B------:R-:W-:Y:S01]  /*4c960*/  STL.64 [R1+0x14e0], R16 ;  /* 0x0014e01001007387 */ /* 0x000fe20000100a00 */
[----:B------:R0:W-:Y:S04]  /*4c970*/  STL.64 [R1+0x14e8], R18 ;  /* 0x0014e81201007387 */ /* 0x0001e80000100a00 */
[----:B0-----:R-:W2:Y:S01]  /*4c980*/  LDL.LU.64 R18, [R1+0x3de0] ;  /* 0x003de00001127983 */ /* 0x001ea20000300a00 */
[----:B------:R-:W2:Y:S02]  /*4c990*/  LDL.LU.64 R16, [R1+0x3dd8] ;  /* 0x003dd80001107983 */ /* 0x000ea40000300a00 */
[----:B------:R-:W-:-:S02]  /*4c9a0*/  IMAD.MOV.U32 R20, RZ, RZ, R29 ;  /* 0x000000ffff147224 */ /* 0x000fc400078e001d */
[----:B------:R-:W-:-:S07]  /*4c9b0*/  IMAD.MOV.U32 R21, RZ, RZ, R28 ;  /* 0x000000ffff157224 */ /* 0x000fce00078e001c */
[C---:B--2---:R-:W-:Y:S01]  /*4c9c0*/  HMMA.16816.F32.BF16 R20, R24.reuse, R20, R16 ;  /* 0x000000141814723c */ /* 0x044fe20000041810 */
[----:B------:R-:W2:Y:S11]  /*4c9d0*/  LDL.LU.64 R16, [R1+0x3dd0] ;  /* 0x003dd00001107983 */ /* 0x000eb60000300a00 */
[----:B------:R-:W-:Y:S11]  /*4c9e0*/  @!UPT UIADD3 URZ, URZ, URZ, URZ ;  /* 0x0000003f3f3ff290 */ /* 0x000ff6000fffe03f */
[----:B------:R0:W-:Y:S01]  /*4c9f0*/  STL.64 [R1+0x14d0], R20 ;  /* 0x0014d01401007387 */ /* 0x0001e20000100a00 */
[----:B------:R-:W-:Y:S03]  /*4ca00*/  STL.64 [R1+0x14d8], R22 ;  /* 0x0014d81601007387 */ /* 0x000fe60000100a00 */
[----:B0-----:R-:W3:Y:S01]  /*4ca10*/  LDL.64 R20, [R1+0xb0] ;  /* 0x0000b00001147983 */ /* 0x001ee20000100a00 */
[C---:B--2---:R-:W-:Y:S03]  /*4ca20*/  HMMA.16816.F32.BF16 R16, R24.reuse, R16, R12 ;  /* 0x000000101810723c */ /* 0x044fe6000004180c */
[----:B---3--:R0:W-:Y:S04]  /*4ca30*/  STL.64 [R1+0x3d68], R20 ;  /* 0x003d681401007387 */ /* 0x0081e80000100a00 */
[----:B0-----:R-:W2:Y:S01]  /*4ca40*/  LDL.64 R20, [R1+0xc0] ;  /* 0x0000c00001147983 */ /* 0x001ea20000100a00 */
[----:B------:R-:W3:Y:S02]  /*4ca50*/  LDL.LU.64 R14, [R1+0x3dc8] ;  /* 0x003dc800010e7983 */ /* 0x000ee40000300a00 */
[----:B------:R-:W3:Y:S11]  /*4ca60*/  LDL.LU.64 R12, [R1+0x3dc0] ;  /* 0x003dc000010c7983 */ /* 0x000ef60000300a00 */
[----:B------:R-:W-:Y:S02]  /*4ca70*/  @!UPT UIADD3 URZ, URZ, URZ, URZ ;  /* 0x0000003f3f3ff290 */ /* 0x000fe4000fffe03f */
[----:B------:R0:W-:Y:S01]  /*4ca80*/  STL.64 [R1+0x14c0], R16 ;  /* 0x0014c01001007387 */ /* 0x0001e20000100a00 */
[----:B------:R3:W-:Y:S04]  /*4ca90*/  STL.64 [R1+0x14c8], R18 ;  /* 0x0014c81201007387 */ /* 0x0007e80000100a00 */
[----:B0-----:R-:W3:Y:S02]  /*4caa0*/  LDL.LU.64 R16, [R1+0x3db8] ;  /* 0x003db80001107983 */ /* 0x001ee40000300a00 */
[C---:B---3--:R-:W-:Y:S02]  /*4cab0*/  HMMA.16816.F32.BF16 R16, R24.reuse, R16, R12 ;  /* 0x000000101810723c */ /* 0x048fe4000004180c */
[----:B------:R-:W3:Y:S01]  /*4cac0*/  LDL.LU.64 R14, [R1+0x3db0] ;  /* 0x003db000010e7983 */ /* 0x000ee20000300a00 */
[----:B------:R-:W3:Y:S11]  /*4cad0*/  LDL.LU.64 R12, [R1+0x3da8] ;  /* 0x003da800010c7983 */ /* 0x000ef60000300a00 */
[----:B------:R-:W-:Y:S09]  /*4cae0*/  @!UPT UIADD3 URZ, URZ, URZ, URZ ;  /* 0x0000003f3f3ff290 */ /* 0x000ff2000fffe03f */
[----:B------:R0:W-:Y:S01]  /*4caf0*/  STL.64 [R1+0x14b0], R16 ;  /* 0x0014b01001007387 */ /* 0x0001e20000100a00 */
[----:B------:R-:W-:Y:S03]  /*4cb00*/  STL.64 [R1+0x14b8], R18 ;  /* 0x0014b81201007387 */ /* 0x000fe60000100a00 */
[----:B0-----:R-:W3:Y:S02]  /*4cb10*/  LDL.LU.64 R16, [R1+0x3da0] ;  /* 0x003da00001107983 */ /* 0x001ee40000300a00 */
[C---:B---3--:R-:W-:Y:S11]  /*4cb20*/  HMMA.16816.F32.BF16 R12, R24.reuse, R16, R12 ;  /* 0x00000010180c723c */ /* 0x048ff6000004180c */
[----:B------:R-:W-:Y:S11]  /*4cb30*/  @!UPT UIADD3 URZ, URZ, URZ, URZ ;  /* 0x0000003f3f3ff290 */ /* 0x000ff6000fffe03f */
[----:B------:R-:W-:Y:S01]  /*4cb40*/  @!UPT UIADD3 URZ, URZ, URZ, URZ ;  /* 0x0000003f3f3ff290 */ /* 0x000fe2000fffe03f */
[----:B------:R-:W-:Y:S01]  /*4cb50*/  STL.64 [R1+0x14a0], R12 ;  /* 0x0014a00c01007387 */ /* 0x000fe20000100a00 */
[----:B------:R0:W-:Y:S03]  /*4cb60*/  STL.64 [R1+0x14a8], R14 ;  /* 0x0014a80e01007387 */ /* 0x0001e60000100a00 */
[----:B0-----:R-:W3:Y:S01]  /*4cb70*/  LDL.LU.64 R14, [R1+0x3d98] ;  /* 0x003d9800010e7983 */ /* 0x001ee20000300a00 */
[----:B------:R-:W4:Y:S02]  /*4cb80*/  LDL.LU.64 R12, [R1+0x3d90] ;  /* 0x003d9000010c7983 */ /* 0x000f240000300a00 */
[----:B------:R0:W-:Y:S02]  /*4cb90*/  STL [R1+0x3ca0], R16 ;  /* 0x003ca01001007387 */ /* 0x0001e40000100800 */
[----:B------:R1:W-:Y:S01]  /*4cba0*/  STL [R1+0x3c9c], R17 ;  /* 0x003c9c1101007387 */ /* 0x0003e20000100800 */
[----:B0-----:R-:W2:Y:S01]  /*4cbb0*/  LDL.LU R16, [R1+0xb30] ;  /* 0x000b300001107983 */ /* 0x001ea20000300800 */
[----:B-1----:R-:W2:Y:S02]  /*4cbc0*/  LDL.LU R17, [R1+0xb34] ;  /* 0x000b340001117983 */ /* 0x002ea40000300800 */
[----:B------:R-:W2:Y:S02]  /*4cbd0*/  LDL.LU R18, [R1+0xb38] ;  /* 0x000b380001127983 */ /* 0x000ea40000300800 */
[----:B------:R-:W2:Y:S01]  /*4cbe0*/  LDL.LU R19, [R1+0xb3c] ;  /* 0x000b3c0001137983 */ /* 0x000ea20000300800 */
[C---:B----4-:R-:W-:Y:S01]  /*4cbf0*/  HMMA.16816.F32.BF16 R8, R24.reuse, R12, R8 ;  /* 0x0000000c1808723c */ /* 0x050fe20000041808 */
        /* <DEDUP_REMOVED lines=10> */
[----:B------:R-:W2:Y:S02]  /*4cca0*/  LDL.LU.64 R8, [R1+0x3d80] ;  /* 0x003d800001087983 */ /* 0x000ea40000300a00 */
[----:B------:R-:W-:Y:S02]  /*4ccb0*/  STL [R1+0x3c94], R12 ;  /* 0x003c940c01007387 */ /* 0x000fe40000100800 */
[----:B------:R-:W-:Y:S01]  /*4ccc0*/  STL [R1+0x3c90], R13 ;  /* 0x003c900d01007387 */ /* 0x000fe20000100800 */
[----:B--2---:R-:W-:Y:S01]  /*4ccd0*/  HMMA.16816.F32.BF16 R24, R24, R8, R4 ;  /* 0x000000081818723c */ /* 0x004fe20000041804 */
[----:B------:R-:W2:Y:S01]  /*4cce0*/  LDL.LU.64 R6, [R1+0x3d78] ;  /* 0x003d780001067983 */ /* 0x000ea20000300a00 */
[----:B------:R-:W2:Y:S11]  /*4ccf0*/  LDL.LU.64 R4, [R1+0x3d70] ;  /* 0x003d700001047983 */ /* 0x000eb60000300a00 */
[----:B------:R-:W-:Y:S10]  /*4cd00*/  @!UPT UIADD3 URZ, URZ, URZ, URZ ;  /* 0x0000003f3f3ff290 */ /* 0x000ff4000fffe03f */
[----:B------:R0:W-:Y:S01]  /*4cd10*/  STL.64 [R1+0x1450], R24 ;  /* 0x0014501801007387 */ /* 0x0001e20000100a00 */
[----:B------:R1:W-:Y:S03]  /*4cd20*/  STL.64 [R1+0x1458], R26 ;  /* 0x0014581a01007387 */ /* 0x0003e60000100a00 */
[----:B0-----:R-:W2:Y:S01]  /*4cd30*/  LDL.LU R24, [R1+0xb20] ;  /* 0x000b200001187983 */ /* 0x001ea20000300800 */
[----:B------:R-:W2:Y:S02]  /*4cd40*/  LDL.LU R25, [R1+0xb24] ;  /* 0x000b240001197983 */ /* 0x000ea40000300800 */
[----:B-1----:R-:W2:Y:S02]  /*4cd50*/  LDL.LU R26, [R1+0xb28] ;  /* 0x000b2800011a7983 */ /* 0x002ea40000300800 */
[----:B------:R-:W2:Y:S01]  /*4cd60*/  LDL.LU R27, [R1+0xb2c] ;  /* 0x000b2c00011b7983 */ /* 0x000ea20000300800 */
[----:B----4-:R-:W-:Y:S01]  /*4cd70*/  STL.64 [R1+0x3c88], R10 ;  /* 0x003c880a01007387 */ /* 0x010fe20000100a00 */
[----:B------:R0:W-:Y:S03]  /*4cd80*/  STL.64 [R1+0x3c80], R8 ;  /* 0x003c800801007387 */ /* 0x0001e60000100a00 */
        /* <DEDUP_REMOVED lines=23> */
[----:B0-----:R-:W-:Y:S02]  /*4cf00*/  IMAD.MOV.U32 R11, RZ, RZ, R20 ;  /* 0x000000ffff0b7224 */ /* 0x001fe400078e0014 */
[----:B------:R-:W-:Y:S02]  /*4cf10*/  IMAD.MOV.U32 R10, RZ, RZ, R21 ;  /* 0x000000ffff0a7224 */ /* 0x000fe400078e0015 */
        /* <DEDUP_REMOVED lines=11> */
[C---:B--2---:R-:W-:Y:S01]  /*4cfd0*/  HMMA.16816.F32.BF16 R16, R4.reuse, R20, R16 ;  /* 0x000000140410723c */ /* 0x044fe20000041810 */
[----:B------:R-:W-:Y:S11]  /*4cfe0*/  IMAD.MOV.U32 R9, RZ, RZ, R21 ;  /* 0x000000ffff097224 */ /* 0x000ff600078e0015 */
[----:B------:R-:W-:Y:S11]  /*4cff0*/  @!UPT UIADD3 URZ, URZ, URZ, URZ ;  /* 0x0000003f3f3ff290 */ /* 0x000ff6000fffe03f */
[----:B------:R0:W-:Y:S01]  /*4d000*/  STL.64 [R1+0x1050], R16 ;  /* 0x0010501001007387 */ /* 0x0001e20000100a00 */
[----:B------:R-:W-:Y:S02]  /*4d010*/  STL.64 [R1+0x1058], R18 ;  /* 0x0010581201007387 */ /* 0x000fe40000100a00 */
[----:B0-----:R-:W-:Y:S02]  /*4d020*/  IMAD.MOV.U32 R17, RZ, RZ, R20 ;  /* 0x000000ffff117224 */ /* 0x001fe400078e0014 */
[----:B------:R-:W2:Y:S02]  /*4d030*/  LDL.LU.64 R20, [R1+0x3d40] ;  /* 0x003d400001147983 */ /* 0x000ea40000300a00 */
[----:B--2---:R-:W-:Y:S01]  /*4d040*/  HMMA.16816.F32.BF16 R24, R4, R20, R24 ;  /* 0x000000140418723c */ /* 0x004fe20000041818 */
[----:B------:R-:W-:Y:S02]  /*4d050*/  IMAD.MOV.U32 R8, RZ, RZ, R20 ;  /* 0x000000ffff087224 */ /* 0x000fe400078e0014 */
[----:B------:R-:W-:Y:S11]  /*4d060*/  IMAD.MOV.U32 R16, RZ, RZ, R21 ;  /* 0x000000ffff107224 */ /* 0x000ff600078e0015 */
[----:B------:R-:W-:Y:S09]  /*4d070*/  @!UPT UIADD3 URZ, URZ, URZ, URZ ;  /* 0x0000003f3f3ff290 */ /* 0x000ff2000fffe03f */
[----:B------:R-:W-:Y:S01]  /*4d080*/  STL.64 [R1+0x1030], R24 ;  /* 0x0010301801007387 */ /* 0x000fe20000100a00 */
[----:B------:R-:W-:Y:S02]  /*4d090*/  STL.64 [R1+0x1038], R26 ;  /* 0x0010381a01007387 */ /* 0x000fe40000100a00 */
[----:B------:R-:W2:Y:S02]  /*4d0a0*/  LDL.LU R20, [R1+0xaf0] ;  /* 0x000af00001147983 */ /* 0x000ea40000300800 */
[----:B------:R-:W2:Y:S01]  /*4d0b0*/  LDL.LU R21, [R1+0xaf4] ;  /* 0x000af40001157983 */ /* 0x000ea20000300800 */
[----:B------:R-:W4:Y:S01]  /*4d0c0*/  LDL.LU R22, [R1+0xaf8] ;  /* 0x000af80001167983 */ /* 0x000f220000300800 */
[----:B------:R-:W4:Y:S03]  /*4d0d0*/  LDL.LU R23, [R1+0xafc] ;  /* 0x000afc0001177983 */ /* 0x000f260000300800 */
        /* <DEDUP_REMOVED lines=8> */
[----:B------:R-:W2:Y:S02]  /*4d160*/  LDL.LU R22, [R1+0xb18] ;  /* 0x000b180001167983 */ /* 0x000ea40000300800 */
[----:B------:R-:W2:Y:S01]  /*4d170*/  LDL.LU R23, [R1+0xb1c] ;  /* 0x000b1c0001177983 */ /* 0x000ea20000300800 */
[----:B------:R0:W-:Y:S04]  /*4d180*/  STL.64 [R1+0x3ce0], R16 ;  /* 0x003ce01001007387 */ /* 0x0001e80000100a00 */
[----:B0-----:R-:W3:Y:S01]  /*4d190*/  LDL.LU R16, [R1+0xac0] ;  /* 0x000ac00001107983 */ /* 0x001ee20000300800 */
[----:B------:R-:W3:Y:S02]  /*4d1a0*/  LDL.LU R17, [R1+0xac4] ;  /* 0x000ac40001117983 */ /* 0x000ee40000300800 */
[----:B------:R-:W4:Y:S02]  /*4d1b0*/  LDL.LU R18, [R1+0xac8] ;  /* 0x000ac80001127983 */ /* 0x000f240000300800 */
[----:B------:R-:W4:Y:S01]  /*4d1c0*/  LDL.LU R19, [R1+0xacc] ;  /* 0x000acc0001137983 */ /* 0x000f220000300800 */
[----:B------:R-:W2:Y:S01]  /*4d1d0*/  LDL.LU R12, [R1+0xad0] ;  /* 0x000ad000010c7983 */ /* 0x000ea20000300800 */
        /* <DEDUP_REMOVED lines=17> */
[----:B0-----:R-:W3:Y:S01]  /*4d2f0*/  LDL.64 R16, [R1+0x30] ;  /* 0x0000300001107983 */ /* 0x001ee20000100a00 */
[----:B------:R-:W-:Y:S02]  /*4d300*/  STL.64 [R1+0x3cb0], R10 ;  /* 0x003cb00a01007387 */ /* 0x000fe40000100a00 */
[----:B------:R0:W-:Y:S02]  /*4d310*/  STL.64 [R1+0x3ca8], R8 ;  /* 0x003ca80801007387 */ /* 0x0001e40000100a00 */
[----:B0-----:R-:W4:Y:S04]  /*4d320*/  LDL.64 R8, [R1] ;  /* 0x0000000001087983 */ /* 0x001f280000100a00 */
[----:B----4-:R0:W-:Y:S04]  /*4d330*/  STL.64 [R1+0x3cc0], R8 ;  /* 0x003cc00801007387 */ /* 0x0101e80000100a00 */
[----:B0-----:R-:W4:Y:S01]  /*4d340*/  LDL.64 R8, [R1+0x10] ;  /* 0x0000100001087983 */ /* 0x001f220000100a00 */
[C---:B------:R-:W-:Y:S03]  /*4d350*/  HMMA.16816.F32.BF16 R24, R4.reuse, R24, R20 ;  /* 0x000000180418723c */ /* 0x040fe60000041814 */
[----:B----4-:R0:W-:Y:S04]  /*4d360*/  STL.64 [R1+0x3cd8], R8 ;  /* 0x003cd80801007387 */ /* 0x0101e80000100a00 */
[----:B0-----:R-:W4:Y:S01]  /*4d370*/  LDL.64 R8, [R1+0x20] ;  /* 0x0000200001087983 */ /* 0x001f220000100a00 */
[----:B------:R-:W2:Y:S11]  /*4d380*/  LDL.LU.64 R20, [R1+0x3d38] ;  /* 0x003d380001147983 */ /* 0x000eb60000300a00 */
[----:B------:R-:W-:Y:S04]  /*4d390*/  @!UPT UIADD3 URZ, URZ, URZ, URZ ;  /* 0x0000003f3f3ff290 */ /* 0x000fe8000fffe03f */
[----:B------:R-:W-:Y:S02]  /*4d3a0*/  STL.64 [R1+0x1000], R24 ;  /* 0x0010001801007387 */ /* 0x000fe40000100a00 */
[----:B------:R-:W-:Y:S02]  /*4d3b0*/  STL.64 [R1+0x1008], R26 ;  /* 0x0010081a01007387 */ /* 0x000fe40000100a00 */
[----:B------:R-:W0:Y:S04]  /*4d3c0*/  LDSM.16.MT88.4 R24, [R3+0x8200] ;  /* 0x008200000318783b */ /* 0x000e280000004200 */
[----:B0-----:R-:W-:Y:S01]  /*4d3d0*/  STL.64 [R1+0x3b68], R26 ;  /* 0x003b681a01007387 */ /* 0x001fe20000100a00 */
[----:B------:R-:W-:Y:S01]  /*4d3e0*/  STL.64 [R1+0x3b60], R24 ;  /* 0x003b601801007387 */ /* 0x000fe20000100a00 */
        /* <DEDUP_REMOVED lines=9> */
[----:B------:R-:W2:Y:S02]  /*4d480*/  LDL.LU.64 R20, [R1+0x3d18] ;  /* 0x003d180001147983 */ /* 0x000ea40000300a00 */
[----:B------:R-:W-:-:S02]  /*4d490*/  IMAD.MOV.U32 R24, RZ, RZ, R2 ;  /* 0x000000ffff187224 */ /* 0x000fc400078e0002 */
[----:B------:R-:W-:-:S07]  /*4d4a0*/  IMAD.MOV.U32 R25, RZ, RZ, R0 ;  /* 0x000000ffff197224 */ /* 0x000fce00078e0000 */
[C---:B--2---:R-:W-:Y:S11]  /*4d4b0*/  HMMA.16816.F32.BF16 R20, R4.reuse, R24, R20 ;  /* 0x000000180414723c */ /* 0x044ff60000041814 */
        /* <DEDUP_REMOVED lines=21> */
[----:B0-----:R-:W2:Y:S01]  /*4d610*/  LDL.LU R20, [R1+0xa90] ;  /* 0x000a900001147983 */ /* 0x001ea20000300800 */
[----:B------:R-:W2:Y:S02]  /*4d620*/  LDL.LU R21, [R1+0xa94] ;  /* 0x000a940001157983 */ /* 0x000ea40000300800 */
[----:B-1----:R-:W2:Y:S02]  /*4d630*/  LDL.LU R22, [R1+0xa98] ;  /* 0x000a980001167983 */ /* 0x002ea40000300800 */
[----:B------:R-:W2:Y:S01]  /*4d640*/  LDL.LU R23, [R1+0xa9c] ;  /* 0x000a9c0001177983 */ /* 0x000ea20000300800 */
        /* <DEDUP_REMOVED lines=28> */
[----:B--2---:R-:W-:Y:S11]  /*4d810*/  HMMA.16816.F32.BF16 R24, R4, R8, R24 ;  /* 0x000000080418723c */ /* 0x004ff60000041818 */
[----:B------:R-:W-:Y:S11]  /*4d820*/  @!UPT UIADD3 URZ, URZ, URZ, URZ ;  /* 0x0000003f3f3ff290 */ /* 0x000ff6000fffe03f */
[----:B------:R-:W-:Y:S01]  /*4d830*/  @!UPT UIADD3 URZ, URZ, URZ, URZ ;  /* 0x0000003f3f3ff290 */ /* 0x000fe2000fffe03f */
[----:B------:R0:W-:Y:S01]  /*4d840*/  STL.64 [R1+0xf90], R24 ;  /* 0x000f901801007387 */ /* 0x0001e20000100a00 */
[----:B------:R1:W-:Y:S03]  /*4d850*/  STL.64 [R1+0xf98], R26 ;  /* 0x000f981a01007387 */ /* 0x0003e60000100a00 */
[----:B0-----:R-:W2:Y:S01]  /*4d860*/  LDL.LU.64 R24, [R1+0x3cb8] ;  /* 0x003cb80001187983 */ /* 0x001ea20000300a00 */
[----:B-1----:R-:W-:Y:S02]  /*4d870*/  IMAD.MOV.U32 R27, RZ, RZ, R8 ;  /* 0x000000ffff1b7224 */ /* 0x002fe400078e0008 */
[----:B------:R-:W-:Y:S02]  /*4d880*/  IMAD.MOV.U32 R26, RZ, RZ, R9 ;  /* 0x000000ffff1a7224 */ /* 0x000fe400078e0009 */
[----:B------:R-:W3:Y:S01]  /*4d890*/  LDL.LU.64 R10, [R1+0x3cb0] ;  /* 0x003cb000010a7983 */ /* 0x000ee20000300a00 */
[----:B------:R-:W3:Y:S02]  /*4d8a0*/  LDL.LU.64 R8, [R1+0x3ca8] ;  /* 0x003ca80001087983 */ /* 0x000ee40000300a00 */
[----:B------:R-:W-:Y:S02]  /*4d8b0*/  STL.64 [R1+0x3bf0], R26 ;  /* 0x003bf01a01007387 */ /* 0x000fe40000100a00 */
[----:B--2---:R0:W-:Y:S04]  /*4d8c0*/  STL.64 [R1+0x3be8], R24 ;  /* 0x003be81801007387 */ /* 0x0041e80000100a00 */
[----:B0-----:R-:W2:Y:S01]  /*4d8d0*/  LDL.LU R24, [R1+0xa10] ;  /* 0x000a100001187983 */ /* 0x001ea20000300800 */
[----:B------:R-:W2:Y:S02]  /*4d8e0*/  LDL.LU R25, [R1+0xa14] ;  /* 0x000a140001197983 */ /* 0x000ea40000300800 */
[----:B------:R-:W2:Y:S02]  /*4d8f0*/  LDL.LU R26, [R1+0xa18] ;  /* 0x000a1800011a7983 */ /* 0x000ea40000300800 */
[----:B------:R-:W2:Y:S02]  /*4d900*/  LDL.LU R27, [R1+0xa1c] ;  /* 0x000a1c00011b7983 */ /* 0x000ea40000300800 */
[----:B--2---:R-:W-:Y:S01]  /*4d910*/  STL.64 [R1+0x3c00], R26 ;  /* 0x003c001a01007387 */ /* 0x004fe20000100a00 */
[----:B------:R3:W-:Y:S02]  /*4d920*/  STL.64 [R1+0x3bf8], R24 ;  /* 0x003bf81801007387 */ /* 0x0007e40000100a00 */
[----:B---3--:R-:W-:-:S02]  /*4d930*/  IMAD.MOV.U32 R24, RZ, RZ, R8 ;  /* 0x000000ffff187224 */ /* 0x008fc400078e0008 */
[----:B----4-:R-:W-:Y:S01]  /*4d940*/  IMAD.MOV.U32 R25, RZ, RZ, R16 ;  /* 0x000000ffff197224 */ /* 0x010fe200078e0010 */
[----:B------:R-:W2:Y:S01]  /*4d950*/  LDL.LU R8, [R1+0x3ca4] ;  /* 0x003ca40001087983 */ /* 0x000ea20000300800 */
[----:B------:R-:W3:Y:S03]  /*4d960*/  LDL.LU R16, [R1+0x3ca0] ;  /* 0x003ca00001107983 */ /* 0x000ee60000300800 */
[----:B------:R0:W-:Y:S02]  /*4d970*/  STL.64 [R1+0x3c10], R24 ;  /* 0x003c101801007387 */ /* 0x0001e40000100a00 */
[----:B0-----:R-:W-:Y:S02]  /*4d980*/  IMAD.MOV.U32 R24, RZ, RZ, R17 ;  /* 0x000000ffff187224 */ /* 0x001fe400078e0011 */
[----:B------:R-:W3:Y:S01]  /*4d990*/  LDL.LU R17, [R1+0x3c9c] ;  /* 0x003c9c0001117983 */ /* 0x000ee20000300800 */
[----:B------:R-:W-:-:S02]  /*4d9a0*/  IMAD.MOV.U32 R25, RZ, RZ, R9 ;  /* 0x000000ffff197224 */ /* 0x000fc400078e0009 */
[----:B------:R-:W4:Y:S03]  /*4d9b0*/  LDL.LU R9, [R1+0x3c98] ;  /* 0x003c980001097983 */ /* 0x000f260000300800 */
[----:B------:R0:W-:Y:S02]  /*4d9c0*/  STL.64 [R1+0x3c28], R24 ;  /* 0x003c281801007387 */ /* 0x0001e40000100a00 */
[----:B0-----:R-:W-:Y:S02]  /*4d9d0*/  IMAD.MOV.U32 R24, RZ, RZ, R12 ;  /* 0x000000ffff187224 */ /* 0x001fe400078e000c */
[----:B------:R-:W-:Y:S01]  /*4d9e0*/  IMAD.MOV.U32 R25, RZ, RZ, R13 ;  /* 0x000000ffff197224 */ /* 0x000fe200078e000d */
[----:B------:R-:W4:Y:S01]  /*4d9f0*/  LDL.LU R12, [R1+0x3c94] ;  /* 0x003c9400010c7983 */ /* 0x000f220000300800 */
[----:B------:R-:W4:Y:S03]  /*4da00*/  LDL.LU R13, [R1+0x3c90] ;  /* 0x003c9000010d7983 */ /* 0x000f260000300800 */
[----:B------:R0:W-:Y:S02]  /*4da10*/  STL.64 [R1+0x3c40], R24 ;  /* 0x003c401801007387 */ /* 0x0001e40000100a00 */
[----:B0-----:R-:W-:-:S02]  /*4da20*/  IMAD.MOV.U32 R24, RZ, RZ, R11 ;  /* 0x000000ffff187224 */ /* 0x001fc400078e000b */
[----:B------:R-:W-:-:S05]  /*4da30*/  IMAD.MOV.U32 R25, RZ, RZ, R10 ;  /* 0x000000ffff197224 */ /* 0x000fca00078e000a */
[----:B------:R2:W-:Y:S01]  /*4da40*/  STL.64 [R1+0x3c58], R24 ;  /* 0x003c581801007387 */ /* 0x0005e20000100a00 */
[C---:B---3--:R-:W-:Y:S01]  /*4da50*/  HMMA.16816.F32.BF16 R20, R4.reuse, R16, R20 ;  /* 0x000000100414723c */ /* 0x048fe20000041814 */
[----:B--2---:R-:W-:Y:S02]  /*4da60*/  IMAD.MOV.U32 R25, RZ, RZ, R8 ;  /* 0x000000ffff197224 */ /* 0x004fe400078e0008 */
[----:B----4-:R-:W-:Y:S11]  /*4da70*/  IMAD.MOV.U32 R24, RZ, RZ, R9 ;  /* 0x000000ffff187224 */ /* 0x010ff600078e0009 */
        /* <DEDUP_REMOVED lines=46> */
[----:B------:R-:W-:Y:S01]  /*4dd60*/  STL.64 [R1+0x3be0], R12 ;  /* 0x003be00c01007387 */ /* 0x000fe20000100a00 */
[----:B----4-:R-:W-:Y:S01]  /*4dd70*/  HMMA.16816.F32.BF16 R4, R4, R8, R20 ;  /* 0x000000080404723c */ /* 0x010fe20000041814 */
[----:B------:R-:W2:Y:S01]  /*4dd80*/  LDL.LU.64 R22, [R1+0x3c78] ;  /* 0x003c780001167983 */ /* 0x000ea20000300a00 */
[----:B------:R-:W2:Y:S11]  /*4dd90*/  LDL.LU.64 R20, [R1+0x3c70] ;  /* 0x003c700001147983 */ /* 0x000eb60000300a00 */
[----:B------:R-:W-:Y:S10]  /*4dda0*/  @!UPT UIADD3 URZ, URZ, URZ, URZ ;  /* 0x0000003f3f3ff290 */ /* 0x000ff4000fffe03f */
[----:B------:R0:W-:Y:S01]  /*4ddb0*/  STL.64 [R1+0xf60], R4 ;  /* 0x000f600401007387 */ /* 0x0001e20000100a00 */
[----:B------:R-:W-:Y:S03]  /*4ddc0*/  STL.64 [R1+0xf68], R6 ;  /* 0x000f680601007387 */ /* 0x000fe60000100a00 */
[----:B0-----:R-:W4:Y:S04]  /*4ddd0*/  LDL R4, [R1+0x70] ;  /* 0x0000700001047983 */ /* 0x001f280000100800 */
[----:B------:R-:W4:Y:S01]  /*4dde0*/  LDL R5, [R1+0x74] ;  /* 0x0000740001057983 */ /* 0x000f220000100800 */
[----:B---3--:R-:W-:Y:S02]  /*4ddf0*/  STL.64 [R1+0x3b78], R10 ;  /* 0x003b780a01007387 */ /* 0x008fe40000100a00 */
[----:B------:R-:W-:Y:S01]  /*4de00*/  STL.64 [R1+0x3b70], R8 ;  /* 0x003b700801007387 */ /* 0x000fe20000100a00 */
        /* <DEDUP_REMOVED lines=33> */
[----:B0-----:R-:W4:Y:S01]  /*4e020*/  LDL.LU.64 R26, [R1+0x3c00] ;  /* 0x003c0000011a7983 */ /* 0x001f220000300a00 */
[----:B------:R-:W4:Y:S02]  /*4e030*/  LDL.LU.64 R24, [R1+0x3bf8] ;  /* 0x003bf80001187983 */ /* 0x000f240000300a00 */
[----:B----4-:R-:W-:Y:S01]  /*4e040*/  HMMA.16816.F32.BF16 R4, R20, R4, R24 ;  /* 0x000000041404723c */ /* 0x010fe20000041818 */
[----:B------:R-:W3:Y:S01]  /*4e050*/  LDL.LU.64 R26, [R1+0x3bf0] ;  /* 0x003bf000011a7983 */ /* 0x000ee20000300a00 */
[----:B------:R-:W4:Y:S11]  /*4e060*/  LDL.LU.64 R24, [R1+0x3be8] ;  /* 0x003be80001187983 */ /* 0x000f360000300a00 */
[----:B------:R-:W-:Y:S10]  /*4e070*/  @!UPT UIADD3 URZ, URZ, URZ, URZ ;  /* 0x0000003f3f3ff290 */ /* 0x000ff4000fffe03f */
[----:B------:R-:W-:Y:S01]  /*4e080*/  STL.64 [R1+0xf00], R4 ;  /* 0x000f000401007387 */ /* 0x000fe20000100a00 */
[----:B------:R-:W-:Y:S02]  /*4e090*/  STL.64 [R1+0xf08], R6 ;  /* 0x000f080601007387 */ /* 0x000fe40000100a00 */
[----:B------:R-:W0:Y:S02]  /*4e0a0*/  LDSM.16.MT88.4 R4, [R3+0x8280] ;  /* 0x008280000304783b */ /* 0x000e240000004200 */
[----:B0-----:R-:W-:Y:S02]  /*4e0b0*/  STL [R1+0x3a6c], R6 ;  /* 0x003a6c0601007387 */ /* 0x001fe40000100800 */
[----:B------:R-:W-:Y:S02]  /*4e0c0*/  STL [R1+0x3a68], R7 ;  /* 0x003a680701007387 */ /* 0x000fe40000100800 */
[----:B------:R0:W-:Y:S02]  /*4e0d0*/  STL.64 [R1+0x3b20], R4 ;  /* 0x003b200401007387 */ /* 0x0001e40000100a00 */
[----:B0-----:R-:W2:Y:S01]  /*4e0e0*/  LDL.LU R4, [R1+0xa00] ;  /* 0x000a000001047983 */ /* 0x001ea20000300800 */
[----:B------:R-:W2:Y:S02]  /*4e0f0*/  LDL.LU R5, [R1+0xa04] ;  /* 0x000a040001057983 */ /* 0x000ea40000300800 */
[----:B------:R-:W2:Y:S02]  /*4e100*/  LDL.LU R6, [R1+0xa08] ;  /* 0x000a080001067983 */ /* 0x000ea40000300800 */
[----:B------:R-:W2:Y:S02]  /*4e110*/  LDL.LU R7, [R1+0xa0c] ;  /* 0x000a0c0001077983 */ /* 0x000ea40000300800 */
[----:B------:R-:W-:-:S02]  /*4e120*/  IMAD.MOV.U32 R8, RZ, RZ, R29 ;  /* 0x000000ffff087224 */ /* 0x000fc400078e001d */
[----:B------:R-:W-:Y:S02]  /*4e130*/  IMAD.MOV.U32 R9, RZ, RZ, R28 ;  /* 0x000000ffff097224 */ /* 0x000fe400078e001c */
[----:B---3--:R-:W-:Y:S02]  /*4e140*/  IMAD.MOV.U32 R16, RZ, RZ, R27 ;  /* 0x000000ffff107224 */ /* 0x008fe400078e001b */
[----:B------:R-:W-:-:S03]  /*4e150*/  IMAD.MOV.U32 R17, RZ, RZ, R26 ;  /* 0x000000ffff117224 */ /* 0x000fc600078e001a */
[----:B--2---:R-:W-:Y:S01]  /*4e160*/  HMMA.16816.F32.BF16 R4, R20, R8, R4 ;  /* 0x000000081404723c */ /* 0x004fe20000041804 */
[----:B------:R-:W4:Y:S11]  /*4e170*/  LDL.LU R8, [R1+0x9f0] ;  /* 0x0009f00001087983 */ /* 0x000f360000300800 */
[----:B------:R-:W-:Y:S11]  /*4e180*/  @!UPT UIADD3 URZ, URZ, URZ, URZ ;  /* 0x0000003f3f3ff290 */ /* 0x000ff6000fffe03f */
[----:B------:R0:W-:Y:S01]  /*4e190*/  STL.64 [R1+0xef0], R4 ;  /* 0x000ef00401007387 */ /* 0x0001e20000100a00 */
[----:B------:R-:W-:Y:S02]  /*4e1a0*/  STL.64 [R1+0xef8], R6 ;  /* 0x000ef80601007387 */ /* 0x000fe40000100a00 */
[----:B------:R-:W4:Y:S02]  /*4e1b0*/  LDL.LU R9, [R1+0x9f4] ;  /* 0x0009f40001097983 */ /* 0x000f240000300800 */
[----:B------:R-:W4:Y:S01]  /*4e1c0*/  LDL.LU R10, [R1+0x9f8] ;  /* 0x0009f800010a7983 */ /* 0x000f220000300800 */
[----:B------:R-:W4:Y:S01]  /*4e1d0*/  LDL.LU R11, [R1+0x9fc] ;  /* 0x0009fc00010b7983 */ /* 0x000f220000300800 */
[----:B0-----:R-:W-:Y:S02]  /*4e1e0*/  IMAD.MOV.U32 R4, RZ, RZ, R19 ;  /* 0x000000ffff047224 */ /* 0x001fe400078e0013 */
[----:B------:R-:W-:-:S05]  /*4e1f0*/  IMAD.MOV.U32 R5, RZ, RZ, R18 ;  /* 0x000000ffff057224 */ /* 0x000fca00078e0012 */
[----:B------:R-:W-:Y:S01]  /*4e200*/  STL.64 [R1+0x3bc0], R4 ;  /* 0x003bc00401007387 */ /* 0x000fe20000100a00 */
[----:B------:R0:W-:Y:S03]  /*4e210*/  STL.64 [R1+0x3ba8], R16 ;  /* 0x003ba81001007387 */ /* 0x0001e60000100a00 */
        /* <DEDUP_REMOVED lines=24> */
[----:B------:R-:W2:Y:S01]  /*4e3a0*/  LDL.LU R19, [R1+0x9dc] ;  /* 0x0009dc0001137983 */ /* 0x000ea20000300800 */
[----:B------:R-:W3:Y:S11]  /*4e3b0*/  LDL.LU R24, [R1+0x970] ;  /* 0x0009700001187983 */ /* 0x000ef60000300800 */
[----:B------:R-:W-:Y:S01]  /*4e3c0*/  @!UPT UIADD3 URZ, URZ, URZ, URZ ;  /* 0x0000003f3f3ff290 */ /* 0x000fe2000fffe03f */
[----:B------:R-:W-:Y:S02]  /*4e3d0*/  STL.64 [R1+0xee0], R8 ;  /* 0x000ee00801007387 */ /* 0x000fe40000100a00 */
[----:B------:R-:W-:Y:S02]  /*4e3e0*/  STL.64 [R1+0xee8], R10 ;  /* 0x000ee80a01007387 */ /* 0x000fe40000100a00 */
[----:B------:R-:W3:Y:S01]  /*4e3f0*/  LDL.LU R25, [R1+0x974] ;  /* 0x0009740001197983 */ /* 0x000ee20000300800 */
[----:B------:R-:W4:Y:S01]  /*4e400*/  LDL.LU R26, [R1+0x978] ;  /* 0x00097800011a7983 */ /* 0x000f220000300800 */
[----:B------:R-:W4:Y:S01]  /*4e410*/  LDL.LU R27, [R1+0x97c] ;  /* 0x00097c00011b7983 */ /* 0x000f220000300800 */
[----:B------:R-:W-:Y:S02]  /*4e420*/  HMMA.16816.F32.BF16 R12, R20, R4, R12 ;  /* 0x00000004140c723c */ /* 0x000fe4000004180c */
[----:B----4-:R-:W-:Y:S01]  /*4e430*/  STL.64 [R1+0x3b88], R26 ;  /* 0x003b881a01007387 */ /* 0x010fe20000100a00 */
[----:B---3--:R0:W-:Y:S03]  /*4e440*/  STL.64 [R1+0x3b80], R24 ;  /* 0x003b801801007387 */ /* 0x0081e60000100a00 */
        /* <DEDUP_REMOVED lines=15> */
[----:B------:R1:W-:Y:S03]  /*4e540*/  STL.64 [R1+0xed8], R14 ;  /* 0x000ed80e01007387 */ /* 0x0003e60000100a00 */
[----:B0-----:R-:W4:Y:S01]  /*4e550*/  LDL.LU.64 R12, [R1+0x3be0] ;  /* 0x003be000010c7983 */ /* 0x001f220000300a00 */
[----:B-1----:R-:W-:-:S02]  /*4e560*/  IMAD.MOV.U32 R15, RZ, RZ, R4 ;  /* 0x000000ffff0f7224 */ /* 0x002fc400078e0004 */
        /* <DEDUP_REMOVED lines=13> */
[----:B------:R0:W-:Y:S01]  /*4e640*/  STL.64 [R1+0xeb0], R4 ;  /* 0x000eb00401007387 */ /* 0x0001e20000100a00 */
[----:B------:R-:W-:Y:S03]  /*4e650*/  STL.64 [R1+0xeb8], R6 ;  /* 0x000eb80601007387 */ /* 0x000fe60000100a00 */
[----:B0-----:R-:W2:Y:S04]  /*4e660*/  LDL.64 R4, [R1+0x80] ;  /* 0x0000800001047983 */ /* 0x001ea80000100a00 */
[----:B--2---:R0:W-:Y:S02]  /*4e670*/  STL.64 [R1+0x3b28], R4 ;  /* 0x003b280401007387 */ /* 0x0041e40000100a00 */
[----:B0-----:R-:W-:-:S02]  /*4e680*/  IMAD.MOV.U32 R4, RZ, RZ, R2 ;  /* 0x000000ffff047224 */ /* 0x001fc400078e0002 */
[----:B------:R-:W-:-:S07]  /*4e690*/  IMAD.MOV.U32 R5, RZ, RZ, R0 ;  /* 0x000000ffff057224 */ /* 0x000fce00078e0000 */
[C---:B------:R-:W-:Y:S01]  /*4e6a0*/  HMMA.16816.F32.BF16 R4, R20.reuse, R4, R16 ;  /* 0x000000041404723c */ /* 0x040fe20000041810 */
[----:B------:R-:W3:Y:S11]  /*4e6b0*/  LDL.LU.64 R16, [R1+0x3ba8] ;  /* 0x003ba80001107983 */ /* 0x000ef60000300a00 */
[----:B------:R-:W-:Y:S11]  /*4e6c0*/  @!UPT UIADD3 URZ, URZ, URZ, URZ ;  /* 0x0000003f3f3ff290 */ /* 0x000ff6000fffe03f */
[----:B------:R0:W-:Y:S01]  /*4e6d0*/  STL.64 [R1+0xea0], R4 ;  /* 0x000ea00401007387 */ /* 0x0001e20000100a00 */
[----:B------:R-:W-:Y:S03]  /*4e6e0*/  STL.64 [R1+0xea8], R6 ;  /* 0x000ea80601007387 */ /* 0x000fe60000100a00 */
[----:B0-----:R-:W2:Y:S04]  /*4e6f0*/  LDL.64 R4, [R1+0x90] ;  /* 0x0000900001047983 */ /* 0x001ea80000100a00 */
[----:B--2---:R0:W-:Y:S04]  /*4e700*/  STL.64 [R1+0x3b38], R4 ;  /* 0x003b380401007387 */ /* 0x0041e80000100a00 */
[----:B0-----:R-:W2:Y:S01]  /*4e710*/  LDL.64 R4, [R1+0xa0] ;  /* 0x0000a00001047983 */ /* 0x001ea20000100a00 */
[C---:B---3--:R-:W-:Y:S03]  /*4e720*/  HMMA.16816.F32.BF16 R16, R20.reuse, R16, R24 ;  /* 0x000000101410723c */ /* 0x048fe60000041818 */
[----:B--2---:R0:W-:Y:S04]  /*4e730*/  STL.64 [R1+0x3b40], R4 ;  /* 0x003b400401007387 */ /* 0x0041e80000100a00 */
[----:B0-----:R-:W2:Y:S04]  /*4e740*/  LDL.64 R4, [R1+0xb0] ;  /* 0x0000b00001047983 */ /* 0x001ea80000100a00 */
[----:B--2---:R0:W-:Y:S04]  /*4e750*/  STL.64 [R1+0x3b58], R4 ;  /* 0x003b580401007387 */ /* 0x0041e80000100a00 */
[----:B0-----:R-:W2:Y:S01]  /*4e760*/  LDL.64 R4, [R1+0xc0] ;  /* 0x0000c00001047983 */ /* 0x001ea20000100a00 */
[----:B------:R-:W3:Y:S02]  /*4e770*/  LDL.LU.64 R26, [R1+0x3ba0] ;  /* 0x003ba000011a7983 */ /* 0x000ee40000300a00 */
[----:B------:R-:W3:Y:S05]  /*4e780*/  LDL.LU.64 R24, [R1+0x3b98] ;  /* 0x003b980001187983 */ /* 0x000eea0000300a00 */
[----:B------:R0:W-:Y:S01]  /*4e790*/  STL.64 [R1+0xe90], R16 ;  /* 0x000e901001007387 */ /* 0x0001e20000100a00 */
[----:B------:R-:W-:Y:S04]  /*4e7a0*/  STL.64 [R1+0xe98], R18 ;  /* 0x000e981201007387 */ /* 0x000fe80000100a00 */
[----:B0-----:R-:W3:Y:S02]  /*4e7b0*/  LDL.LU.64 R16, [R1+0x3b90] ;  /* 0x003b900001107983 */ /* 0x001ee40000300a00 */
[C---:B---3--:R-:W-:Y:S11]  /*4e7c0*/  HMMA.16816.F32.BF16 R24, R20.reuse, R16, R24 ;  /* 0x000000101418723c */ /* 0x048ff60000041818 */
[----:B------:R-:W-:Y:S11]  /*4e7d0*/  @!UPT UIADD3 URZ, URZ, URZ, URZ ;  /* 0x0000003f3f3ff290 */ /* 0x000ff6000fffe03f */
[----:B------:R-:W-:Y:S01]  /*4e7e0*/  @!UPT UIADD3 URZ, URZ, URZ, URZ ;  /* 0x0000003f3f3ff290 */ /* 0x000fe2000fffe03f */
[----:B------:R-:W-:Y:S01]  /*4e7f0*/  STL.64 [R1+0xe80], R24 ;  /* 0x000e801801007387 */ /* 0x000fe20000100a00 */
[----:B------:R0:W-:Y:S03]  /*4e800*/  STL.64 [R1+0xe88], R26 ;  /* 0x000e881a01007387 */ /* 0x0001e60000100a00 */
[----:B0-----:R-:W3:Y:S01]  /*4e810*/  LDL.LU.64 R26, [R1+0x3b88] ;  /* 0x003b8800011a7983 */ /* 0x001ee20000300a00 */
[----:B------:R-:W3:Y:S02]  /*4e820*/  LDL.LU.64 R24, [R1+0x3b80] ;  /* 0x003b800001187983 */ /* 0x000ee40000300a00 */
[----:B------:R0:W-:Y:S02]  /*4e830*/  STL.64 [R1+0x3aa8], R16 ;  /* 0x003aa81001007387 */ /* 0x0001e40000100a00 */
[----:B0-----:R-:W2:Y:S01]  /*4e840*/  LDL.64 R16, [R1+0x70] ;  /* 0x0000700001107983 */ /* 0x001ea20000100a00 */
[C---:B----4-:R-:W-:Y:S03]  /*4e850*/  HMMA.16816.F32.BF16 R8, R20.reuse, R12, R8 ;  /* 0x0000000c1408723c */ /* 0x050fe60000041808 */
[----:B--2---:R0:W-:Y:S04]  /*4e860*/  STL.64 [R1+0x3b30], R16 ;  /* 0x003b301001007387 */ /* 0x0041e80000100a00 */
        /* <DEDUP_REMOVED lines=9> */
[----:B------:R-:W2:Y:S01]  /*4e900*/  LDL.LU R19, [R1+0x95c] ;  /* 0x00095c0001137983 */ /* 0x000ea20000300800 */
[----:B------:R-:W-:Y:S01]  /*4e910*/  STL.64 [R1+0xe70], R8 ;  /* 0x000e700801007387 */ /* 0x000fe20000100a00 */
[----:B------:R0:W-:Y:S03]  /*4e920*/  STL.64 [R1+0xe78], R10 ;  /* 0x000e780a01007387 */ /* 0x0001e60000100a00 */
[----:B0-----:R-:W4:Y:S01]  /*4e930*/  LDL.LU.64 R10, [R1+0x3b78] ;  /* 0x003b7800010a7983 */ /* 0x001f220000300a00 */
[----:B------:R-:W3:Y:S02]  /*4e940*/  LDL.LU.64 R8, [R1+0x3b70] ;  /* 0x003b700001087983 */ /* 0x000ee40000300a00 */
[----:B------:R-:W-:Y:S01]  /*4e950*/  STL.64 [R1+0x3a90], R12 ;  /* 0x003a900c01007387 */ /* 0x000fe20000100a00 */
[----:B---3--:R-:W-:Y:S01]  /*4e960*/  HMMA.16816.F32.BF16 R20, R20, R8, R24 ;  /* 0x000000081414723c */ /* 0x008fe20000041818 */
[----:B------:R-:W3:Y:S01]  /*4e970*/  LDL.LU.64 R26, [R1+0x3b68] ;  /* 0x003b6800011a7983 */ /* 0x000ee20000300a00 */
[----:B------:R-:W3:Y:S11]  /*4e980*/  LDL.LU.64 R24, [R1+0x3b60] ;  /* 0x003b600001187983 */ /* 0x000ef60000300a00 */
        /* <DEDUP_REMOVED lines=20> */
[----:B------:R-:W2:Y:S02]  /*4ead0*/  LDL.LU.64 R4, [R1+0x3b58] ;  /* 0x003b580001047983 */ /* 0x000ea40000300a00 */
[----:B--2---:R-:W-:Y:S01]  /*4eae0*/  HMMA.16816.F32.BF16 R16, R24, R4, R16 ;  /* 0x000000041810723c */ /* 0x004fe20000041810 */
[----:B-1----:R-:W-:-:S02]  /*4eaf0*/  IMAD.MOV.U32 R11, RZ, RZ, R4 ;  /* 0x000000ffff0b7224 */ /* 0x002fc400078e0004 */
[----:B------:R-:W-:Y:S11]  /*4eb00*/  IMAD.MOV.U32 R10, RZ, RZ, R5 ;  /* 0x000000ffff0a7224 */ /* 0x000ff600078e0005 */
[----:B------:R-:W-:Y:S09]  /*4eb10*/  @!UPT UIADD3 URZ, URZ, URZ, URZ ;  /* 0x0000003f3f3ff290 */ /* 0x000ff2000fffe03f */
[----:B------:R-:W-:Y:S01]  /*4eb20*/  STL.64 [R1+0xe40], R16 ;  /* 0x000e401001007387 */ /* 0x000fe20000100a00 */
[----:B------:R0:W-:Y:S03]  /*4eb30*/  STL.64 [R1+0xe48], R18 ;  /* 0x000e481201007387 */ /* 0x0001e60000100a00 */
[----:B0-----:R-:W2:Y:S01]  /*4eb40*/  LDL.LU.64 R18, [R1+0x3b50] ;  /* 0x003b500001127983 */ /* 0x001ea20000300a00 */
[----:B------:R-:W2:Y:S02]  /*4eb50*/  LDL.LU.64 R16, [R1+0x3b48] ;  /* 0x003b480001107983 */ /* 0x000ea40000300a00 */
[----:B------:R-:W3:Y:S02]  /*4eb60*/  LDL.LU.64 R4, [R1+0x3b40] ;  /* 0x003b400001047983 */ /* 0x000ee40000300a00 */
[----:B------:R-:W-:Y:S01]  /*4eb70*/  STL.64 [R1+0x3aa0], R10 ;  /* 0x003aa00a01007387 */ /* 0x000fe20000100a00 */
[----:B------:R0:W-:Y:S04]  /*4eb80*/  STL.64 [R1+0x3a98], R8 ;  /* 0x003a980801007387 */ /* 0x0001e80000100a00 */
[----:B0-----:R-:W3:Y:S01]  /*4eb90*/  LDL.LU R8, [R1+0x940] ;  /* 0x0009400001087983 */ /* 0x001ee20000300800 */
[----:B------:R-:W3:Y:S02]  /*4eba0*/  LDL.LU R9, [R1+0x944] ;  /* 0x0009440001097983 */ /* 0x000ee40000300800 */
[----:B------:R-:W3:Y:S02]  /*4ebb0*/  LDL.LU R10, [R1+0x948] ;  /* 0x00094800010a7983 */ /* 0x000ee40000300800 */
[----:B------:R-:W3:Y:S02]  /*4ebc0*/  LDL.LU R11, [R1+0x94c] ;  /* 0x00094c00010b7983 */ /* 0x000ee40000300800 */
[C---:B---3--:R-:W-:Y:S11]  /*4ebd0*/  HMMA.16816.F32.BF16 R8, R24.reuse, R4, R8 ;  /* 0x000000041808723c */ /* 0x048ff60000041808 */
[----:B------:R-:W-:Y:S11]  /*4ebe0*/  @!UPT UIADD3 URZ, URZ, URZ, URZ ;  /* 0x0000003f3f3ff290 */ /* 0x000ff6000fffe03f */
[----:B------:R-:W-:Y:S01]  /*4ebf0*/  @!UPT UIADD3 URZ, URZ, URZ, URZ ;  /* 0x0000003f3f3ff290 */ /* 0x000fe2000fffe03f */
[----:B------:R-:W-:Y:S01]  /*4ec00*/  STL.64 [R1+0xe30], R8 ;  /* 0x000e300801007387 */ /* 0x000fe20000100a00 */
[----:B------:R0:W-:Y:S02]  /*4ec10*/  STL.64 [R1+0xe38], R10 ;  /* 0x000e380a01007387 */ /* 0x0001e40000100a00 */
[----:B0-----:R-:W-:Y:S02]  /*4ec20*/  IMAD.MOV.U32 R11, RZ, RZ, R4 ;  /* 0x000000ffff0b7224 */ /* 0x001fe400078e0004 */
[----:B------:R-:W-:Y:S02]  /*4ec30*/  IMAD.MOV.U32 R10, RZ, RZ, R5 ;  /* 0x000000ffff0a7224 */ /* 0x000fe400078e0005 */
[----:B------:R-:W2:Y:S03]  /*4ec40*/  LDL.LU.64 R4, [R1+0x3b38] ;  /* 0x003b380001047983 */ /* 0x000ea60000300a00 */
[----:B------:R0:W-:Y:S02]  /*4ec50*/  STL [R1+0x3ac4], R10 ;  /* 0x003ac40a01007387 */ /* 0x0001e40000100800 */
[----:B------:R1:W-:Y:S02]  /*4ec60*/  STL [R1+0x3ac0], R11 ;  /* 0x003ac00b01007387 */ /* 0x0003e40000100800 */
[----:B------:R-:W3:Y:S01]  /*4ec70*/  LDL.LU R8, [R1+0x920] ;  /* 0x0009200001087983 */ /* 0x000ee20000300800 */
[----:B------:R-:W3:Y:S04]  /*4ec80*/  LDL.LU R9, [R1+0x924] ;  /* 0x0009240001097983 */ /* 0x000ee80000300800 */
[----:B0-----:R-:W3:Y:S01]  /*4ec90*/  LDL.LU R10, [R1+0x928] ;  /* 0x00092800010a7983 */ /* 0x001ee20000300800 */
[----:B-1----:R-:W3:Y:S01]  /*4eca0*/  LDL.LU R11, [R1+0x92c] ;  /* 0x00092c00010b7983 */ /* 0x002ee20000300800 */
[----:B--2---:R-:W-:Y:S01]  /*4ecb0*/  HMMA.16816.F32.BF16 R16, R24, R4, R16 ;  /* 0x000000041810723c */ /* 0x004fe20000041810 */
[----:B------:R-:W-:-:S02]  /*4ecc0*/  IMAD.MOV.U32 R2, RZ, RZ, R4 ;  /* 0x000000ffff027224 */ /* 0x000fc400078e0004 */
[----:B------:R-:W-:Y:S11]  /*4ecd0*/  IMAD.MOV.U32 R0, RZ, RZ, R5 ;  /* 0x000000ffff007224 */ /* 0x000ff600078e0005 */
[----:B------:R-:W-:Y:S09]  /*4ece0*/  @!UPT UIADD3 URZ, URZ, URZ, URZ ;  /* 0x0000003f3f3ff290 */ /* 0x000ff2000fffe03f */
[----:B------:R0:W-:Y:S01]  /*4ecf0*/  STL.64 [R1+0xe20], R16 ;  /* 0x000e201001007387 */ /* 0x0001e20000100a00 */
[----:B------:R-:W-:Y:S03]  /*4ed00*/  STL.64 [R1+0xe28], R18 ;  /* 0x000e281201007387 */ /* 0x000fe60000100a00 */
[----:B0-----:R-:W2:Y:S01]  /*4ed10*/  LDL.LU.64 R16, [R1+0x3b30] ;  /* 0x003b300001107983 */ /* 0x001ea20000300a00 */
[----:B------:R-:W3:Y:S02]  /*4ed20*/  LDL.LU.64 R4, [R1+0x3b28] ;  /* 0x003b280001047983 */ /* 0x000ee40000300a00 */
[C---:B---3--:R-:W-:Y:S11]  /*4ed30*/  HMMA.16816.F32.BF16 R8, R24.reuse, R4, R8 ;  /* 0x000000041808723c */ /* 0x048ff60000041808 */
[----:B------:R-:W-:Y:S11]  /*4ed40*/  @!UPT UIADD3 URZ, URZ, URZ, URZ ;  /* 0x0000003f3f3ff290 */ /* 0x000ff6000fffe03f */
[----:B------:R-:W-:Y:S01]  /*4ed50*/  @!UPT UIADD3 URZ, URZ, URZ, URZ ;  /* 0x0000003f3f3ff290 */ /* 0x000fe2000fffe03f */
[----:B------:R-:W-:Y:S01]  /*4ed60*/  STL.64 [R1+0xe10], R8 ;  /* 0x000e100801007387 */ /* 0x000fe20000100a00 */
[----:B------:R0:W-:Y:S02]  /*4ed70*/  STL.64 [R1+0xe18], R10 ;  /* 0x000e180a01007387 */ /* 0x0001e40000100a00 */
[----:B0-----:R-:W-:Y:S02]  /*4ed80*/  IMAD.MOV.U32 R10, RZ, RZ, R4 ;  /* 0x000000ffff0a7224 */ /* 0x001fe400078e0004 */
[----:B------:R-:W-:Y:S02]  /*4ed90*/  IMAD.MOV.U32 R11, RZ, RZ, R5 ;  /* 0x000000ffff0b7224 */ /* 0x000fe400078e0005 */
[----:B------:R-:W3:Y:S01]  /*4eda0*/  LDL.LU.64 R4, [R1+0x3b20] ;  /* 0x003b200001047983 */ /* 0x000ee20000300a00 */
[----:B--2---:R-:W-:Y:S11]  /*4edb0*/  HMMA.16816.F32.BF16 R20, R24, R16, R20 ;  /* 0x000000101814723c */ /* 0x004ff60000041814 */
[----:B------:R-:W-:Y:S11]  /*4edc0*/  @!UPT UIADD3 URZ, URZ, URZ, URZ ;  /* 0x0000003f3f3ff290 */ /* 0x000ff6000fffe03f */
[----:B------:R-:W-:Y:S01]  /*4edd0*/  @!UPT UIADD3 URZ, URZ, URZ, URZ ;  /* 0x0000003f3f3ff290 */ /* 0x000fe2000fffe03f */
[----:B------:R-:W-:Y:S01]  /*4ede0*/  STL.64 [R1+0xe00], R20 ;  /* 0x000e001401007387 */ /* 0x000fe20000100a00 */
[----:B------:R-:W-:Y:S02]  /*4edf0*/  STL.64 [R1+0xe08], R22 ;  /* 0x000e081601007387 */ /* 0x000fe40000100a00 */
[----:B------:R-:W0:Y:S04]  /*4ee00*/  LDSM.16.MT88.4 R20, [R3+0x8300] ;  /* 0x008300000314783b */ /* 0x000e280000004200 */
[----:B------:R-:W-:Y:S02]  /*4ee10*/  IMAD.MOV.U32 R6, RZ, RZ, R16 ;  /* 0x000000ffff067224 */ /* 0x000fe400078e0010 */
[----:B------:R-:W-:-:S05]  /*4ee20*/  IMAD.MOV.U32 R7, RZ, RZ, R17 ;  /* 0x000000ffff077224 */ /* 0x000fca00078e0011 */
[----:B------:R-:W-:Y:S04]  /*4ee30*/  STL.64 [R1+0x3a78], R6 ;  /* 0x003a780601007387 */ /* 0x000fe80000100a00 */
[----:B---3--:R-:W-:Y:S01]  /*4ee40*/  STL.64 [R1+0x3a70], R4 ;  /* 0x003a700401007387 */ /* 0x008fe20000100a00 */
[----:B0-----:R-:W-:Y:S02]  /*4ee50*/  STL.64 [R1+0x3930], R22 ;  /* 0x0039301601007387 */ /* 0x001fe40000100a00 */
[----:B------:R0:W-:Y:S02]  /*4ee60*/  STL.64 [R1+0x3928], R20 ;  /* 0x0039281401007387 */ /* 0x0001e40000100a00 */
[----:B0-----:R-:W-:Y:S02]  /*4ee70*/  IMAD.MOV.U32 R20, RZ, RZ, R15 ;  /* 0x000000ffff147224 */ /* 0x001fe400078e000f */
[----:B------:R-:W-:-:S05]  /*4ee80*/  IMAD.MOV.U32 R21, RZ, RZ, R14 ;  /* 0x000000ffff157224 */ /* 0x000fca00078e000e */
[----:B------:R-:W-:Y:S01]  /*4ee90*/  STL.64 [R1+0x3b18], R20 ;  /* 0x003b181401007387 */ /* 0x000fe20000100a00 */
[----:B------:R-:W2:Y:S02]  /*4eea0*/  LDL.LU R12, [R1+0x8a0] ;  /* 0x0008a000010c7983 */ /* 0x000ea40000300800 */
        /* <DEDUP_REMOVED lines=11> */
[----:B------:R-:W4:Y:S02]  /*4ef60*/  LDL.LU R22, [R1+0x908] ;  /* 0x0009080001167983 */ /* 0x000f240000300800 */
[----:B------:R-:W4:Y:S01]  /*4ef70*/  LDL.LU R23, [R1+0x90c] ;  /* 0x00090c0001177983 */ /* 0x000f220000300800 */
[----:B---3--:R-:W-:Y:S01]  /*4ef80*/  STL.64 [R1+0x3ad0], R14 ;  /* 0x003ad00e01007387 */ /* 0x008fe20000100a00 */
[----:B--2---:R0:W-:Y:S03]  /*4ef90*/  STL.64 [R1+0x3ac8], R12 ;  /* 0x003ac80c01007387 */ /* 0x0041e60000100a00 */
[----:B0-----:R-:W2:Y:S04]  /*4efa0*/  LDL.64 R12, [R1+0x30] ;  /* 0x00003000010c7983 */ /* 0x001ea80000100a00 */
[----:B--2---:R0:W-:Y:S04]  /*4efb0*/  STL.64 [R1+0x3ae8], R12 ;  /* 0x003ae80c01007387 */ /* 0x0041e80000100a00 */
[----:B0-----:R-:W2:Y:S01]  /*4efc0*/  LDL.LU R12, [R1+0x8e0] ;  /* 0x0008e000010c7983 */ /* 0x001ea20000300800 */
[----:B------:R-:W2:Y:S02]  /*4efd0*/  LDL.LU R13, [R1+0x8e4] ;  /* 0x0008e400010d7983 */ /* 0x000ea40000300800 */
[----:B------:R-:W3:Y:S02]  /*4efe0*/  LDL.LU R14, [R1+0x8e8] ;  /* 0x0008e800010e7983 */ /* 0x000ee40000300800 */
[----:B------:R-:W3:Y:S02]  /*4eff0*/  LDL.LU R15, [R1+0x8ec] ;  /* 0x0008ec00010f7983 */ /* 0x000ee40000300800 */
[----:B---3--:R-:W-:Y:S01]  /*4f000*/  STL.64 [R1+0x3af8], R14 ;  /* 0x003af80e01007387 */ /* 0x008fe20000100a00 */
[----:B--2---:R0:W-:Y:S03]  /*4f010*/  STL.64 [R1+0x3af0], R12 ;  /* 0x003af00c01007387 */ /* 0x0041e60000100a00 */
[----:B0-----:R-:W2:Y:S04]  /*4f020*/  LDL.64 R12, [R1+0x50] ;  /* 0x00005000010c7983 */ /* 0x001ea80000100a00 */
[----:B--2---:R0:W-:Y:S04]  /*4f030*/  STL.64 [R1+0x3b10], R12 ;  /* 0x003b100c01007387 */ /* 0x0041e80000100a00 */
[----:B0-----:R-:W4:Y:S01]  /*4f040*/  LDL.64 R12, [R1+0x60] ;  /* 0x00006000010c7983 */ /* 0x001f220000100a00 */
        /* <DEDUP_REMOVED lines=15> */
[----:B------:R-:W2:Y:S02]  /*4f140*/  LDL.LU R18, [R1+0x8f8] ;  /* 0x0008f80001127983 */ /* 0x000ea40000300800 */
[----:B------:R-:W2:Y:S01]  /*4f150*/  LDL.LU R19, [R1+0x8fc] ;  /* 0x0008fc0001137983 */ /* 0x000ea20000300800 */
[----:B------:R-:W3:Y:S01]  /*4f160*/  LDL.64 R8, [R1+0x10] ;  /* 0x0000100001087983 */ /* 0x000ee20000100a00 */
[----:B------:R-:W4:Y:S02]  /*4f170*/  LDL.LU R4, [R1+0x890] ;  /* 0x0008900001047983 */ /* 0x000f240000300800 */
[----:B------:R-:W4:Y:S02]  /*4f180*/  LDL.LU R5, [R1+0x894] ;  /* 0x0008940001057983 */ /* 0x000f240000300800 */
[----:B------:R-:W4:Y:S01]  /*4f190*/  LDL.LU R6, [R1+0x898] ;  /* 0x0008980001067983 */ /* 0x000f220000300800 */
[----:B------:R-:W4:Y:S06]  /*4f1a0*/  LDL.LU R7, [R1+0x89c] ;  /* 0x00089c0001077983 */ /* 0x000f2c0000300800 */
[----:B------:R0:W-:Y:S02]  /*4f1b0*/  STL.64 [R1+0xdf0], R20 ;  /* 0x000df01401007387 */ /* 0x0001e40000100a00 */
[----:B------:R1:W-:Y:S01]  /*4f1c0*/  STL.64 [R1+0xdf8], R22 ;  /* 0x000df81601007387 */ /* 0x0003e20000100a00 */
[----:B0-----:R-:W2:Y:S01]  /*4f1d0*/  LDL.LU.64 R20, [R1+0x3b18] ;  /* 0x003b180001147983 */ /* 0x001ea20000300a00 */
[----:B-1----:R-:W-:-:S02]  /*4f1e0*/  IMAD.MOV.U32 R23, RZ, RZ, R12 ;  /* 0x000000ffff177224 */ /* 0x002fc400078e000c */
[----:B------:R-:W-:Y:S02]  /*4f1f0*/  IMAD.MOV.U32 R22, RZ, RZ, R13 ;  /* 0x000000ffff167224 */ /* 0x000fe400078e000d */
        /* <DEDUP_REMOVED lines=17> */
[----:B------:R0:W-:Y:S01]  /*4f310*/  STL.64 [R1+0x39b8], R20 ;  /* 0x0039b81401007387 */ /* 0x0001e20000100a00 */
[----:B--2---:R-:W-:Y:S01]  /*4f320*/  HMMA.16816.F32.BF16 R16, R24, R12, R16 ;  /* 0x0000000c1810723c */ /* 0x004fe20000041810 */
[----:B0-----:R-:W-:Y:S02]  /*4f330*/  IMAD.MOV.U32 R21, RZ, RZ, R12 ;  /* 0x000000ffff157224 */ /* 0x001fe400078e000c */
[----:B------:R-:W-:Y:S11]  /*4f340*/  IMAD.MOV.U32 R20, RZ, RZ, R13 ;  /* 0x000000ffff147224 */ /* 0x000ff600078e000d */
[----:B------:R-:W-:Y:S09]  /*4f350*/  @!UPT UIADD3 URZ, URZ, URZ, URZ ;  /* 0x0000003f3f3ff290 */ /* 0x000ff2000fffe03f */
[----:B------:R-:W-:Y:S01]  /*4f360*/  STL.64 [R1+0xdc0], R16 ;  /* 0x000dc01001007387 */ /* 0x000fe20000100a00 */
[----:B------:R0:W-:Y:S03]  /*4f370*/  STL.64 [R1+0xdc8], R18 ;  /* 0x000dc81201007387 */ /* 0x0001e60000100a00 */
[----:B0-----:R-:W3:Y:S01]  /*4f380*/  LDL.LU.64 R18, [R1+0x3ae0] ;  /* 0x003ae00001127983 */ /* 0x001ee20000300a00 */
[----:B------:R-:W3:Y:S02]  /*4f390*/  LDL.LU.64 R16, [R1+0x3ad8] ;  /* 0x003ad80001107983 */ /* 0x000ee40000300a00 */
[----:B------:R-:W2:Y:S02]  /*4f3a0*/  LDL.LU.64 R14, [R1+0x3ad0] ;  /* 0x003ad000010e7983 */ /* 0x000ea40000300a00 */
[----:B------:R-:W2:Y:S01]  /*4f3b0*/  LDL.LU.64 R12, [R1+0x3ac8] ;  /* 0x003ac800010c7983 */ /* 0x000ea20000300a00 */
[----:B------:R-:W-:Y:S01]  /*4f3c0*/  STL.64 [R1+0x39f8], R22 ;  /* 0x0039f81601007387 */ /* 0x000fe20000100a00 */
[----:B------:R0:W-:Y:S02]  /*4f3d0*/  STL.64 [R1+0x39f0], R20 ;  /* 0x0039f01401007387 */ /* 0x0001e40000100a00 */
[----:B0-----:R-:W-:-:S02]  /*4f3e0*/  IMAD.MOV.U32 R20, RZ, RZ, R10 ;  /* 0x000000ffff147224 */ /* 0x001fc400078e000a */
[----:B------:R-:W-:Y:S01]  /*4f3f0*/  IMAD.MOV.U32 R21, RZ, RZ, R11 ;  /* 0x000000ffff157224 */ /* 0x000fe200078e000b */
[----:B------:R-:W2:Y:S01]  /*4f400*/  LDL.LU R10, [R1+0x3ac4] ;  /* 0x003ac400010a7983 */ /* 0x000ea20000300800 */
[----:B------:R-:W2:Y:S03]  /*4f410*/  LDL.LU R11, [R1+0x3ac0] ;  /* 0x003ac000010b7983 */ /* 0x000ea60000300800 */
[----:B------:R0:W-:Y:S02]  /*4f420*/  STL.64 [R1+0x3a08], R20 ;  /* 0x003a081401007387 */ /* 0x0001e40000100a00 */
[----:B0-----:R-:W-:Y:S02]  /*4f430*/  IMAD.MOV.U32 R20, RZ, RZ, R2 ;  /* 0x000000ffff147224 */ /* 0x001fe400078e0002 */
[----:B------:R-:W-:-:S05]  /*4f440*/  IMAD.MOV.U32 R21, RZ, RZ, R0 ;  /* 0x000000ffff157224 */ /* 0x000fca00078e0000 */
[----:B------:R0:W-:Y:S04]  /*4f450*/  STL.64 [R1+0x3a20], R20 ;  /* 0x003a201401007387 */ /* 0x0001e80000100a00 */
[----:B0-----:R-:W2:Y:S01]  /*4f460*/  LDL.64 R20, [R1+0x20] ;  /* 0x0000200001147983 */ /* 0x001ea20000100a00 */
[C---:B---3--:R-:W-:Y:S08]  /*4f470*/  HMMA.16816.F32.BF16 R16, R24.reuse, R8, R16 ;  /* 0x000000081810723c */ /* 0x048ff00000041810 */
[----:B--2---:R-:W-:Y:S01]  /*4f480*/  HMMA.16816.F32.BF16 R12, R24, R20, R12 ;  /* 0x00000014180c723c */ /* 0x004fe2000004180c */
[----:B------:R-:W-:-:S02]  /*4f490*/  IMAD.MOV.U32 R2, RZ, RZ, R20 ;  /* 0x000000ffff027224 */ /* 0x000fc400078e0014 */
[----:B------:R-:W-:-:S04]  /*4f4a0*/  IMAD.MOV.U32 R0, RZ, RZ, R21 ;  /* 0x000000ffff007224 */ /* 0x000fc800078e0015 */
[----:B------:R-:W-:Y:S02]  /*4f4b0*/  IMAD.MOV.U32 R20, RZ, RZ, R11 ;  /* 0x000000ffff147224 */ /* 0x000fe400078e000b */
[----:B------:R-:W-:Y:S11]  /*4f4c0*/  IMAD.MOV.U32 R21, RZ, RZ, R10 ;  /* 0x000000ffff157224 */ /* 0x000ff600078e000a */
[----:B------:R-:W-:Y:S03]  /*4f4d0*/  @!UPT UIADD3 URZ, URZ, URZ, URZ ;  /* 0x0000003f3f3ff290 */ /* 0x000fe6000fffe03f */
[----:B------:R-:W-:Y:S01]  /*4f4e0*/  STL.64 [R1+0xdb0], R12 ;  /* 0x000db00c01007387 */ /* 0x000fe20000100a00 */
[----:B------:R0:W-:Y:S03]  /*4f4f0*/  STL.64 [R1+0xdb8], R14 ;  /* 0x000db80e01007387 */ /* 0x0001e60000100a00 */
[----:B0-----:R-:W2:Y:S01]  /*4f500*/  LDL.LU.64 R14, [R1+0x3ab8] ;  /* 0x003ab800010e7983 */ /* 0x001ea20000300a00 */
[----:B------:R-:W2:Y:S02]  /*4f510*/  LDL.LU.64 R12, [R1+0x3ab0] ;  /* 0x003ab000010c7983 */ /* 0x000ea40000300a00 */
[----:B------:R0:W-:Y:S02]  /*4f520*/  STL.64 [R1+0x3a38], R20 ;  /* 0x003a381401007387 */ /* 0x0001e40000100a00 */
[----:B0-----:R-:W2:Y:S01]  /*4f530*/  LDL.64 R20, [R1] ;  /* 0x0000000001147983 */ /* 0x001ea20000100a00 */
[----:B------:R0:W-:Y:S02]  /*4f540*/  STL.64 [R1+0xda0], R16 ;  /* 0x000da01001007387 */ /* 0x0001e40000100a00 */
[----:B------:R1:W-:Y:S01]  /*4f550*/  STL.64 [R1+0xda8], R18 ;  /* 0x000da81201007387 */ /* 0x0003e20000100a00 */
[----:B0-----:R-:W4:Y:S01]  /*4f560*/  LDL.LU.64 R16, [R1+0x3aa8] ;  /* 0x003aa80001107983 */ /* 0x001f220000300a00 */
[----:B------:R-:W3:Y:S02]  /*4f570*/  LDL.LU.64 R10, [R1+0x3aa0] ;  /* 0x003aa000010a7983 */ /* 0x000ee40000300a00 */
[----:B-1----:R-:W-:-:S02]  /*4f580*/  IMAD.MOV.U32 R19, RZ, RZ, R8 ;  /* 0x000000ffff137224 */ /* 0x002fc400078e0008 */
[----:B------:R-:W-:Y:S02]  /*4f590*/  IMAD.MOV.U32 R18, RZ, RZ, R9 ;  /* 0x000000ffff127224 */ /* 0x000fe400078e0009 */
[----:B------:R-:W3:Y:S01]  /*4f5a0*/  LDL.LU.64 R8, [R1+0x3a98] ;  /* 0x003a980001087983 */ /* 0x000ee20000300a00 */
[C---:B--2---:R-:W-:Y:S08]  /*4f5b0*/  HMMA.16816.F32.BF16 R12, R24.reuse, R20, R12 ;  /* 0x00000014180c723c */ /* 0x044ff0000004180c */
[----:B----4-:R-:W-:Y:S11]  /*4f5c0*/  HMMA.16816.F32.BF16 R4, R24, R16, R4 ;  /* 0x000000101804723c */ /* 0x010ff60000041804 */
[----:B------:R-:W-:Y:S04]  /*4f5d0*/  @!UPT UIADD3 URZ, URZ, URZ, URZ ;  /* 0x0000003f3f3ff290 */ /* 0x000fe8000fffe03f */
[----:B------:R0:W-:Y:S01]  /*4f5e0*/  STL.64 [R1+0xd90], R12 ;  /* 0x000d900c01007387 */ /* 0x0001e20000100a00 */
[----:B------:R1:W-:Y:S03]  /*4f5f0*/  STL.64 [R1+0xd98], R14 ;  /* 0x000d980e01007387 */ /* 0x0003e60000100a00 */
[----:B0-----:R-:W2:Y:S01]  /*4f600*/  LDL.LU.64 R12, [R1+0x3a90] ;  /* 0x003a9000010c7983 */ /* 0x001ea20000300a00 */
[----:B-1----:R-:W-:Y:S02]  /*4f610*/  IMAD.MOV.U32 R15, RZ, RZ, R20 ;  /* 0x000000ffff0f7224 */ /* 0x002fe400078e0014 */
[----:B------:R-:W-:Y:S02]  /*4f620*/  IMAD.MOV.U32 R14, RZ, RZ, R21 ;  /* 0x000000ffff0e7224 */ /* 0x000fe400078e0015 */
[----:B---3--:R-:W-:Y:S02]  /*4f630*/  IMAD.MOV.U32 R20, RZ, RZ, R11 ;  /* 0x000000ffff147224 */ /* 0x008fe400078e000b */
[----:B------:R-:W-:Y:S01]  /*4f640*/  IMAD.MOV.U32 R21, RZ, RZ, R10 ;  /* 0x000000ffff157224 */ /* 0x000fe200078e000a */
[----:B------:R0:W-:Y:S01]  /*4f650*/  STL.64 [R1+0xd80], R4 ;  /* 0x000d800401007387 */ /* 0x0001e20000100a00 */
[----:B------:R1:W-:Y:S03]  /*4f660*/  STL.64 [R1+0xd88], R6 ;  /* 0x000d880601007387 */ /* 0x0003e60000100a00 */
[----:B------:R3:W-:Y:S04]  /*4f670*/  STL.64 [R1+0x3a50], R20 ;  /* 0x003a501401007387 */ /* 0x0007e80000100a00 */
[----:B0-----:R-:W4:Y:S01]  /*4f680*/  LDL.LU R4, [R1+0x870] ;  /* 0x0008700001047983 */ /* 0x001f220000300800 */
[----:B------:R-:W4:Y:S02]  /*4f690*/  LDL.LU R5, [R1+0x874] ;  /* 0x0008740001057983 */ /* 0x000f240000300800 */
[----:B-1----:R-:W4:Y:S02]  /*4f6a0*/  LDL.LU R6, [R1+0x878] ;  /* 0x0008780001067983 */ /* 0x002f240000300800 */
[----:B------:R-:W4:Y:S02]  /*4f6b0*/  LDL.LU R7, [R1+0x87c] ;  /* 0x00087c0001077983 */ /* 0x000f240000300800 */
[----:B---3--:R-:W-:-:S02]  /*4f6c0*/  IMAD.MOV.U32 R21, RZ, RZ, R8 ;  /* 0x000000ffff157224 */ /* 0x008fc400078e0008 */
[----:B------:R-:W-:Y:S01]  /*4f6d0*/  IMAD.MOV.U32 R20, RZ, RZ, R9 ;  /* 0x000000ffff147224 */ /* 0x000fe200078e0009 */
[----:B------:R-:W2:Y:S01]  /*4f6e0*/  LDL.LU R8, [R1+0x880] ;  /* 0x0008800001087983 */ /* 0x000ea20000300800 */
[----:B------:R-:W2:Y:S02]  /*4f6f0*/  LDL.LU R9, [R1+0x884] ;  /* 0x0008840001097983 */ /* 0x000ea40000300800 */
[----:B------:R-:W2:Y:S02]  /*4f700*/  LDL.LU R10, [R1+0x888] ;  /* 0x00088800010a7983 */ /* 0x000ea40000300800 */
[----:B------:R-:W2:Y:S01]  /*4f710*/  LDL.LU R11, [R1+0x88c] ;  /* 0x00088c00010b7983 */ /* 0x000ea20000300800 */
[----:B------:R0:W-:Y:S01]  /*4f720*/  STL.64 [R1+0x3950], R16 ;  /* 0x0039501001007387 */ /* 0x0001e20000100a00 */
[----:B------:R1:W-:Y:S03]  /*4f730*/  STL.64 [R1+0x3a00], R18 ;  /* 0x003a001201007387 */ /* 0x0003e60000100a00 */
[----:B0-----:R-:W3:Y:S01]  /*4f740*/  LDL.LU R16, [R1+0x820] ;  /* 0x0008200001107983 */ /* 0x001ee20000300800 */
[----:B------:R-:W3:Y:S02]  /*4f750*/  LDL.LU R17, [R1+0x824] ;  /* 0x0008240001117983 */ /* 0x000ee40000300800 */
[----:B-1----:R-:W2:Y:S02]  /*4f760*/  LDL.LU R18, [R1+0x828] ;  /* 0x0008280001127983 */ /* 0x002ea40000300800 */
[----:B------:R-:W2:Y:S02]  /*4f770*/  LDL.LU R19, [R1+0x82c] ;  /* 0x00082c0001137983 */ /* 0x000ea40000300800 */
[----:B--2---:R-:W-:Y:S01]  /*4f780*/  STL.64 [R1+0x3a18], R18 ;  /* 0x003a181201007387 */ /* 0x004fe20000100a00 */
[----:B---3--:R0:W-:Y:S03]  /*4f790*/  STL.64 [R1+0x3a10], R16 ;  /* 0x003a101001007387 */ /* 0x0081e60000100a00 */
        /* <DEDUP_REMOVED lines=10> */
[C---:B------:R-:W-:Y:S01]  /*4f840*/  HMMA.16816.F32.BF16 R8, R24.reuse, R12, R8 ;  /* 0x0000000c1808723c */ /* 0x040fe20000041808 */
        /* <DEDUP_REMOVED lines=18> */
[----:B------:R-:W4:Y:S01]  /*4f970*/  LDL.LU.64 R6, [R1+0x3a78] ;  /* 0x003a780001067983 */ /* 0x000f220000300a00 */
[----:B------:R-:W2:Y:S11]  /*4f980*/  LDL.LU.64 R4, [R1+0x3a70] ;  /* 0x003a700001047983 */ /* 0x000eb60000300a00 */
[----:B------:R-:W-:Y:S10]  /*4f990*/  @!UPT UIADD3 URZ, URZ, URZ, URZ ;  /* 0x0000003f3f3ff290 */ /* 0x000ff4000fffe03f */
[----:B------:R4:W-:Y:S01]  /*4f9a0*/  STL.64 [R1+0xd60], R24 ;  /* 0x000d601801007387 */ /* 0x0009e20000100a00 */
[----:B------:R-:W-:Y:S02]  /*4f9b0*/  STL.64 [R1+0xd68], R26 ;  /* 0x000d681a01007387 */ /* 0x000fe40000100a00 */
[----:B----4-:R-:W-:Y:S02]  /*4f9c0*/  IMAD.MOV.U32 R24, RZ, RZ, R6 ;  /* 0x000000ffff187224 */ /* 0x010fe400078e0006 */
[----:B------:R-:W-:Y:S01]  /*4f9d0*/  IMAD.MOV.U32 R25, RZ, RZ, R7 ;  /* 0x000000ffff197224 */ /* 0x000fe200078e0007 */
[----:B------:R-:W2:Y:S01]  /*4f9e0*/  LDL.LU R6, [R1+0x3a6c] ;  /* 0x003a6c0001067983 */ /* 0x000ea20000300800 */
[----:B------:R-:W2:Y:S02]  /*4f9f0*/  LDL.LU R7, [R1+0x3a68] ;  /* 0x003a680001077983 */ /* 0x000ea40000300800 */
        /* <DEDUP_REMOVED lines=34> */
[C---:B---3--:R-:W-:Y:S01]  /*4fc20*/  HMMA.16816.F32.BF16 R8, R4.reuse, R24, R8 ;  /* 0x000000180408723c */ /* 0x048fe20000041808 */
[----:B------:R-:W0:Y:S07]  /*4fc30*/  LDSM.16.MT88.4 R24, [R3+0x8380] ;  /* 0x008380000318783b */ /* 0x000e2e0000004200 */
[----:B--2---:R-:W-:Y:S01]  /*4fc40*/  HMMA.16816.F32.BF16 R20, R4, R20, R16 ;  /* 0x000000140414723c */ /* 0x004fe20000041810 */
[----:B------:R-:W2:Y:S06]  /*4fc50*/  LDL.LU.64 R18, [R1+0x3a00] ;  /* 0x003a000001127983 */ /* 0x000eac0000300a00 */
[----:B------:R-:W-:-:S02]  /*4fc60*/  IMAD.MOV.U32 R16, RZ, RZ, R15 ;  /* 0x000000ffff107224 */ /* 0x000fc400078e000f */
[----:B------:R-:W-:Y:S11]  /*4fc70*/  IMAD.MOV.U32 R17, RZ, RZ, R14 ;  /* 0x000000ffff117224 */ /* 0x000ff600078e000e */
[----:B------:R-:W-:Y:S03]  /*4fc80*/  @!UPT UIADD3 URZ, URZ, URZ, URZ ;  /* 0x0000003f3f3ff290 */ /* 0x000fe6000fffe03f */
[----:B------:R-:W-:Y:S01]  /*4fc90*/  STL.64 [R1+0xd10], R20 ;  /* 0x000d101401007387 */ /* 0x000fe20000100a00 */
[----:B------:R1:W-:Y:S03]  /*4fca0*/  STL.64 [R1+0xd18], R22 ;  /* 0x000d181601007387 */ /* 0x0003e60000100a00 */
[----:B-1----:R-:W3:Y:S01]  /*4fcb0*/  LDL.LU.64 R22, [R1+0x39f8] ;  /* 0x0039f80001167983 */ /* 0x002ee20000300a00 */
[----:B------:R-:W4:Y:S02]  /*4fcc0*/  LDL.LU.64 R20, [R1+0x39f0] ;  /* 0x0039f00001147983 */ /* 0x000f240000300a00 */
[----:B------:R-:W-:Y:S02]  /*4fcd0*/  STL.64 [R1+0xd00], R8 ;  /* 0x000d000801007387 */ /* 0x000fe40000100a00 */
[----:B------:R-:W-:Y:S01]  /*4fce0*/  STL.64 [R1+0xd08], R10 ;  /* 0x000d080a01007387 */ /* 0x000fe20000100a00 */
[----:B------:R2:W-:Y:S01]  /*4fcf0*/  STL.64 [R1+0x3968], R16 ;  /* 0x0039681001007387 */ /* 0x0005e20000100a00 */
[----:B------:R-:W3:Y:S02]  /*4fd00*/  LDL.LU R12, [R1+0x790] ;  /* 0x00079000010c7983 */ /* 0x000ee40000300800 */
[----:B------:R-:W3:Y:S02]  /*4fd10*/  LDL.LU R13, [R1+0x794] ;  /* 0x00079400010d7983 */ /* 0x000ee40000300800 */
[----:B------:R-:W3:Y:S01]  /*4fd20*/  LDL.LU R14, [R1+0x798] ;  /* 0x00079800010e7983 */ /* 0x000ee20000300800 */
[----:B------:R-:W3:Y:S01]  /*4fd30*/  LDL.LU R15, [R1+0x79c] ;  /* 0x00079c00010f7983 */ /* 0x000ee20000300800 */
[----:B--2---:R-:W-:-:S02]  /*4fd40*/  IMAD.MOV.U32 R16, RZ, RZ, R19 ;  /* 0x000000ffff107224 */ /* 0x004fc400078e0013 */
[----:B------:R-:W-:-:S05]  /*4fd50*/  IMAD.MOV.U32 R17, RZ, RZ, R18 ;  /* 0x000000ffff117224 */ /* 0x000fca00078e0012 */
[----:B------:R1:W-:Y:S04]  /*4fd60*/  STL.64 [R1+0x3988], R16 ;  /* 0x0039881001007387 */ /* 0x0003e80000100a00 */
[----:B-1----:R-:W2:Y:S01]  /*4fd70*/  LDL.LU R16, [R1+0x7c0] ;  /* 0x0007c00001107983 */ /* 0x002ea20000300800 */
[----:B------:R-:W2:Y:S02]  /*4fd80*/  LDL.LU R17, [R1+0x7c4] ;  /* 0x0007c40001117983 */ /* 0x000ea40000300800 */
[----:B------:R-:W2:Y:S02]  /*4fd90*/  LDL.LU R18, [R1+0x7c8] ;  /* 0x0007c80001127983 */ /* 0x000ea40000300800 */
[----:B------:R-:W2:Y:S02]  /*4fda0*/  LDL.LU R19, [R1+0x7cc] ;  /* 0x0007cc0001137983 */ /* 0x000ea40000300800 */
[----:B--2---:R-:W-:Y:S01]  /*4fdb0*/  STL.64 [R1+0x3998], R18 ;  /* 0x0039981201007387 */ /* 0x004fe20000100a00 */
[----:B------:R4:W-:Y:S02]  /*4fdc0*/  STL.64 [R1+0x3990], R16 ;  /* 0x0039901001007387 */ /* 0x0009e40000100a00 */
[----:B----4-:R-:W-:-:S02]  /*4fdd0*/  IMAD.MOV.U32 R16, RZ, RZ, R21 ;  /* 0x000000ffff107224 */ /* 0x010fc400078e0015 */
[----:B------:R-:W-:Y:S02]  /*4fde0*/  IMAD.MOV.U32 R17, RZ, RZ, R20 ;  /* 0x000000ffff117224 */ /* 0x000fe400078e0014 */
[----:B------:R-:W-:Y:S02]  /*4fdf0*/  IMAD.MOV.U32 R20, RZ, RZ, R29 ;  /* 0x000000ffff147224 */ /* 0x000fe400078e001d */
[----:B------:R-:W-:Y:S01]  /*4fe00*/  IMAD.MOV.U32 R21, RZ, RZ, R28 ;  /* 0x000000ffff157224 */ /* 0x000fe200078e001c */
[----:B------:R-:W2:Y:S01]  /*4fe10*/  LDL.LU R29, [R1+0x39ec] ;  /* 0x0039ec00011d7983 */ /* 0x000ea20000300800 */
[----:B------:R-:W4:Y:S03]  /*4fe20*/  LDL.LU R28, [R1+0x39e8] ;  /* 0x0039e800011c7983 */ /* 0x000f260000300800 */
[----:B------:R-:W-:Y:S01]  /*4fe30*/  STL.64 [R1+0x39d0], R20 ;  /* 0x0039d01401007387 */ /* 0x000fe20000100a00 */
[----:B------:R1:W-:Y:S03]  /*4fe40*/  STL.64 [R1+0x39b0], R16 ;  /* 0x0039b01001007387 */ /* 0x0003e60000100a00 */
[----:B-1----:R-:W2:Y:S01]  /*4fe50*/  LDL.LU R16, [R1+0x7e0] ;  /* 0x0007e00001107983 */ /* 0x002ea20000300800 */
[----:B------:R-:W2:Y:S02]  /*4fe60*/  LDL.LU R17, [R1+0x7e4] ;  /* 0x0007e40001117983 */ /* 0x000ea40000300800 */
[----:B------:R-:W2:Y:S02]  /*4fe70*/  LDL.LU R18, [R1+0x7e8] ;  /* 0x0007e80001127983 */ /* 0x000ea40000300800 */
[----:B------:R-:W2:Y:S02]  /*4fe80*/  LDL.LU R19, [R1+0x7ec] ;  /* 0x0007ec0001137983 */ /* 0x000ea40000300800 */
[----:B--2---:R-:W-:Y:S01]  /*4fe90*/  STL.64 [R1+0x39c8], R18 ;  /* 0x0039c81201007387 */ /* 0x004fe20000100a00 */
        /* <DEDUP_REMOVED lines=15> */
[----:B------:R-:W2:Y:S02]  /*4ff90*/  LDL.LU R14, [R1+0x7a8] ;  /* 0x0007a800010e7983 */ /* 0x000ea40000300800 */
[----:B------:R-:W2:Y:S02]  /*4ffa0*/  LDL.LU R15, [R1+0x7ac] ;  /* 0x0007ac00010f7983 */ /* 0x000ea40000300800 */
[----:B------:R-:W-:-:S02]  /*4ffb0*/  IMAD.MOV.U32 R20, RZ, RZ, R23 ;  /* 0x000000ffff147224 */ /* 0x000fc400078e0017 */
[----:B------:R-:W-:Y:S01]  /*4ffc0*/  IMAD.MOV.U32 R21, RZ, RZ, R22 ;  /* 0x000000ffff157224 */ /* 0x000fe200078e0016 */
[----:B--2---:R-:W-:Y:S01]  /*4ffd0*/  STL.64 [R1+0x3978], R14 ;  /* 0x0039780e01007387 */ /* 0x004fe20000100a00 */
[----:B---3--:R1:W-:Y:S03]  /*4ffe0*/  STL.64 [R1+0x3970], R12 ;  /* 0x0039700c01007387 */ /* 0x0083e60000100a00 */
[----:B-1----:R-:W2:Y:S01]  /*4fff0*/  LDL.LU R12, [R1+0x7b0] ;  /* 0x0007b000010c7983 */ /* 0x002ea20000300800 */
[----:B------:R-:W2:Y:S02]  /*50000*/  LDL.LU R13, [R1+0x7b4] ;  /* 0x0007b400010d7983 */ /* 0x000ea40000300800 */
[----:B------:R-:W3:Y:S02]  /*50010*/  LDL.LU R14, [R1+0x7b8] ;  /* 0x0007b800010e7983 */ /* 0x000ee40000300800 */
[----:B------:R-:W3:Y:S01]  /*50020*/  LDL.LU R15, [R1+0x7bc] ;  /* 0x0007bc00010f7983 */ /* 0x000ee20000300800 */
[C---:B------:R-:W-:Y:S01]  /*50030*/  HMMA.16816.F32.BF16 R20, R4.reuse, R20, R16 ;  /* 0x000000140414723c */ /* 0x040fe20000041810 */
        /* <DEDUP_REMOVED lines=11> */
[----:B------:R-:W-:Y:S02]  /*500f0*/  STL.64 [R1+0x3808], R24 ;  /* 0x0038081801007387 */ /* 0x000fe40000100a00 */
        /* <DEDUP_REMOVED lines=17> */
[----:B0-----:R-:W3:Y:S01]  /*50210*/  LDL.LU R20, [R1+0x770] ;  /* 0x0007700001147983 */ /* 0x001ee20000300800 */
[----:B------:R-:W3:Y:S02]  /*50220*/  LDL.LU R21, [R1+0x774] ;  /* 0x0007740001157983 */ /* 0x000ee40000300800 */
[----:B-1----:R-:W3:Y:S02]  /*50230*/  LDL.LU R22, [R1+0x778] ;  /* 0x0007780001167983 */ /* 0x002ee40000300800 */
[----:B------:R-:W3:Y:S01]  /*50240*/  LDL.LU R23, [R1+0x77c] ;  /* 0x00077c0001177983 */ /* 0x000ee20000300800 */
[----:B--2---:R-:W-:Y:S01]  /*50250*/  HMMA.16816.F32.BF16 R16, R4, R16, R12 ;  /* 0x000000100410723c */ /* 0x004fe2000004180c */
[----:B------:R-:W2:Y:S01]  /*50260*/  LDL.LU.64 R14, [R1+0x39a8] ;  /* 0x0039a800010e7983 */ /* 0x000ea20000300a00 */
[----:B------:R-:W2:Y:S11]  /*50270*/  LDL.LU.64 R12, [R1+0x39a0] ;  /* 0x0039a000010c7983 */ /* 0x000eb60000300a00 */
[----:B------:R-:W-:Y:S10]  /*50280*/  @!UPT UIADD3 URZ, URZ, URZ, URZ ;  /* 0x0000003f3f3ff290 */ /* 0x000ff4000fffe03f */
[----:B------:R-:W-:Y:S01]  /*50290*/  STL.64 [R1+0xcc0], R16 ;  /* 0x000cc01001007387 */ /* 0x000fe20000100a00 */
[----:B------:R0:W-:Y:S03]  /*502a0*/  STL.64 [R1+0xcc8], R18 ;  /* 0x000cc81201007387 */ /* 0x0001e60000100a00 */
[----:B0-----:R-:W2:Y:S01]  /*502b0*/  LDL.LU.64 R18, [R1+0x3998] ;  /* 0x0039980001127983 */ /* 0x001ea20000300a00 */
[----:B------:R-:W2:Y:S02]  /*502c0*/  LDL.LU.64 R16, [R1+0x3990] ;  /* 0x0039900001107983 */ /* 0x000ea40000300a00 */
[----:B------:R-:W-:Y:S02]  /*502d0*/  IMAD.MOV.U32 R24, RZ, RZ, R2 ;  /* 0x000000ffff187224 */ /* 0x000fe400078e0002 */
[----:B------:R-:W-:-:S07]  /*502e0*/  IMAD.MOV.U32 R25, RZ, RZ, R0 ;  /* 0x000000ffff197224 */ /* 0x000fce00078e0000 */
[C---:B--2---:R-:W-:Y:S01]  /*502f0*/  HMMA.16816.F32.BF16 R24, R4.reuse, R24, R16 ;  /* 0x000000180418723c */ /* 0x044fe20000041810 */
[----:B------:R-:W2:Y:S11]  /*50300*/  LDL.LU.64 R16, [R1+0x3988] ;  /* 0x0039880001107983 */ /* 0x000eb60000300a00 */
[----:B------:R-:W-:Y:S11]  /*50310*/  @!UPT UIADD3 URZ, URZ, URZ, URZ ;  /* 0x0000003f3f3ff290 */ /* 0x000ff6000fffe03f */
[----:B------:R0:W-:Y:S01]  /*50320*/  STL.64 [R1+0xcb0], R24 ;  /* 0x000cb01801007387 */ /* 0x0001e20000100a00 */
[----:B------:R1:W-:Y:S03]  /*50330*/  STL.64 [R1+0xcb8], R26 ;  /* 0x000cb81a01007387 */ /* 0x0003e60000100a00 */
[----:B0-----:R-:W2:Y:S01]  /*50340*/  LDL.LU R24, [R1+0x740] ;  /* 0x0007400001187983 */ /* 0x001ea20000300800 */
[----:B------:R-:W2:Y:S02]  /*50350*/  LDL.LU R25, [R1+0x744] ;  /* 0x0007440001197983 */ /* 0x000ea40000300800 */
[----:B-1----:R-:W2:Y:S02]  /*50360*/  LDL.LU R26, [R1+0x748] ;  /* 0x00074800011a7983 */ /* 0x002ea40000300800 */
[----:B----4-:R-:W-:Y:S02]  /*50370*/  IMAD.MOV.U32 R27, RZ, RZ, R28 ;  /* 0x000000ffff1b7224 */ /* 0x010fe400078e001c */
[----:B------:R-:W4:Y:S04]  /*50380*/  LDL.LU R28, [R1+0x3980] ;  /* 0x00398000011c7983 */ /* 0x000f280000300800 */
[----:B--2---:R-:W-:Y:S01]  /*50390*/  STL.64 [R1+0x3910], R26 ;  /* 0x0039101a01007387 */ /* 0x004fe20000100a00 */
[----:B------:R0:W-:Y:S03]  /*503a0*/  STL.64 [R1+0x3908], R24 ;  /* 0x0039081801007387 */ /* 0x0001e60000100a00 */
[----:B0-----:R-:W2:Y:S01]  /*503b0*/  LDL.LU.64 R24, [R1+0xb0] ;  /* 0x0000b00001187983 */ /* 0x001ea20000300a00 */
[C---:B------:R-:W-:Y:S03]  /*503c0*/  HMMA.16816.F32.BF16 R16, R4.reuse, R16, R12 ;  /* 0x000000100410723c */ /* 0x040fe6000004180c */
[----:B--2---:R0:W-:Y:S04]  /*503d0*/  STL.64 [R1+0x3918], R24 ;  /* 0x0039181801007387 */ /* 0x0041e80000100a00 */
[----:B0-----:R-:W2:Y:S01]  /*503e0*/  LDL.LU R24, [R1+0x760] ;  /* 0x0007600001187983 */ /* 0x001ea20000300800 */
[----:B------:R-:W2:Y:S02]  /*503f0*/  LDL.LU R25, [R1+0x764] ;  /* 0x0007640001197983 */ /* 0x000ea40000300800 */
[----:B------:R-:W2:Y:S02]  /*50400*/  LDL.LU R26, [R1+0x768] ;  /* 0x00076800011a7983 */ /* 0x000ea40000300800 */
[----:B------:R-:W2:Y:S01]  /*50410*/  LDL.LU.64 R14, [R1+0x3978] ;  /* 0x00397800010e7983 */ /* 0x000ea20000300a00 */
[----:B------:R-:W2:Y:S10]  /*50420*/  LDL.LU.64 R12, [R1+0x3970] ;  /* 0x00397000010c7983 */ /* 0x000eb40000300a00 */
[----:B------:R0:W-:Y:S02]  /*50430*/  STL.64 [R1+0xca0], R16 ;  /* 0x000ca01001007387 */ /* 0x0001e40000100a00 */
[----:B------:R2:W-:Y:S01]  /*50440*/  STL.64 [R1+0xca8], R18 ;  /* 0x000ca81201007387 */ /* 0x0005e20000100a00 */
        /* <DEDUP_REMOVED lines=13> */
[----:B0-----:R-:W3:Y:S01]  /*50520*/  LDL.LU.64 R12, [R1+0x3948] ;  /* 0x00394800010c7983 */ /* 0x001ee20000300a00 */
[----:B------:R0:W-:Y:S03]  /*50530*/  STL.64 [R1+0x3898], R16 ;  /* 0x0038981001007387 */ /* 0x0001e60000100a00 */
[----:B0-----:R-:W2:Y:S01]  /*50540*/  LDL.LU.64 R16, [R1+0x90] ;  /* 0x0000900001107983 */ /* 0x001ea20000300a00 */
[----:B----4-:R-:W-:Y:S01]  /*50550*/  IMAD.MOV.U32 R27, RZ, RZ, R28 ;  /* 0x000000ffff1b7224 */ /* 0x010fe200078e001c */
[C---:B---3--:R-:W-:Y:S02]  /*50560*/  HMMA.16816.F32.BF16 R8, R4.reuse, R12, R8 ;  /* 0x0000000c0408723c */ /* 0x048fe40000041808 */
[----:B--2---:R0:W-:Y:S04]  /*50570*/  STL.64 [R1+0x3920], R16 ;  /* 0x0039201001007387 */ /* 0x0041e80000100a00 */
[----:B0-----:R-:W2:Y:S11]  /*50580*/  LDL.LU.64 R16, [R1+0xc0] ;  /* 0x0000c00001107983 */ /* 0x001eb60000300a00 */
[----:B------:R-:W-:Y:S06]  /*50590*/  @!UPT UIADD3 URZ, URZ, URZ, URZ ;  /* 0x0000003f3f3ff290 */ /* 0x000fec000fffe03f */
[----:B------:R-:W-:Y:S02]  /*505a0*/  STL.64 [R1+0xc70], R8 ;  /* 0x000c700801007387 */ /* 0x000fe40000100a00 */
[----:B------:R0:W-:Y:S02]  /*505b0*/  STL [R1+0xc78], R10 ;  /* 0x000c780a01007387 */ /* 0x0001e40000100800 */
[----:B------:R-:W-:Y:S02]  /*505c0*/  IMAD.MOV.U32 R28, RZ, RZ, R11 ;  /* 0x000000ffff1c7224 */ /* 0x000fe400078e000b */
        /* <DEDUP_REMOVED lines=8> */
[----:B------:R-:W-:Y:S01]  /*50650*/  STL [R1+0x2728], R28 ;  /* 0x0027281c01007387 */ /* 0x000fe20000100800 */
[----:B----4-:R-:W-:Y:S03]  /*50660*/  HMMA.16816.F32.BF16 R4, R4, R8, R20 ;  /* 0x000000080404723c */ /* 0x010fe60000041814 */
[----:B------:R-:W4:Y:S01]  /*50670*/  LDL.LU.64 R22, [R1+0x3930] ;  /* 0x0039300001167983 */ /* 0x000f220000300a00 */
[----:B------:R-:W4:Y:S11]  /*50680*/  LDL.LU.64 R20, [R1+0x3928] ;  /* 0x0039280001147983 */ /* 0x000f360000300a00 */
[----:B------:R-:W-:Y:S08]  /*50690*/  @!UPT UIADD3 URZ, URZ, URZ, URZ ;  /* 0x0000003f3f3ff290 */ /* 0x000ff0000fffe03f */
[----:B------:R0:W-:Y:S01]  /*506a0*/  STL.64 [R1+0xc60], R4 ;  /* 0x000c600401007387 */ /* 0x0001e20000100a00 */
[----:B------:R-:W-:Y:S03]  /*506b0*/  STL.64 [R1+0xc68], R6 ;  /* 0x000c680601007387 */ /* 0x000fe60000100a00 */
[----:B0-----:R-:W4:Y:S01]  /*506c0*/  LDL.LU.64 R4, [R1+0xa0] ;  /* 0x0000a00001047983 */ /* 0x001f220000300a00 */
[----:B---3--:R-:W-:Y:S02]  /*506d0*/  STL.64 [R1+0x3820], R10 ;  /* 0x0038200a01007387 */ /* 0x008fe40000100a00 */
[----:B------:R2:W-:Y:S02]  /*506e0*/  STL.64 [R1+0x3818], R8 ;  /* 0x0038180801007387 */ /* 0x0005e40000100a00 */
[----:B--2---:R-:W-:Y:S02]  /*506f0*/  IMAD.MOV.U32 R9, RZ, RZ, R16 ;  /* 0x000000ffff097224 */ /* 0x004fe400078e0010 */
[----:B------:R-:W-:Y:S01]  /*50700*/  IMAD.MOV.U32 R8, RZ, RZ, R17 ;  /* 0x000000ffff087224 */ /* 0x000fe200078e0011 */
[----:B----4-:R-:W-:Y:S01]  /*50710*/  HMMA.16816.F32.BF16 R24, R20, R16, R24 ;  /* 0x000000101418723c */ /* 0x010fe20000041818 */
[----:B------:R-:W2:Y:S11]  /*50720*/  LDL.LU.64 R16, [R1+0x3920] ;  /* 0x0039200001107983 */ /* 0x000eb60000300a00 */
[----:B------:R-:W-:Y:S11]  /*50730*/  @!UPT UIADD3 URZ, URZ, URZ, URZ ;  /* 0x0000003f3f3ff290 */ /* 0x000ff6000fffe03f */
[----:B------:R0:W-:Y:S01]  /*50740*/  STL.64 [R1+0xc50], R24 ;  /* 0x000c501801007387 */ /* 0x0001e20000100a00 */
[----:B------:R-:W-:Y:S03]  /*50750*/  STL [R1+0xc58], R26 ;  /* 0x000c581a01007387 */ /* 0x000fe60000100800 */
[----:B0-----:R-:W3:Y:S01]  /*50760*/  LDL.LU.64 R24, [R1+0x3918] ;  /* 0x0039180001187983 */ /* 0x001ee20000300a00 */
[----:B------:R0:W-:Y:S02]  /*50770*/  STL [R1+0x3844], R8 ;  /* 0x0038440801007387 */ /* 0x0001e40000100800 */
[----:B------:R1:W-:Y:S01]  /*50780*/  STL [R1+0x3840], R9 ;  /* 0x0038400901007387 */ /* 0x0003e20000100800 */
[----:B0-----:R-:W3:Y:S01]  /*50790*/  LDL.LU R8, [R1+0x750] ;  /* 0x0007500001087983 */ /* 0x001ee20000300800 */
[----:B-1----:R-:W3:Y:S02]  /*507a0*/  LDL.LU R9, [R1+0x754] ;  /* 0x0007540001097983 */ /* 0x002ee40000300800 */
[----:B------:R-:W3:Y:S02]  /*507b0*/  LDL.LU R10, [R1+0x758] ;  /* 0x00075800010a7983 */ /* 0x000ee40000300800 */
[----:B------:R-:W3:Y:S02]  /*507c0*/  LDL.LU R11, [R1+0x75c] ;  /* 0x00075c00010b7983 */ /* 0x000ee40000300800 */
[----:B------:R-:W-:-:S05]  /*507d0*/  IMAD.MOV.U32 R28, RZ, RZ, R27 ;  /* 0x000000ffff1c7224 */ /* 0x000fca00078e001b */
[----:B------:R-:W-:Y:S01]  /*507e0*/  STL [R1+0x2868], R28 ;  /* 0x0028681c01007387 */ /* 0x000fe20000100800 */
[C---:B---3--:R-:W-:Y:S11]  /*507f0*/  HMMA.16816.F32.BF16 R8, R20.reuse, R24, R8 ;  /* 0x000000181408723c */ /* 0x048ff60000041808 */
[----:B------:R-:W-:Y:S11]  /*50800*/  @!UPT UIADD3 URZ, URZ, URZ, URZ ;  /* 0x0000003f3f3ff290 */ /* 0x000ff6000fffe03f */
[----:B------:R-:W-:Y:S01]  /*50810*/  @!UPT UIADD3 URZ, URZ, URZ, URZ ;  /* 0x0000003f3f3ff290 */ /* 0x000fe2000fffe03f */
[----:B------:R-:W-:Y:S01]  /*50820*/  STL.64 [R1+0xc40], R8 ;  /* 0x000c400801007387 */ /* 0x000fe20000100a00 */
[----:B------:R0:W-:Y:S02]  /*50830*/  STL.64 [R1+0xc48], R10 ;  /* 0x000c480a01007387 */ /* 0x0001e40000100a00 */
[----:B------:R-:W3:Y:S02]  /*50840*/  LDL.LU.64 R26, [R1+0x3910] ;  /* 0x00391000011a7983 */ /* 0x000ee40000300a00 */
[----:B0-----:R-:W-:Y:S02]  /*50850*/  IMAD.MOV.U32 R11, RZ, RZ, R24 ;  /* 0x000000ffff0b7224 */ /* 0x001fe400078e0018 */
[----:B------:R-:W-:Y:S02]  /*50860*/  IMAD.MOV.U32 R10, RZ, RZ, R25 ;  /* 0x000000ffff0a7224 */ /* 0x000fe400078e0019 */
[----:B------:R-:W3:Y:S03]  /*50870*/  LDL.LU.64 R24, [R1+0x3908] ;  /* 0x0039080001187983 */ /* 0x000ee60000300a00 */
[----:B------:R-:W-:Y:S02]  /*50880*/  STL [R1+0x385c], R10 ;  /* 0x00385c0a01007387 */ /* 0x000fe40000100800 */
[----:B------:R3:W-:Y:S02]  /*50890*/  STL [R1+0x3858], R11 ;  /* 0x0038580b01007387 */ /* 0x0007e40000100800 */
[----:B---3--:R-:W-:Y:S07]  /*508a0*/  HMMA.16816.F32.BF16 R8, R20, R4, R24 ;  /* 0x000000041408723c */ /* 0x008fee0000041818 */
[----:B------:R-:W-:-:S02]  /*508b0*/  IMAD.MOV.U32 R25, RZ, RZ, R4 ;  /* 0x000000ffff197224 */ /* 0x000fc400078e0004 */
[----:B------:R-:W-:Y:S02]  /*508c0*/  IMAD.MOV.U32 R24, RZ, RZ, R5 ;  /* 0x000000ffff187224 */ /* 0x000fe400078e0005 */
[----:B--2---:R-:W-:Y:S01]  /*508d0*/  HMMA.16816.F32.BF16 R4, R20, R16, R12 ;  /* 0x000000101404723c */ /* 0x004fe2000004180c */
[----:B------:R-:W-:Y:S02]  /*508e0*/  IMAD.MOV.U32 R27, RZ, RZ, R16 ;  /* 0x000000ffff1b7224 */ /* 0x000fe400078e0010 */
[----:B------:R-:W-:-:S09]  /*508f0*/  IMAD.MOV.U32 R26, RZ, RZ, R17 ;  /* 0x000000ffff1a7224 */ /* 0x000fd200078e0011 */
[----:B------:R-:W-:Y:S01]  /*50900*/  STL.64 [R1+0xc30], R8 ;  /* 0x000c300801007387 */ /* 0x000fe20000100a00 */
[----:B------:R-:W-:Y:S10]  /*50910*/  STL.64 [R1+0xc38], R10 ;  /* 0x000c380a01007387 */ /* 0x000ff40000100a00 */
[----:B------:R-:W-:Y:S01]  /*50920*/  STL.64 [R1+0xc20], R4 ;  /* 0x000c200401007387 */ /* 0x000fe20000100a00 */
[----:B------:R-:W-:Y:S02]  /*50930*/  STL.64 [R1+0xc28], R6 ;  /* 0x000c280601007387 */ /* 0x000fe40000100a00 */
[----:B------:R-:W-:Y:S02]  /*50940*/  STL.64 [R1+0x3850], R26 ;  /* 0x0038501a01007387 */ /* 0x000fe40000100a00 */
[----:B------:R0:W-:Y:S02]  /*50950*/  STL.64 [R1+0x3848], R24 ;  /* 0x0038481801007387 */ /* 0x0001e40000100a00 */
        /* <DEDUP_REMOVED lines=21> */
[----:B------:R-:W2:Y:S02]  /*50ab0*/  LDL.LU R15, [R1+0x71c] ;  /* 0x00071c00010f7983 */ /* 0x000ea40000300800 */
[----:B--2---:R-:W-:Y:S01]  /*50ac0*/  STL.64 [R1+0x38f8], R14 ;  /* 0x0038f80e01007387 */ /* 0x004fe20000100a00 */
[----:B------:R0:W-:Y:S03]  /*50ad0*/  STL.64 [R1+0x38f0], R12 ;  /* 0x0038f00c01007387 */ /* 0x0001e60000100a00 */
[----:B0-----:R-:W2:Y:S01]  /*50ae0*/  LDL.LU.64 R12, [R1+0x80] ;  /* 0x00008000010c7983 */ /* 0x001ea20000300a00 */
[----:B------:R-:W2:Y:S03]  /*50af0*/  LDL.LU.64 R4, [R1+0x60] ;  /* 0x0000600001047983 */ /* 0x000ea60000300a00 */
[----:B--2---:R0:W-:Y:S04]  /*50b00*/  STL.64 [R1+0x38e8], R4 ;  /* 0x0038e80401007387 */ /* 0x0041e80000100a00 */
[----:B0-----:R-:W2:Y:S04]  /*50b10*/  LDL.LU.64 R4, [R1+0x70] ;  /* 0x0000700001047983 */ /* 0x001ea80000300a00 */
[----:B--2---:R0:W-:Y:S04]  /*50b20*/  STL.64 [R1+0x3900], R4 ;  /* 0x0039000401007387 */ /* 0x0041e80000100a00 */
[----:B0-----:R-:W2:Y:S01]  /*50b30*/  LDL.LU R4, [R1+0x720] ;  /* 0x0007200001047983 */ /* 0x001ea20000300800 */
[----:B------:R-:W2:Y:S02]  /*50b40*/  LDL.LU R5, [R1+0x724] ;  /* 0x0007240001057983 */ /* 0x000ea40000300800 */
[----:B------:R-:W2:Y:S02]  /*50b50*/  LDL.LU R6, [R1+0x728] ;  /* 0x0007280001067983 */ /* 0x000ea40000300800 */
[----:B------:R-:W2:Y:S01]  /*50b60*/  LDL.LU R7, [R1+0x72c] ;  /* 0x00072c0001077983 */ /* 0x000ea20000300800 */
[----:B------:R-:W-:Y:S01]  /*50b70*/  STL.64 [R1+0x38b8], R10 ;  /* 0x0038b80a01007387 */ /* 0x000fe20000100a00 */
[----:B------:R0:W-:Y:S03]  /*50b80*/  STL.64 [R1+0x38b0], R8 ;  /* 0x0038b00801007387 */ /* 0x0001e60000100a00 */
[----:B0-----:R-:W2:Y:S04]  /*50b90*/  LDL.LU.64 R8, [R1+0x40] ;  /* 0x0000400001087983 */ /* 0x001ea80000300a00 */
        /* <DEDUP_REMOVED lines=8> */
[----:B----4-:R0:W-:Y:S03]  /*50c20*/  STL.64 [R1+0x38a0], R16 ;  /* 0x0038a01001007387 */ /* 0x0101e60000100a00 */
[----:B0-----:R-:W4:Y:S04]  /*50c30*/  LDL.LU.64 R16, [R1+0x30] ;  /* 0x0000300001107983 */ /* 0x001f280000300a00 */
[----:B----4-:R0:W-:Y:S04]  /*50c40*/  STL.64 [R1+0x38c0], R16 ;  /* 0x0038c01001007387 */ /* 0x0101e80000100a00 */
[----:B0-----:R-:W4:Y:S01]  /*50c50*/  LDL.LU R16, [R1+0x6e0] ;  /* 0x0006e00001107983 */ /* 0x001f220000300800 */
[----:B------:R-:W4:Y:S02]  /*50c60*/  LDL.LU R17, [R1+0x6e4] ;  /* 0x0006e40001117983 */ /* 0x000f240000300800 */
[----:B------:R-:W2:Y:S02]  /*50c70*/  LDL.LU R18, [R1+0x6e8] ;  /* 0x0006e80001127983 */ /* 0x000ea40000300800 */
[----:B------:R-:W2:Y:S01]  /*50c80*/  LDL.LU R19, [R1+0x6ec] ;  /* 0x0006ec0001137983 */ /* 0x000ea20000300800 */
[----:B------:R-:W-:Y:S01]  /*50c90*/  HMMA.16816.F32.BF16 R4, R20, R12, R4 ;  /* 0x0000000c1404723c */ /* 0x000fe20000041804 */
[----:B--2---:R-:W-:Y:S01]  /*50ca0*/  STL.64 [R1+0x38d8], R18 ;  /* 0x0038d81201007387 */ /* 0x004fe20000100a00 */
[----:B----4-:R0:W-:Y:S03]  /*50cb0*/  STL.64 [R1+0x38d0], R16 ;  /* 0x0038d01001007387 */ /* 0x0101e60000100a00 */
[----:B0-----:R-:W2:Y:S01]  /*50cc0*/  LDL.LU R16, [R1+0x6f0] ;  /* 0x0006f00001107983 */ /* 0x001ea20000300800 */
[----:B------:R-:W2:Y:S02]  /*50cd0*/  LDL.LU R17, [R1+0x6f4] ;  /* 0x0006f40001117983 */ /* 0x000ea40000300800 */
[----:B------:R-:W2:Y:S02]  /*50ce0*/  LDL.LU R18, [R1+0x6f8] ;  /* 0x0006f80001127983 */ /* 0x000ea40000300800 */
[----:B------:R-:W2:Y:S01]  /*50cf0*/  LDL.LU R19, [R1+0x6fc] ;  /* 0x0006fc0001137983 */ /* 0x000ea20000300800 */
[----:B---3--:R-:W-:Y:S01]  /*50d00*/  STL.64 [R1+0x3878], R26 ;  /* 0x0038781a01007387 */ /* 0x008fe20000100a00 */
[----:B------:R0:W-:Y:S03]  /*50d10*/  STL.64 [R1+0x3870], R24 ;  /* 0x0038701801007387 */ /* 0x0001e60000100a00 */
[----:B0-----:R-:W3:Y:S01]  /*50d20*/  LDL.LU.64 R24, [R1+0x10] ;  /* 0x0000100001187983 */ /* 0x001ee20000300a00 */
[----:B------:R-:W-:-:S02]  /*50d30*/  IMAD.MOV.U32 R3, RZ, RZ, R12 ;  /* 0x000000ffff037224 */ /* 0x000fc400078e000c */
[----:B------:R-:W-:Y:S01]  /*50d40*/  IMAD.MOV.U32 R2, RZ, RZ, R13 ;  /* 0x000000ffff027224 */ /* 0x000fe200078e000d */
[----:B---3--:R0:W-:Y:S04]  /*50d50*/  STL.64 [R1+0x3890], R24 ;  /* 0x0038901801007387 */ /* 0x0081e80000100a00 */
[----:B0-----:R-:W3:Y:S01]  /*50d60*/  LDL.LU.64 R24, [R1+0x20] ;  /* 0x0000200001187983 */ /* 0x001ee20000300a00 */
[----:B------:R0:W-:Y:S02]  /*50d70*/  STL.64 [R1+0xc10], R4 ;  /* 0x000c100401007387 */ /* 0x0001e40000100a00 */
[----:B------:R-:W-:Y:S01]  /*50d80*/  STL.64 [R1+0xc18], R6 ;  /* 0x000c180601007387 */ /* 0x000fe20000100a00 */
[----:B0-----:R-:W4:Y:S01]  /*50d90*/  LDL.LU.64 R4, [R1+0x3900] ;  /* 0x0039000001047983 */ /* 0x001f220000300a00 */
[----:B------:R-:W4:Y:S02]  /*50da0*/  LDL.LU.64 R14, [R1+0x38f8] ;  /* 0x0038f800010e7983 */ /* 0x000f240000300a00 */
[----:B------:R-:W4:Y:S02]  /*50db0*/  LDL.LU.64 R12, [R1+0x38f0] ;  /* 0x0038f000010c7983 */ /* 0x000f240000300a00 */
[C---:B----4-:R-:W-:Y:S11]  /*50dc0*/  HMMA.16816.F32.BF16 R12, R20.reuse, R4, R12 ;  /* 0x00000004140c723c */ /* 0x050ff6000004180c */
        /* <DEDUP_REMOVED lines=18> */
[----:B0-----:R-:W4:Y:S01]  /*50ef0*/  LDL.LU R4, [R1] ;  /* 0x0000000001047983 */ /* 0x001f220000300800 */
[----:B------:R-:W4:Y:S01]  /*50f00*/  LDL.LU R5, [R1+0x4] ;  /* 0x0000040001057983 */ /* 0x000f220000300800 */
        /* <DEDUP_REMOVED lines=10> */
[----:B----4-:R0:W-:Y:S04]  /*50fb0*/  STL.64 [R1+0x3880], R4 ;  /* 0x0038800401007387 */ /* 0x0101e80000100a00 */
[----:B0-----:R-:W4:Y:S01]  /*50fc0*/  LDL.LU R4, [R1+0x6b0] ;  /* 0x0006b00001047983 */ /* 0x001f220000300800 */
[----:B------:R-:W4:Y:S02]  /*50fd0*/  LDL.LU R5, [R1+0x6b4] ;  /* 0x0006b40001057983 */ /* 0x000f240000300800 */
[----:B------:R-:W4:Y:S02]  /*50fe0*/  LDL.LU R6, [R1+0x6b8] ;  /* 0x0006b80001067983 */ /* 0x000f240000300800 */
[----:B------:R-:W4:Y:S01]  /*50ff0*/  LDL.LU R7, [R1+0x6bc] ;  /* 0x0006bc0001077983 */ /* 0x000f220000300800 */
[----:B--2---:R-:W-:Y:S01]  /*51000*/  HMMA.16816.F32.BF16 R16, R20, R8, R16 ;  /* 0x000000081410723c */ /* 0x004fe20000041810 */
[----:B------:R-:W-:-:S02]  /*51010*/  IMAD.MOV.U32 R12, RZ, RZ, R8 ;  /* 0x000000ffff0c7224 */ /* 0x000fc400078e0008 */
[----:B------:R-:W-:Y:S11]  /*51020*/  IMAD.MOV.U32 R13, RZ, RZ, R9 ;  /* 0x000000ffff0d7224 */ /* 0x000ff600078e0009 */
[----:B------:R-:W-:Y:S09]  /*51030*/  @!UPT UIADD3 URZ, URZ, URZ, URZ ;  /* 0x0000003f3f3ff290 */ /* 0x000ff2000fffe03f */
[----:B------:R0:W-:Y:S01]  /*51040*/  STL.64 [R1+0xbd0], R16 ;  /* 0x000bd01001007387 */ /* 0x0001e20000100a00 */
        /* <DEDUP_REMOVED lines=8> */
[----:B------:R-:W-:Y:S02]  /*510d0*/  STL.64 [R1+0xbc8], R10 ;  /* 0x000bc80a01007387 */ /* 0x000fe40000100a00 */
[----:B-1----:R-:W3:Y:S02]  /*510e0*/  LDL.LU.64 R18, [R1+0x38a8] ;  /* 0x0038a80001127983 */ /* 0x002ee40000300a00 */
[----:B0-----:R-:W-:Y:S02]  /*510f0*/  IMAD.MOV.U32 R8, RZ, RZ, R16 ;  /* 0x000000ffff087224 */ /* 0x001fe400078e0010 */
[----:B------:R-:W-:Y:S02]  /*51100*/  IMAD.MOV.U32 R9, RZ, RZ, R17 ;  /* 0x000000ffff097224 */ /* 0x000fe400078e0011 */
        /* <DEDUP_REMOVED lines=16> */
[----:B0-----:R-:W3:Y:S01]  /*51210*/  LDL.LU.64 R6, [R1+0x3888] ;  /* 0x0038880001067983 */ /* 0x001ee20000300a00 */
[----:B------:R-:W4:Y:S02]  /*51220*/  LDL.LU.64 R4, [R1+0x3880] ;  /* 0x0038800001047983 */ /* 0x000f240000300a00 */
[----:B------:R-:W4:Y:S02]  /*51230*/  LDL.LU.64 R26, [R1+0x3878] ;  /* 0x00387800011a7983 */ /* 0x000f240000300a00 */
[----:B------:R-:W4:Y:S02]  /*51240*/  LDL.LU.64 R24, [R1+0x3870] ;  /* 0x0038700001187983 */ /* 0x000f240000300a00 */
[----:B----4-:R-:W-:Y:S11]  /*51250*/  HMMA.16816.F32.BF16 R24, R20, R4, R24 ;  /* 0x000000041418723c */ /* 0x010ff60000041818 */
[----:B------:R-:W-:Y:S11]  /*51260*/  @!UPT UIADD3 URZ, URZ, URZ, URZ ;  /* 0x0000003f3f3ff290 */ /* 0x000ff6000fffe03f */
[----:B------:R-:W-:Y:S01]  /*51270*/  @!UPT UIADD3 URZ, URZ, URZ, URZ ;  /* 0x0000003f3f3ff290 */ /* 0x000fe2000fffe03f */
[----:B------:R-:W-:Y:S01]  /*51280*/  STL.64 [R1+0xb90], R24 ;  /* 0x000b901801007387 */ /* 0x000fe20000100a00 */
[----:B------:R0:W-:Y:S03]  /*51290*/  STL.64 [R1+0xb98], R26 ;  /* 0x000b981a01007387 */ /* 0x0001e60000100a00 */
[----:B0-----:R-:W2:Y:S01]  /*512a0*/  LDL.LU.64 R26, [R1+0x3868] ;  /* 0x00386800011a7983 */ /* 0x001ea20000300a00 */
[----:B------:R-:W2:Y:S02]  /*512b0*/  LDL.LU.64 R24, [R1+0x3860] ;  /* 0x0038600001187983 */ /* 0x000ea40000300a00 */
[----:B------:R0:W-:Y:S02]  /*512c0*/  STL.64 [R1+0x36e8], R4 ;  /* 0x0036e80401007387 */ /* 0x0001e40000100a00 */
[----:B0-----:R-:W-:Y:S02]  /*512d0*/  IMAD.MOV.U32 R4, RZ, RZ, R10 ;  /* 0x000000ffff047224 */ /* 0x001fe400078e000a */
[----:B------:R-:W-:Y:S01]  /*512e0*/  IMAD.MOV.U32 R5, RZ, RZ, R11 ;  /* 0x000000ffff057224 */ /* 0x000fe200078e000b */
[----:B------:R-:W4:Y:S01]  /*512f0*/  LDL.LU R10, [R1+0x385c] ;  /* 0x00385c00010a7983 */ /* 0x000f220000300800 */
[----:B------:R-:W3:Y:S03]  /*51300*/  LDL.LU R11, [R1+0x3858] ;  /* 0x00385800010b7983 */ /* 0x000ee60000300800 */
[----:B------:R0:W-:Y:S02]  /*51310*/  STL.64 [R1+0x3700], R4 ;  /* 0x0037000401007387 */ /* 0x0001e40000100a00 */
[----:B0-----:R-:W-:-:S02]  /*51320*/  IMAD.MOV.U32 R4, RZ, RZ, R19 ;  /* 0x000000ffff047224 */ /* 0x001fc400078e0013 */
[----:B------:R-:W-:Y:S01]  /*51330*/  IMAD.MOV.U32 R5, RZ, RZ, R18 ;  /* 0x000000ffff057224 */ /* 0x000fe200078e0012 */
[----:B--2---:R-:W-:Y:S11]  /*51340*/  HMMA.16816.F32.BF16 R24, R20, R16, R24 ;  /* 0x000000101418723c */ /* 0x004ff60000041818 */
        /* <DEDUP_REMOVED lines=8> */
[----:B0-----:R-:W2:Y:S01]  /*513d0*/  LDL.LU R16, [R1+0x5a0] ;  /* 0x0005a00001107983 */ /* 0x001ea20000300800 */
[----:B------:R-:W2:Y:S02]  /*513e0*/  LDL.LU R17, [R1+0x5a4] ;  /* 0x0005a40001117983 */ /* 0x000ea40000300800 */
[----:B------:R-:W2:Y:S02]  /*513f0*/  LDL.LU R18, [R1+0x5a8] ;  /* 0x0005a80001127983 */ /* 0x000ea40000300800 */
[----:B------:R-:W2:Y:S02]  /*51400*/  LDL.LU R19, [R1+0x5ac] ;  /* 0x0005ac0001137983 */ /* 0x000ea40000300800 */
[----:B------:R-:W-:-:S02]  /*51410*/  IMAD.MOV.U32 R4, RZ, RZ, R8 ;  /* 0x000000ffff047224 */ /* 0x000fc400078e0008 */
[----:B------:R-:W-:Y:S01]  /*51420*/  IMAD.MOV.U32 R5, RZ, RZ, R9 ;  /* 0x000000ffff057224 */ /* 0x000fe200078e0009 */
[----:B------:R-:W4:Y:S01]  /*51430*/  LDL.LU R8, [R1+0x3844] ;  /* 0x0038440001087983 */ /* 0x000f220000300800 */
[----:B------:R-:W4:Y:S03]  /*51440*/  LDL.LU R9, [R1+0x3840] ;  /* 0x0038400001097983 */ /* 0x000f260000300800 */
[----:B------:R0:W-:Y:S02]  /*51450*/  STL.64 [R1+0x3730], R4 ;  /* 0x0037300401007387 */ /* 0x0001e40000100a00 */
[----:B0-----:R-:W-:Y:S02]  /*51460*/  IMAD.MOV.U32 R4, RZ, RZ, R12 ;  /* 0x000000ffff047224 */ /* 0x001fe400078e000c */
[----:B------:R-:W-:Y:S01]  /*51470*/  IMAD.MOV.U32 R5, RZ, RZ, R13 ;  /* 0x000000ffff057224 */ /* 0x000fe200078e000d */
[----:B------:R-:W4:Y:S01]  /*51480*/  LDL.LU R12, [R1+0x383c] ;  /* 0x00383c00010c7983 */ /* 0x000f220000300800 */
[----:B------:R-:W4:Y:S03]  /*51490*/  LDL.LU R13, [R1+0x3838] ;  /* 0x00383800010d7983 */ /* 0x000f260000300800 */
[----:B------:R3:W-:Y:S02]  /*514a0*/  STL.64 [R1+0x3748], R4 ;  /* 0x0037480401007387 */ /* 0x0007e40000100a00 */
[----:B---3--:R-:W-:-:S02]  /*514b0*/  IMAD.MOV.U32 R4, RZ, RZ, R7 ;  /* 0x000000ffff047224 */ /* 0x008fc400078e0007 */
[----:B------:R-:W-:Y:S01]  /*514c0*/  IMAD.MOV.U32 R5, RZ, RZ, R6 ;  /* 0x000000ffff057224 */ /* 0x000fe200078e0006 */
[----:B--2---:R-:W-:Y:S01]  /*514d0*/  STL.64 [R1+0x36f8], R18 ;  /* 0x0036f81201007387 */ /* 0x004fe20000100a00 */
[----:B------:R0:W-:Y:S03]  /*514e0*/  STL.64 [R1+0x36f0], R16 ;  /* 0x0036f01001007387 */ /* 0x0001e60000100a00 */
[----:B0-----:R-:W2:Y:S01]  /*514f0*/  LDL.LU R16, [R1+0x5b0] ;  /* 0x0005b00001107983 */ /* 0x001ea20000300800 */
[----:B------:R-:W2:Y:S02]  /*51500*/  LDL.LU R17, [R1+0x5b4] ;  /* 0x0005b40001117983 */ /* 0x000ea40000300800 */
[----:B------:R-:W3:Y:S02]  /*51510*/  LDL.LU R18, [R1+0x5b8] ;  /* 0x0005b80001127983 */ /* 0x000ee40000300800 */
[----:B------:R-:W3:Y:S01]  /*51520*/  LDL.LU R19, [R1+0x5bc] ;  /* 0x0005bc0001137983 */ /* 0x000ee20000300800 */
[----:B------:R0:W-:Y:S04]  /*51530*/  STL.64 [R1+0x3760], R4 ;  /* 0x0037600401007387 */ /* 0x0001e80000100a00 */
        /* <DEDUP_REMOVED lines=8> */
[----:B------:R-:W2:Y:S01]  /*515c0*/  LDL.LU R14, [R1+0x3834] ;  /* 0x00383400010e7983 */ /* 0x000ea20000300800 */
[----:B------:R-:W2:Y:S03]  /*515d0*/  LDL.LU R15, [R1+0x3830] ;  /* 0x00383000010f7983 */ /* 0x000ea60000300800 */
[----:B------:R-:W-:Y:S01]  /*515e0*/  STL.64 [R1+0x3788], R4 ;  /* 0x0037880401007387 */ /* 0x000fe20000100a00 */
[----:B---3--:R-:W-:Y:S02]  /*515f0*/  STL.64 [R1+0x3710], R18 ;  /* 0x0037101201007387 */ /* 0x008fe40000100a00 */
[----:B------:R0:W-:Y:S02]  /*51600*/  STL.64 [R1+0x3708], R16 ;  /* 0x0037081001007387 */ /* 0x0001e40000100a00 */
[----:B0-----:R-:W3:Y:S01]  /*51610*/  LDL.LU R16, [R1+0x5c0] ;  /* 0x0005c00001107983 */ /* 0x001ee20000300800 */
[----:B------:R-:W3:Y:S02]  /*51620*/  LDL.LU R17, [R1+0x5c4] ;  /* 0x0005c40001117983 */ /* 0x000ee40000300800 */
[----:B------:R-:W2:Y:S02]  /*51630*/  LDL.LU R18, [R1+0x5c8] ;  /* 0x0005c80001127983 */ /* 0x000ea40000300800 */
[----:B------:R-:W2:Y:S02]  /*51640*/  LDL.LU R19, [R1+0x5cc] ;  /* 0x0005cc0001137983 */ /* 0x000ea40000300800 */
[----:B------:R-:W-:-:S02]  /*51650*/  IMAD.MOV.U32 R4, RZ, RZ, R3 ;  /* 0x000000ffff047224 */ /* 0x000fc400078e0003 */
[----:B------:R-:W-:Y:S01]  /*51660*/  IMAD.MOV.U32 R5, RZ, RZ, R2 ;  /* 0x000000ffff057224 */ /* 0x000fe200078e0002 */
[----:B------:R-:W4:Y:S01]  /*51670*/  LDL.LU R3, [R1+0x382c] ;  /* 0x00382c0001037983 */ /* 0x000f220000300800 */
[----:B------:R-:W4:Y:S03]  /*51680*/  LDL.LU R2, [R1+0x3828] ;  /* 0x0038280001027983 */ /* 0x000f260000300800 */
[----:B------:R-:W-:Y:S04]  /*51690*/  STL.64 [R1+0x37a0], R4 ;  /* 0x0037a00401007387 */ /* 0x000fe80000100a00 */
[----:B--2---:R-:W-:Y:S01]  /*516a0*/  STL.64 [R1+0x3728], R18 ;  /* 0x0037281201007387 */ /* 0x004fe20000100a00 */
[----:B---3--:R0:W-:Y:S03]  /*516b0*/  STL.64 [R1+0x3720], R16 ;  /* 0x0037201001007387 */ /* 0x0081e60000100a00 */
        /* <DEDUP_REMOVED lines=15> */
[----:B------:R0:W-:Y:S02]  /*517b0*/  STL.64 [R1+0x37d0], R4 ;  /* 0x0037d00401007387 */ /* 0x0001e40000100a00 */
[----:B0-----:R-:W-:Y:S02]  /*517c0*/  IMAD.MOV.U32 R4, RZ, RZ, R11 ;  /* 0x000000ffff047224 */ /* 0x001fe400078e000b */
[----:B----4-:R-:W-:-:S05]  /*517d0*/  IMAD.MOV.U32 R5, RZ, RZ, R10 ;  /* 0x000000ffff057224 */ /* 0x010fca00078e000a */
[----:B------:R-:W-:Y:S04]  /*517e0*/  STL.64 [R1+0x37e8], R4 ;  /* 0x0037e80401007387 */ /* 0x000fe80000100a00 */
        /* <DEDUP_REMOVED lines=15> */
[----:B------:R-:W-:Y:S01]  /*518e0*/  IMAD.MOV.U32 R5, RZ, RZ, R8 ;  /* 0x000000ffff057224 */ /* 0x000fe200078e0008 */
[----:B------:R-:W4:Y:S01]  /*518f0*/  LDL.LU R27, [R1+0x67c] ;  /* 0x00067c00011b7983 */ /* 0x000f220000300800 */
[----:B------:R-:W-:-:S02]  /*51900*/  IMAD.MOV.U32 R4, RZ, RZ, R9 ;  /* 0x000000ffff047224 */ /* 0x000fc400078e0009 */
[----:B------:R-:W4:Y:S02]  /*51910*/  LDL.LU R8, [R1+0x680] ;  /* 0x0006800001087983 */ /* 0x000f240000300800 */
[----:B------:R-:W4:Y:S01]  /*51920*/  LDL.LU R9, [R1+0x684] ;  /* 0x0006840001097983 */ /* 0x000f220000300800 */
        /* <DEDUP_REMOVED lines=42> */
[----:B------:R-:W-:Y:S02]  /*51bd0*/  STL.64 [R1+0xb68], R22 ;  /* 0x000b681601007387 */ /* 0x000fe40000100a00 */
[----:B0-----:R-:W-:Y:S02]  /*51be0*/  IMAD.MOV.U32 R20, RZ, RZ, R0 ;  /* 0x000000ffff147224 */ /* 0x001fe400078e0000 */
[----:B------:R-:W4:Y:S01]  /*51bf0*/  LDL.LU R0, [R1+0x3800] ;  /* 0x0038000001007983 */ /* 0x000f220000300800 */
        /* <DEDUP_REMOVED lines=48> */
[----:B------:R-:W-:Y:S02]  /*51f00*/  STL.64 [R1+0xaf8], R22 ;  /* 0x000af81601007387 */ /* 0x000fe40000100a00 */
[----:B------:R-:W0:Y:S02]  /*51f10*/  LDSM.16.MT88.4 R20, [R29+0xc080] ;  /* 0x00c080001d14783b */ /* 0x000e240000004200 */
[----:B0-----:R-:W-:Y:S02]  /*51f20*/  STL.64 [R1+0x35a8], R22 ;  /* 0x0035a81601007387 */ /* 0x001fe40000100a00 */
        /* <DEDUP_REMOVED lines=45> */
[----:B0-----:R-:W2:Y:S01]  /*52200*/  LDL.LU R4, [R1+0x2f0] ;  /* 0x0002f00001047983 */ /* 0x001ea20000300800 */
[----:B------:R-:W2:Y:S02]  /*52210*/  LDL.LU R5, [R1+0x2f4] ;  /* 0x0002f40001057983 */ /* 0x000ea40000300800 */
[----:B-1----:R-:W2:Y:S02]  /*52220*/  LDL.LU R6, [R1+0x2f8] ;  /* 0x0002f80001067983 */ /* 0x002ea40000300800 */
[----:B----4-:R-:W-:Y:S01]  /*52230*/  IMAD.MOV.U32 R7, RZ, RZ, R0 ;  /* 0x000000ffff077224 */ /* 0x010fe200078e0000 */
[----:B---3--:R-:W-:Y:S11]  /*52240*/  HMMA.16816.F32.BF16 R16, R24, R16, R20 ;  /* 0x000000101810723c */ /* 0x008ff60000041814 */
[----:B------:R-:W-:Y:S11]  /*52250*/  @!UPT UIADD3 URZ, URZ, URZ, URZ ;  /* 0x0000003f3f3ff290 */ /* 0x000ff6000fffe03f */
[----:B------:R-:W-:Y:S01]  /*52260*/  @!UPT UIADD3 URZ, URZ, URZ, URZ ;  /* 0x0000003f3f3ff290 */ /* 0x000fe2000fffe03f */
[----:B------:R0:W-:Y:S01]  /*52270*/  STL.64 [R1+0xa80], R16 ;  /* 0x000a801001007387 */ /* 0x0001e20000100a00 */
[----:B------:R1:W-:Y:S02]  /*52280*/  STL [R1+0xa88], R18 ;  /* 0x000a881201007387 */ /* 0x0003e40000100800 */
[----:B------:R-:W-:Y:S01]  /*52290*/  IMAD.MOV.U32 R0, RZ, RZ, R19 ;  /* 0x000000ffff007224 */ /* 0x000fe200078e0013 */
[----:B0-----:R-:W3:Y:S01]  /*522a0*/  LDL.LU R16, [R1+0x580] ;  /* 0x0005800001107983 */ /* 0x001ee20000300800 */
[----:B------:R-:W3:Y:S02]  /*522b0*/  LDL.LU R17, [R1+0x584] ;  /* 0x0005840001117983 */ /* 0x000ee40000300800 */
[----:B-1----:R-:W3:Y:S02]  /*522c0*/  LDL.LU R18, [R1+0x588] ;  /* 0x0005880001127983 */ /* 0x002ee40000300800 */
[----:B------:R-:W3:Y:S01]  /*522d0*/  LDL.LU R19, [R1+0x58c] ;  /* 0x00058c0001137983 */ /* 0x000ee20000300800 */
[----:B------:R-:W4:Y:S01]  /*522e0*/  LDL.64 R22, [R1+0x78] ;  /* 0x0000780001167983 */ /* 0x000f220000100a00 */
[----:B------:R-:W-:-:S02]  /*522f0*/  IMAD.MOV.U32 R20, RZ, RZ, R10 ;  /* 0x000000ffff147224 */ /* 0x000fc400078e000a */
[----:B------:R-:W-:Y:S01]  /*52300*/  IMAD.MOV.U32 R21, RZ, RZ, R2 ;  /* 0x000000ffff157224 */ /* 0x000fe200078e0002 */
[----:B----4-:R0:W-:Y:S01]  /*52310*/  STL.64 [R1+0x3660], R22 ;  /* 0x0036601601007387 */ /* 0x0101e20000100a00 */
[----:B------:R-:W4:Y:S02]  /*52320*/  LDL.LU R10, [R1+0x36dc] ;  /* 0x0036dc00010a7983 */ /* 0x000f240000300800 */
[----:B------:R-:W2:Y:S02]  /*52330*/  LDL.LU R2, [R1+0x36d8] ;  /* 0x0036d80001027983 */ /* 0x000ea40000300800 */
[----:B0-----:R-:W-:Y:S02]  /*52340*/  IMAD.MOV.U32 R22, RZ, RZ, R3 ;  /* 0x000000ffff167224 */ /* 0x001fe400078e0003 */
[----:B------:R-:W-:Y:S01]  /*52350*/  IMAD.MOV.U32 R23, RZ, RZ, R11 ;  /* 0x000000ffff177224 */ /* 0x000fe200078e000b */
[----:B------:R-:W2:Y:S01]  /*52360*/  LDL.LU R3, [R1+0x36d4] ;  /* 0x0036d40001037983 */ /* 0x000ea20000300800 */
[----:B------:R-:W2:Y:S03]  /*52370*/  LDL.LU R11, [R1+0x36d0] ;  /* 0x0036d000010b7983 */ /* 0x000ea60000300800 */
[----:B------:R0:W-:Y:S01]  /*52380*/  STL.64 [R1+0x3670], R22 ;  /* 0x0036701601007387 */ /* 0x0001e20000100a00 */
[----:B------:R-:W-:Y:S03]  /*52390*/  STL.64 [R1+0x3668], R20 ;  /* 0x0036681401007387 */ /* 0x000fe60000100a00 */
[----:B0-----:R-:W2:Y:S04]  /*523a0*/  LDL.64 R22, [R1+0x98] ;  /* 0x0000980001167983 */ /* 0x001ea80000100a00 */
[----:B--2---:R0:W-:Y:S04]  /*523b0*/  STL.64 [R1+0x3680], R22 ;  /* 0x0036801601007387 */ /* 0x0041e80000100a00 */
[----:B0-----:R-:W2:Y:S01]  /*523c0*/  LDL.64 R22, [R1+0xa8] ;  /* 0x0000a80001167983 */ /* 0x001ea20000100a00 */
[----:B---3--:R-:W-:Y:S03]  /*523d0*/  HMMA.16816.F32.BF16 R16, R24, R12, R16 ;  /* 0x0000000c1810723c */ /* 0x008fe60000041810 */
[----:B--2---:R0:W-:Y:S04]  /*523e0*/  STL.64 [R1+0x3698], R22 ;  /* 0x0036981601007387 */ /* 0x0041e80000100a00 */
[----:B0-----:R-:W2:Y:S04]  /*523f0*/  LDL.64 R22, [R1+0xb8] ;  /* 0x0000b80001167983 */ /* 0x001ea80000100a00 */
[----:B--2---:R0:W-:Y:S04]  /*52400*/  STL.64 [R1+0x36a0], R22 ;  /* 0x0036a01601007387 */ /* 0x0041e80000100a00 */
[----:B0-----:R-:W2:Y:S01]  /*52410*/  LDL.64 R22, [R1+0xc8] ;  /* 0x0000c80001167983 */ /* 0x001ea20000100a00 */
[----:B------:R-:W-:Y:S07]  /*52420*/  STL [R1+0x2610], R0 ;  /* 0x0026100001007387 */ /* 0x000fee0000100800 */
[----:B------:R0:W-:Y:S02]  /*52430*/  STL.64 [R1+0xa70], R16 ;  /* 0x000a701001007387 */ /* 0x0001e40000100a00 */
[----:B------:R-:W-:Y:S02]  /*52440*/  STL [R1+0xa78], R18 ;  /* 0x000a781201007387 */ /* 0x000fe40000100800 */
[----:B0-----:R-:W-:-:S05]  /*52450*/  IMAD.MOV.U32 R16, RZ, RZ, R19 ;  /* 0x000000ffff107224 */ /* 0x001fca00078e0013 */
[----:B------:R0:W-:Y:S04]  /*52460*/  STL [R1+0x2d10], R16 ;  /* 0x002d101001007387 */ /* 0x0001e80000100800 */
[----:B0-----:R-:W3:Y:S01]  /*52470*/  LDL.LU R16, [R1+0x2d0] ;  /* 0x0002d00001107983 */ /* 0x001ee20000300800 */
[----:B------:R-:W3:Y:S02]  /*52480*/  LDL.LU R17, [R1+0x2d4] ;  /* 0x0002d40001117983 */ /* 0x000ee40000300800 */
[----:B------:R-:W2:Y:S02]  /*52490*/  LDL.LU R18, [R1+0x2d8] ;  /* 0x0002d80001127983 */ /* 0x000ea40000300800 */
[----:B----4-:R-:W-:Y:S02]  /*524a0*/  IMAD.MOV.U32 R19, RZ, RZ, R10 ;  /* 0x000000ffff137224 */ /* 0x010fe400078e000a */
[----:B------:R-:W4:Y:S01]  /*524b0*/  LDL.LU R10, [R1+0x36cc] ;  /* 0x0036cc00010a7983 */ /* 0x000f220000300800 */
[----:B------:R-:W-:Y:S03]  /*524c0*/  HMMA.16816.F32.BF16 R24, R24, R8, R4 ;  /* 0x000000081818723c */ /* 0x000fe60000041804 */
[----:B--2---:R-:W-:Y:S01]  /*524d0*/  STL.64 [R1+0x36b0], R18 ;  /* 0x0036b01201007387 */ /* 0x004fe20000100a00 */
[----:B---3--:R0:W-:Y:S02]  /*524e0*/  STL.64 [R1+0x36a8], R16 ;  /* 0x0036a81001007387 */ /* 0x0081e40000100a00 */
[----:B0-----:R-:W-:-:S02]  /*524f0*/  IMAD.MOV.U32 R16, RZ, RZ, R11 ;  /* 0x000000ffff107224 */ /* 0x001fc400078e000b */
[----:B------:R-:W4:Y:S01]  /*52500*/  LDL.LU R11, [R1+0x36c8] ;  /* 0x0036c800010b7983 */ /* 0x000f220000300800 */
[----:B------:R-:W2:Y:S02]  /*52510*/  LDL.LU R17, [R1+0x2e4] ;  /* 0x0002e40001117983 */ /* 0x000ea40000300800 */
[----:B------:R-:W2:Y:S02]  /*52520*/  LDL.LU.64 R6, [R1+0x36c0] ;  /* 0x0036c00001067983 */ /* 0x000ea40000300a00 */
[----:B------:R-:W2:Y:S02]  /*52530*/  LDL.LU.64 R4, [R1+0x36b8] ;  /* 0x0036b80001047983 */ /* 0x000ea40000300a00 */
[----:B------:R-:W-:Y:S02]  /*52540*/  IMAD.MOV.U32 R18, RZ, RZ, R3 ;  /* 0x000000ffff127224 */ /* 0x000fe400078e0003 */
[----:B------:R-:W-:Y:S01]  /*52550*/  IMAD.MOV.U32 R19, RZ, RZ, R2 ;  /* 0x000000ffff137224 */ /* 0x000fe200078e0002 */
[----:B----4-:R0:W-:Y:S01]  /*52560*/  STL.64 [R1+0x3678], R10 ;  /* 0x0036780a01007387 */ /* 0x0101e20000100a00 */
[----:B------:R-:W3:Y:S02]  /*52570*/  LDL.LU R8, [R1+0x2b0] ;  /* 0x0002b00001087983 */ /* 0x000ee40000300800 */
[----:B------:R-:W3:Y:S01]  /*52580*/  LDL.LU R9, [R1+0x2b4] ;  /* 0x0002b40001097983 */ /* 0x000ee20000300800 */
[----:B0-----:R-:W4:Y:S01]  /*52590*/  LDL.LU R10, [R1+0x2b8] ;  /* 0x0002b800010a7983 */ /* 0x001f220000300800 */
[----:B------:R-:W4:Y:S01]  /*525a0*/  LDL.LU R11, [R1+0x2bc] ;  /* 0x0002bc00010b7983 */ /* 0x000f220000300800 */
[----:B--2---:R-:W-:Y:S01]  /*525b0*/  HMMA.16816.F32.BF16 R16, R4, R22, R16 ;  /* 0x000000160410723c */ /* 0x004fe20000041810 */
[----:B------:R-:W-:-:S02]  /*525c0*/  IMAD.MOV.U32 R13, RZ, RZ, R24 ;  /* 0x000000ffff0d7224 */ /* 0x000fc400078e0018 */
[----:B------:R-:W-:Y:S02]  /*525d0*/  IMAD.MOV.U32 R2, RZ, RZ, R27 ;  /* 0x000000ffff027224 */ /* 0x000fe400078e001b */
[----:B------:R-:W-:Y:S02]  /*525e0*/  IMAD.MOV.U32 R12, RZ, RZ, R25 ;  /* 0x000000ffff0c7224 */ /* 0x000fe400078e0019 */
[----:B------:R-:W-:Y:S02]  /*525f0*/  IMAD.MOV.U32 R3, RZ, RZ, R26 ;  /* 0x000000ffff037224 */ /* 0x000fe400078e001a */
[----:B------:R-:W-:Y:S01]  /*52600*/  IMAD.MOV.U32 R28, RZ, RZ, R23 ;  /* 0x000000ffff1c7224 */ /* 0x000fe200078e0017 */
[----:B----4-:R-:W-:Y:S01]  /*52610*/  STL.64 [R1+0x3690], R10 ;  /* 0x0036900a01007387 */ /* 0x010fe20000100a00 */
        /* <DEDUP_REMOVED lines=9> */
[----:B------:R-:W-:Y:S01]  /*526b0*/  STL [R1+0x2620], R2 ;  /* 0x0026200201007387 */ /* 0x000fe20000100800 */
[----:B------:R-:W-:Y:S02]  /*526c0*/  STL [R1+0x261c], R3 ;  /* 0x00261c0301007387 */ /* 0x000fe40000100800 */
[----:B------:R-:W-:Y:S02]  /*526d0*/  STL [R1+0x2618], R12 ;  /* 0x0026180c01007387 */ /* 0x000fe40000100800 */
[----:B------:R-:W-:Y:S01]  /*526e0*/  STL [R1+0x2614], R13 ;  /* 0x0026140d01007387 */ /* 0x000fe20000100800 */
        /* <DEDUP_REMOVED lines=8> */
[----:B------:R0:W-:Y:S01]  /*52770*/  STL.64 [R1+0x1620], R16 ;  /* 0x0016201001007387 */ /* 0x0001e20000100a00 */
[----:B------:R-:W-:Y:S02]  /*52780*/  STL.64 [R1+0x1628], R18 ;  /* 0x0016281201007387 */ /* 0x000fe40000100a00 */
[----:B0-----:R-:W-:Y:S02]  /*52790*/  IMAD.MOV.U32 R16, RZ, RZ, R22 ;  /* 0x000000ffff107224 */ /* 0x001fe400078e0016 */
        /* <DEDUP_REMOVED lines=17> */
[----:B------:R-:W4:Y:S02]  /*528b0*/  LDL.LU.64 R22, [R1+0x3670] ;  /* 0x0036700001167983 */ /* 0x000f240000300a00 */
[----:B------:R-:W4:Y:S02]  /*528c0*/  LDL.LU.64 R20, [R1+0x3668] ;  /* 0x0036680001147983 */ /* 0x000f240000300a00 */
[----:B------:R0:W-:Y:S01]  /*528d0*/  STL.64 [R1+0x3650], R18 ;  /* 0x0036501201007387 */ /* 0x0001e20000100a00 */
[----:B------:R-:W-:Y:S04]  /*528e0*/  STL [R1+0x3648], R16 ;  /* 0x0036481001007387 */ /* 0x000fe80000100800 */
[----:B0-----:R-:W4:Y:S02]  /*528f0*/  LDL.64 R18, [R1+0x88] ;  /* 0x0000880001127983 */ /* 0x001f240000100a00 */
[C---:B----4-:R-:W-:Y:S11]  /*52900*/  HMMA.16816.F32.BF16 R20, R4.reuse, R18, R20 ;  /* 0x000000120414723c */ /* 0x050ff60000041814 */
[----:B------:R-:W-:Y:S11]  /*52910*/  @!UPT UIADD3 URZ, URZ, URZ, URZ ;  /* 0x0000003f3f3ff290 */ /* 0x000ff6000fffe03f */
[----:B------:R-:W-:Y:S01]  /*52920*/  @!UPT UIADD3 URZ, URZ, URZ, URZ ;  /* 0x0000003f3f3ff290 */ /* 0x000fe2000fffe03f */
[----:B------:R-:W-:Y:S01]  /*52930*/  STL.64 [R1+0xa50], R20 ;  /* 0x000a501401007387 */ /* 0x000fe20000100a00 */
[----:B------:R0:W-:Y:S03]  /*52940*/  STL.64 [R1+0xa58], R22 ;  /* 0x000a581601007387 */ /* 0x0001e60000100a00 */
[----:B0-----:R-:W3:Y:S01]  /*52950*/  LDL.LU.64 R22, [R1+0x3660] ;  /* 0x0036600001167983 */ /* 0x001ee20000300a00 */
[----:B------:R-:W-:Y:S02]  /*52960*/  IMAD.MOV.U32 R9, RZ, RZ, R18 ;  /* 0x000000ffff097224 */ /* 0x000fe400078e0012 */
[----:B------:R-:W-:Y:S02]  /*52970*/  IMAD.MOV.U32 R8, RZ, RZ, R19 ;  /* 0x000000ffff087224 */ /* 0x000fe400078e0013 */
[----:B--2---:R-:W-:Y:S03]  /*52980*/  STL.64 [R1+0x35b8], R10 ;  /* 0x0035b80a01007387 */ /* 0x004fe60000100a00 */
[----:B------:R3:W-:Y:S02]  /*52990*/  STL.64 [R1+0x35b0], R8 ;  /* 0x0035b00801007387 */ /* 0x0007e40000100a00 */
[----:B---3--:R-:W-:Y:S02]  /*529a0*/  HMMA.16816.F32.BF16 R8, R4, R22, R24 ;  /* 0x000000160408723c */ /* 0x008fe40000041818 */
[----:B------:R-:W0:Y:S01]  /*529b0*/  LDSM.16.MT88.4 R24, [R29+0xc100] ;  /* 0x00c100001d18783b */ /* 0x000e220000004200 */
[----:B------:R-:W-:-:S02]  /*529c0*/  IMAD.MOV.U32 R13, RZ, RZ, R22 ;  /* 0x000000ffff0d7224 */ /* 0x000fc400078e0016 */
[----:B------:R-:W-:Y:S11]  /*529d0*/  IMAD.MOV.U32 R12, RZ, RZ, R23 ;  /* 0x000000ffff0c7224 */ /* 0x000ff600078e0017 */
[----:B------:R-:W-:Y:S07]  /*529e0*/  @!UPT UIADD3 URZ, URZ, URZ, URZ ;  /* 0x0000003f3f3ff290 */ /* 0x000fee000fffe03f */
[----:B------:R-:W-:Y:S01]  /*529f0*/  STL.64 [R1+0xa40], R8 ;  /* 0x000a400801007387 */ /* 0x000fe20000100a00 */
[----:B------:R-:W-:Y:S02]  /*52a00*/  STL.64 [R1+0xa48], R10 ;  /* 0x000a480a01007387 */ /* 0x000fe40000100a00 */
[----:B------:R-:W-:Y:S02]  /*52a10*/  STL.64 [R1+0x35d8], R14 ;  /* 0x0035d80e01007387 */ /* 0x000fe40000100a00 */
[----:B------:R-:W-:Y:S01]  /*52a20*/  STL.64 [R1+0x35d0], R12 ;  /* 0x0035d00c01007387 */ /* 0x000fe20000100a00 */
[----:B0-----:R0:W-:Y:S01]  /*52a30*/  STL.64 [R1+0x3498], R26 ;  /* 0x0034981a01007387 */ /* 0x0011e20000100a00 */
[----:B------:R1:W-:Y:S03]  /*52a40*/  STL.64 [R1+0x3490], R24 ;  /* 0x0034901801007387 */ /* 0x0003e60000100a00 */
[----:B0-----:R-:W2:Y:S04]  /*52a50*/  LDL R26, [R1+0x48] ;  /* 0x00004800011a7983 */ /* 0x001ea80000100800 */
[----:B------:R-:W2:Y:S04]  /*52a60*/  LDL R27, [R1+0x4c] ;  /* 0x00004c00011b7983 */ /* 0x000ea80000100800 */
[----:B--2---:R0:W-:Y:S01]  /*52a70*/  STL.64 [R1+0x3658], R26 ;  /* 0x0036581a01007387 */ /* 0x0041e20000100a00 */
[----:B------:R-:W2:Y:S02]  /*52a80*/  LDL R10, [R1+0x8] ;  /* 0x00000800010a7983 */ /* 0x000ea40000100800 */
[----:B------:R-:W2:Y:S02]  /*52a90*/  LDL R11, [R1+0xc] ;  /* 0x00000c00010b7983 */ /* 0x000ea40000100800 */
[----:B--2---:R-:W-:Y:S01]  /*52aa0*/  STL.64 [R1+0x35e0], R10 ;  /* 0x0035e00a01007387 */ /* 0x004fe20000100a00 */
[----:B------:R-:W2:Y:S02]  /*52ab0*/  LDL.LU R20, [R1+0x500] ;  /* 0x0005000001147983 */ /* 0x000ea40000300800 */
[----:B------:R-:W2:Y:S02]  /*52ac0*/  LDL.LU R21, [R1+0x504] ;  /* 0x0005040001157983 */ /* 0x000ea40000300800 */
[----:B------:R-:W3:Y:S01]  /*52ad0*/  LDL.LU R22, [R1+0x508] ;  /* 0x0005080001167983 */ /* 0x000ee20000300800 */
[----:B------:R-:W3:Y:S04]  /*52ae0*/  LDL.LU R23, [R1+0x50c] ;  /* 0x00050c0001177983 */ /* 0x000ee80000300800 */
[----:B---3--:R-:W-:Y:S01]  /*52af0*/  STL.64 [R1+0x35f0], R22 ;  /* 0x0035f01601007387 */ /* 0x008fe20000100a00 */
[----:B--2---:R-:W-:Y:S02]  /*52b00*/  STL.64 [R1+0x35e8], R20 ;  /* 0x0035e81401007387 */ /* 0x004fe40000100a00 */
[----:B------:R-:W2:Y:S02]  /*52b10*/  LDL R14, [R1+0x18] ;  /* 0x00001800010e7983 */ /* 0x000ea40000100800 */
[----:B------:R-:W2:Y:S01]  /*52b20*/  LDL R15, [R1+0x1c] ;  /* 0x00001c00010f7983 */ /* 0x000ea20000100800 */
[----:B-1----:R-:W3:Y:S01]  /*52b30*/  LDL.LU R24, [R1+0x570] ;  /* 0x0005700001187983 */ /* 0x002ee20000300800 */
[----:B------:R-:W3:Y:S02]  /*52b40*/  LDL.LU R25, [R1+0x574] ;  /* 0x0005740001197983 */ /* 0x000ee40000300800 */
[----:B0-----:R-:W3:Y:S02]  /*52b50*/  LDL.LU R26, [R1+0x578] ;  /* 0x00057800011a7983 */ /* 0x001ee40000300800 */
[----:B------:R-:W3:Y:S01]  /*52b60*/  LDL.LU R27, [R1+0x57c] ;  /* 0x00057c00011b7983 */ /* 0x000ee20000300800 */
[----:B------:R-:W3:Y:S04]  /*52b70*/  LDL.64 R18, [R1+0x68] ;  /* 0x0000680001127983 */ /* 0x000ee80000100a00 */
[----:B--2---:R0:W-:Y:S01]  /*52b80*/  STL.64 [R1+0x35f8], R14 ;  /* 0x0035f80e01007387 */ /* 0x0041e20000100a00 */
[----:B------:R-:W2:Y:S02]  /*52b90*/  LDL.LU R12, [R1+0x530] ;  /* 0x00053000010c7983 */ /* 0x000ea40000300800 */
[----:B------:R-:W2:Y:S01]  /*52ba0*/  LDL.LU R13, [R1+0x534] ;  /* 0x00053400010d7983 */ /* 0x000ea20000300800 */
[----:B0-----:R-:W4:Y:S01]  /*52bb0*/  LDL.LU R14, [R1+0x538] ;  /* 0x00053800010e7983 */ /* 0x001f220000300800 */
[----:B------:R-:W4:Y:S03]  /*52bc0*/  LDL.LU R15, [R1+0x53c] ;  /* 0x00053c00010f7983 */ /* 0x000f260000300800 */
        /* <DEDUP_REMOVED lines=11> */
[----:B------:R-:W4:Y:S02]  /*52c80*/  LDL.LU R15, [R1+0x55c] ;  /* 0x00055c00010f7983 */ /* 0x000f240000300800 */
[----:B----4-:R0:W-:Y:S01]  /*52c90*/  STL.64 [R1+0x3638], R14 ;  /* 0x0036380e01007387 */ /* 0x0101e20000100a00 */
[----:B--2---:R-:W-:Y:S02]  /*52ca0*/  STL.64 [R1+0x3630], R12 ;  /* 0x0036300c01007387 */ /* 0x004fe40000100a00 */
[----:B------:R-:W2:Y:S01]  /*52cb0*/  LDL.64 R22, [R1+0x28] ;  /* 0x0000280001167983 */ /* 0x000ea20000100a00 */
[----:B0-----:R-:W4:Y:S04]  /*52cc0*/  LDL R14, [R1+0x58] ;  /* 0x00005800010e7983 */ /* 0x001f280000100800 */
[----:B------:R-:W4:Y:S04]  /*52cd0*/  LDL R15, [R1+0x5c] ;  /* 0x00005c00010f7983 */ /* 0x000f280000100800 */
[----:B--2---:R0:W-:Y:S01]  /*52ce0*/  STL.64 [R1+0x3640], R22 ;  /* 0x0036401601007387 */ /* 0x0041e20000100a00 */
[----:B------:R-:W4:Y:S02]  /*52cf0*/  LDL.LU R20, [R1+0x560] ;  /* 0x0005600001147983 */ /* 0x000f240000300800 */
[----:B------:R-:W4:Y:S01]  /*52d00*/  LDL.LU R21, [R1+0x564] ;  /* 0x0005640001157983 */ /* 0x000f220000300800 */
[----:B0-----:R-:W4:Y:S01]  /*52d10*/  LDL.LU R22, [R1+0x568] ;  /* 0x0005680001167983 */ /* 0x001f220000300800 */
[----:B------:R-:W4:Y:S01]  /*52d20*/  LDL.LU R23, [R1+0x56c] ;  /* 0x00056c0001177983 */ /* 0x000f220000300800 */
[C---:B---3--:R-:W-:Y:S01]  /*52d30*/  HMMA.16816.F32.BF16 R24, R4.reuse, R18, R24 ;  /* 0x000000120418723c */ /* 0x048fe20000041818 */
[----:B------:R-:W2:Y:S01]  /*52d40*/  LDL.LU R8, [R1+0x520] ;  /* 0x0005200001087983 */ /* 0x000ea20000300800 */
[----:B------:R-:W2:Y:S01]  /*52d50*/  LDL.LU R9, [R1+0x524] ;  /* 0x0005240001097983 */ /* 0x000ea20000300800 */
[----:B------:R-:W2:Y:S02]  /*52d60*/  LDL.LU R10, [R1+0x528] ;  /* 0x00052800010a7983 */ /* 0x000ea40000300800 */
[----:B------:R-:W2:Y:S02]  /*52d70*/  LDL.LU R11, [R1+0x52c] ;  /* 0x00052c00010b7983 */ /* 0x000ea40000300800 */
[----:B------:R-:W-:Y:S11]  /*52d80*/  IMAD.MOV.U32 R17, RZ, RZ, R19 ;  /* 0x000000ffff117224 */ /* 0x000ff600078e0013 */
[----:B------:R-:W-:Y:S05]  /*52d90*/  @!UPT UIADD3 URZ, URZ, URZ, URZ ;  /* 0x0000003f3f3ff290 */ /* 0x000fea000fffe03f */
[----:B------:R0:W-:Y:S01]  /*52da0*/  STL.64 [R1+0xa30], R24 ;  /* 0x000a301801007387 */ /* 0x0001e20000100a00 */
[----:B------:R1:W-:Y:S02]  /*52db0*/  STL.64 [R1+0xa38], R26 ;  /* 0x000a381a01007387 */ /* 0x0003e40000100a00 */
[----:B0-----:R-:W-:Y:S01]  /*52dc0*/  IMAD.MOV.U32 R24, RZ, RZ, R18 ;  /* 0x000000ffff187224 */ /* 0x001fe200078e0012 */
[----:B-1----:R-:W3:Y:S01]  /*52dd0*/  LDL.LU.64 R26, [R1+0x3658] ;  /* 0x00365800011a7983 */ /* 0x002ee20000300a00 */
[----:B------:R-:W2:Y:S02]  /*52de0*/  LDL.LU.64 R18, [R1+0x3650] ;  /* 0x0036500001127983 */ /* 0x000ea40000300a00 */
[----:B------:R-:W2:Y:S01]  /*52df0*/  LDL.LU R16, [R1+0x3648] ;  /* 0x0036480001107983 */ /* 0x000ea20000300800 */
[C---:B----4-:R-:W-:Y:S01]  /*52e00*/  HMMA.16816.F32.BF16 R12, R4.reuse, R14, R20 ;  /* 0x0000000e040c723c */ /* 0x050fe20000041814 */
[----:B------:R-:W4:Y:S11]  /*52e10*/  LDL.LU.64 R22, [R1+0x3640] ;  /* 0x0036400001167983 */ /* 0x000f360000300a00 */
[----:B------:R-:W-:Y:S11]  /*52e20*/  @!UPT UIADD3 URZ, URZ, URZ, URZ ;  /* 0x0000003f3f3ff290 */ /* 0x000ff6000fffe03f */
[----:B------:R-:W-:Y:S01]  /*52e30*/  STL.64 [R1+0xa20], R12 ;  /* 0x000a200c01007387 */ /* 0x000fe20000100a00 */
[----:B------:R0:W-:Y:S03]  /*52e40*/  STL.64 [R1+0xa28], R14 ;  /* 0x000a280e01007387 */ /* 0x0001e60000100a00 */
[----:B0-----:R-:W3:Y:S01]  /*52e50*/  LDL.LU.64 R14, [R1+0x3638] ;  /* 0x00363800010e7983 */ /* 0x001ee20000300a00 */
[----:B------:R-:W3:Y:S02]  /*52e60*/  LDL.LU.64 R12, [R1+0x3630] ;  /* 0x00363000010c7983 */ /* 0x000ee40000300a00 */
[----:B---3--:R-:W-:Y:S11]  /*52e70*/  HMMA.16816.F32.BF16 R12, R4, R26, R12 ;  /* 0x0000001a040c723c */ /* 0x008ff6000004180c */
[----:B------:R-:W-:Y:S11]  /*52e80*/  @!UPT UIADD3 URZ, URZ, URZ, URZ ;  /* 0x0000003f3f3ff290 */ /* 0x000ff6000fffe03f */
[----:B------:R-:W-:Y:S01]  /*52e90*/  @!UPT UIADD3 URZ, URZ, URZ, URZ ;  /* 0x0000003f3f3ff290 */ /* 0x000fe2000fffe03f */
[----:B------:R-:W-:Y:S01]  /*52ea0*/  STL.64 [R1+0xa10], R12 ;  /* 0x000a100c01007387 */ /* 0x000fe20000100a00 */
[----:B------:R0:W-:Y:S03]  /*52eb0*/  STL.64 [R1+0xa18], R14 ;  /* 0x000a180e01007387 */ /* 0x0001e60000100a00 */
[----:B0-----:R-:W3:Y:S01]  /*52ec0*/  LDL.LU.64 R14, [R1+0x3628] ;  /* 0x00362800010e7983 */ /* 0x001ee20000300a00 */
[----:B------:R-:W3:Y:S02]  /*52ed0*/  LDL.LU.64 R12, [R1+0x3620] ;  /* 0x00362000010c7983 */ /* 0x000ee40000300a00 */
[----:B------:R-:W-:Y:S02]  /*52ee0*/  STL.64 [R1+0x3508], R26 ;  /* 0x0035081a01007387 */ /* 0x000fe40000100a00 */
[----:B------:R0:W-:Y:S02]  /*52ef0*/  STL [R1+0x3538], R24 ;  /* 0x0035381801007387 */ /* 0x0001e40000100800 */
[----:B0-----:R-:W2:Y:S01]  /*52f00*/  LDL.LU R24, [R1+0x230] ;  /* 0x0002300001187983 */ /* 0x001ea20000300800 */
[----:B------:R-:W2:Y:S02]  /*52f10*/  LDL.LU R25, [R1+0x234] ;  /* 0x0002340001197983 */ /* 0x000ea40000300800 */
[----:B------:R-:W2:Y:S02]  /*52f20*/  LDL.LU R26, [R1+0x238] ;  /* 0x00023800011a7983 */ /* 0x000ea40000300800 */
[----:B------:R-:W2:Y:S02]  /*52f30*/  LDL.LU R27, [R1+0x23c] ;  /* 0x00023c00011b7983 */ /* 0x000ea40000300800 */
        /* <DEDUP_REMOVED lines=10> */
[----:B0-----:R-:W3:Y:S02]  /*52fe0*/  LDL.64 R26, [R1+0x38] ;  /* 0x00003800011a7983 */ /* 0x001ee40000100a00 */
[----:B---3--:R-:W-:Y:S11]  /*52ff0*/  HMMA.16816.F32.BF16 R12, R4, R26, R12 ;  /* 0x0000001a040c723c */ /* 0x008ff6000004180c */
[----:B------:R-:W-:Y:S11]  /*53000*/  @!UPT UIADD3 URZ, URZ, URZ, URZ ;  /* 0x0000003f3f3ff290 */ /* 0x000ff6000fffe03f */
[----:B------:R-:W-:Y:S01]  /*53010*/  @!UPT UIADD3 URZ, URZ, URZ, URZ ;  /* 0x0000003f3f3ff290 */ /* 0x000fe2000fffe03f */
[----:B------:R-:W-:Y:S01]  /*53020*/  STL.64 [R1+0xa00], R12 ;  /* 0x000a000c01007387 */ /* 0x000fe20000100a00 */
[----:B------:R0:W-:Y:S03]  /*53030*/  STL.64 [R1+0xa08], R14 ;  /* 0x000a080e01007387 */ /* 0x0001e60000100a00 */
[----:B0-----:R-:W4:Y:S01]  /*53040*/  LDL.LU.64 R14, [R1+0x3610] ;  /* 0x00361000010e7983 */ /* 0x001f220000300a00 */
[----:B------:R-:W4:Y:S02]  /*53050*/  LDL.LU.64 R12, [R1+0x3608] ;  /* 0x00360800010c7983 */ /* 0x000f240000300a00 */
[----:B------:R-:W-:Y:S02]  /*53060*/  IMAD.MOV.U32 R2, RZ, RZ, R26 ;  /* 0x000000ffff027224 */ /* 0x000fe400078e001a */
[----:B------:R-:W-:Y:S02]  /*53070*/  IMAD.MOV.U32 R0, RZ, RZ, R27 ;  /* 0x000000ffff007224 */ /* 0x000fe400078e001b */
[----:B------:R-:W-:-:S02]  /*53080*/  IMAD.MOV.U32 R26, RZ, RZ, R16 ;  /* 0x000000ffff1a7224 */ /* 0x000fc400078e0010 */
[----:B------:R-:W-:-:S05]  /*53090*/  IMAD.MOV.U32 R27, RZ, RZ, R3 ;  /* 0x000000ffff1b7224 */ /* 0x000fca00078e0003 */
[----:B------:R2:W-:Y:S01]  /*530a0*/  STL.64 [R1+0x3588], R26 ;  /* 0x0035881a01007387 */ /* 0x0005e20000100a00 */
[----:B------:R-:W3:Y:S02]  /*530b0*/  LDL.LU R24, [R1+0x510] ;  /* 0x0005100001187983 */ /* 0x000ee40000300800 */
[----:B------:R-:W3:Y:S02]  /*530c0*/  LDL.LU R25, [R1+0x514] ;  /* 0x0005140001197983 */ /* 0x000ee40000300800 */
[----:B--2---:R-:W-:Y:S02]  /*530d0*/  IMAD.MOV.U32 R26, RZ, RZ, R18 ;  /* 0x000000ffff1a7224 */ /* 0x004fe400078e0012 */
[----:B------:R-:W-:Y:S01]  /*530e0*/  IMAD.MOV.U32 R27, RZ, RZ, R19 ;  /* 0x000000ffff1b7224 */ /* 0x000fe200078e0013 */
[----:B------:R-:W2:Y:S01]  /*530f0*/  LDL.LU R18, [R1+0x3604] ;  /* 0x0036040001127983 */ /* 0x000ea20000300800 */
[----:B------:R-:W2:Y:S01]  /*53100*/  LDL.LU R19, [R1+0x3600] ;  /* 0x0036000001137983 */ /* 0x000ea20000300800 */
[C---:B----4-:R-:W-:Y:S11]  /*53110*/  HMMA.16816.F32.BF16 R12, R4.reuse, R22, R12 ;  /* 0x00000016040c723c */ /* 0x050ff6000004180c */
        /* <DEDUP_REMOVED lines=9> */
[C---:B----4-:R-:W-:Y:S02]  /*531b0*/  HMMA.16816.F32.BF16 R12, R4.reuse, R14, R8 ;  /* 0x0000000e040c723c */ /* 0x050fe40000041808 */
[----:B------:R-:W3:Y:S06]  /*531c0*/  LDL.LU.64 R10, [R1+0x35e0] ;  /* 0x0035e000010a7983 */ /* 0x000eec0000300a00 */
[C---:B--2---:R-:W-:Y:S11]  /*531d0*/  HMMA.16816.F32.BF16 R20, R4.reuse, R18, R20 ;  /* 0x000000120414723c */ /* 0x044ff60000041814 */
[----:B------:R-:W-:Y:S04]  /*531e0*/  @!UPT UIADD3 URZ, URZ, URZ, URZ ;  /* 0x0000003f3f3ff290 */ /* 0x000fe8000fffe03f */
[----:B------:R-:W-:Y:S01]  /*531f0*/  STL.64 [R1+0x9e0], R12 ;  /* 0x0009e00c01007387 */ /* 0x000fe20000100a00 */
[----:B------:R0:W-:Y:S03]  /*53200*/  STL.64 [R1+0x9e8], R14 ;  /* 0x0009e80e01007387 */ /* 0x0001e60000100a00 */
[----:B0-----:R-:W2:Y:S01]  /*53210*/  LDL.LU.64 R14, [R1+0x35d8] ;  /* 0x0035d800010e7983 */ /* 0x001ea20000300a00 */
[----:B------:R-:W4:Y:S02]  /*53220*/  LDL.LU.64 R12, [R1+0x35d0] ;  /* 0x0035d000010c7983 */ /* 0x000f240000300a00 */
[----:B------:R-:W2:Y:S01]  /*53230*/  LDL.LU R8, [R1+0x4f0] ;  /* 0x0004f00001087983 */ /* 0x000ea20000300800 */
[----:B---3--:R-:W-:Y:S11]  /*53240*/  HMMA.16816.F32.BF16 R24, R4, R10, R24 ;  /* 0x0000000a0418723c */ /* 0x008ff60000041818 */
[----:B------:R-:W-:Y:S11]  /*53250*/  @!UPT UIADD3 URZ, URZ, URZ, URZ ;  /* 0x0000003f3f3ff290 */ /* 0x000ff6000fffe03f */
[----:B------:R-:W-:Y:S01]  /*53260*/  @!UPT UIADD3 URZ, URZ, URZ, URZ ;  /* 0x0000003f3f3ff290 */ /* 0x000fe2000fffe03f */
[----:B------:R-:W-:Y:S01]  /*53270*/  STL.64 [R1+0x9b0], R24 ;  /* 0x0009b01801007387 */ /* 0x000fe20000100a00 */
[----:B------:R-:W-:Y:S02]  /*53280*/  STL.64 [R1+0x9b8], R26 ;  /* 0x0009b81a01007387 */ /* 0x000fe40000100a00 */
[----:B------:R0:W-:Y:S02]  /*53290*/  STL.64 [R1+0x9a0], R20 ;  /* 0x0009a01401007387 */ /* 0x0001e40000100a00 */
[----:B------:R1:W-:Y:S01]  /*532a0*/  STL.64 [R1+0x9a8], R22 ;  /* 0x0009a81601007387 */ /* 0x0003e20000100a00 */
[----:B------:R-:W3:Y:S01]  /*532b0*/  LDL.LU R9, [R1+0x4f4] ;  /* 0x0004f40001097983 */ /* 0x000ee20000300800 */
[----:B------:R-:W3:Y:S02]  /*532c0*/  LDL.LU R10, [R1+0x4f8] ;  /* 0x0004f800010a7983 */ /* 0x000ee40000300800 */
[----:B------:R-:W3:Y:S01]  /*532d0*/  LDL.LU R11, [R1+0x4fc] ;  /* 0x0004fc00010b7983 */ /* 0x000ee20000300800 */
[----:B0-----:R-:W3:Y:S01]  /*532e0*/  LDL.LU R20, [R1+0x280] ;  /* 0x0002800001147983 */ /* 0x001ee20000300800 */
[----:B------:R-:W3:Y:S02]  /*532f0*/  LDL.LU R21, [R1+0x284] ;  /* 0x0002840001157983 */ /* 0x000ee40000300800 */
[----:B-1----:R-:W3:Y:S02]  /*53300*/  LDL.LU R22, [R1+0x288] ;  /* 0x0002880001167983 */ /* 0x002ee40000300800 */
[----:B------:R-:W3:Y:S01]  /*53310*/  LDL.LU R23, [R1+0x28c] ;  /* 0x00028c0001177983 */ /* 0x000ee20000300800 */
[----:B------:R-:W3:Y:S01]  /*53320*/  LDL R26, [R1+0xc8] ;  /* 0x0000c800011a7983 */ /* 0x000ee20000100800 */
[----:B------:R-:W-:Y:S02]  /*53330*/  STL.64 [R1+0x34b8], R18 ;  /* 0x0034b81201007387 */ /* 0x000fe40000100a00 */
[----:B------:R0:W-:Y:S02]  /*53340*/  STL.64 [R1+0x3550], R16 ;  /* 0x0035501001007387 */ /* 0x0001e40000100a00 */
[----:B0-----:R-:W3:Y:S01]  /*53350*/  LDL.LU R16, [R1+0x240] ;  /* 0x0002400001107983 */ /* 0x001ee20000300800 */
[----:B------:R-:W3:Y:S02]  /*53360*/  LDL.LU R17, [R1+0x244] ;  /* 0x0002440001117983 */ /* 0x000ee40000300800 */
[----:B--2---:R-:W-:-:S02]  /*53370*/  IMAD.MOV.U32 R18, RZ, RZ, R15 ;  /* 0x000000ffff127224 */ /* 0x004fc400078e000f */
[----:B------:R-:W-:Y:S01]  /*53380*/  IMAD.MOV.U32 R19, RZ, RZ, R14 ;  /* 0x000000ffff137224 */ /* 0x000fe200078e000e */
[----:B------:R-:W2:Y:S01]  /*53390*/  LDL.LU R15, [R1+0x35cc] ;  /* 0x0035cc00010f7983 */ /* 0x000ea20000300800 */
[----:B------:R-:W2:Y:S03]  /*533a0*/  LDL.LU R14, [R1+0x35c8] ;  /* 0x0035c800010e7983 */ /* 0x000ea60000300800 */
[----:B------:R-:W-:Y:S04]  /*533b0*/  STL.64 [R1+0x3568], R18 ;  /* 0x0035681201007387 */ /* 0x000fe80000100a00 */
[----:B---3--:R0:W-:Y:S04]  /*533c0*/  STL.64 [R1+0x3560], R16 ;  /* 0x0035601001007387 */ /* 0x0081e80000100a00 */
[----:B0-----:R-:W3:Y:S01]  /*533d0*/  LDL.LU R16, [R1+0x250] ;  /* 0x0002500001107983 */ /* 0x001ee20000300800 */
[----:B------:R-:W3:Y:S02]  /*533e0*/  LDL.LU R17, [R1+0x254] ;  /* 0x0002540001117983 */ /* 0x000ee40000300800 */
[----:B------:R-:W2:Y:S02]  /*533f0*/  LDL.LU R18, [R1+0x258] ;  /* 0x0002580001127983 */ /* 0x000ea40000300800 */
[----:B------:R-:W2:Y:S02]  /*53400*/  LDL.LU R19, [R1+0x25c] ;  /* 0x00025c0001137983 */ /* 0x000ea40000300800 */
[----:B--2---:R0:W-:Y:S01]  /*53410*/  STL.64 [R1+0x3580], R18 ;  /* 0x0035801201007387 */ /* 0x0041e20000100a00 */
[----:B---3--:R1:W-:Y:S02]  /*53420*/  STL.64 [R1+0x3578], R16 ;  /* 0x0035781001007387 */ /* 0x0083e40000100a00 */
[----:B0-----:R-:W-:Y:S01]  /*53430*/  IMAD.MOV.U32 R18, RZ, RZ, R14 ;  /* 0x000000ffff127224 */ /* 0x001fe200078e000e */
[----:B-1----:R-:W2:Y:S01]  /*53440*/  LDL.LU R16, [R1+0x260] ;  /* 0x0002600001107983 */ /* 0x002ea20000300800 */
[----:B------:R-:W2:Y:S02]  /*53450*/  LDL.LU R17, [R1+0x264] ;  /* 0x0002640001117983 */ /* 0x000ea40000300800 */
[----:B------:R-:W3:Y:S02]  /*53460*/  LDL.LU R14, [R1+0x35c4] ;  /* 0x0035c400010e7983 */ /* 0x000ee40000300800 */
[----:B------:R-:W-:-:S02]  /*53470*/  IMAD.MOV.U32 R19, RZ, RZ, R15 ;  /* 0x000000ffff137224 */ /* 0x000fc400078e000f */
[----:B------:R-:W3:Y:S03]  /*53480*/  LDL.LU R15, [R1+0x35c0] ;  /* 0x0035c000010f7983 */ /* 0x000ee60000300800 */
[----:B------:R-:W-:Y:S01]  /*53490*/  STL.64 [R1+0x3598], R18 ;  /* 0x0035981201007387 */ /* 0x000fe20000100a00 */
[C---:B---3--:R-:W-:Y:S01]  /*534a0*/  HMMA.16816.F32.BF16 R8, R4.reuse, R14, R8 ;  /* 0x0000000e0408723c */ /* 0x048fe20000041808 */
        /* <DEDUP_REMOVED lines=10> */
[----:B------:R-:W-:Y:S02]  /*53550*/  STL.64 [R1+0x34c0], R14 ;  /* 0x0034c00e01007387 */ /* 0x000fe40000100a00 */
[----:B------:R-:W-:Y:S01]  /*53560*/  IMAD.MOV.U32 R27, RZ, RZ, R28 ;  /* 0x000000ffff1b7224 */ /* 0x000fe200078e001c */
[----:B---3--:R-:W-:Y:S01]  /*53570*/  HMMA.16816.F32.BF16 R4, R4, R10, R20 ;  /* 0x0000000a0404723c */ /* 0x008fe20000041814 */
[----:B------:R-:W2:Y:S01]  /*53580*/  LDL.LU.64 R22, [R1+0x35a8] ;  /* 0x0035a80001167983 */ /* 0x000ea20000300a00 */
        /* <DEDUP_REMOVED lines=8> */
[----:B------:R-:W-:Y:S01]  /*53610*/  STL.64 [R1+0x34a0], R10 ;  /* 0x0034a00a01007387 */ /* 0x000fe20000100a00 */
[C---:B--2---:R-:W-:Y:S03]  /*53620*/  HMMA.16816.F32.BF16 R24, R20.reuse, R26, R16 ;  /* 0x0000001a1418723c */ /* 0x044fe60000041810 */
[----:B------:R-:W2:Y:S01]  /*53630*/  LDL.LU.64 R18, [R1+0x3598] ;  /* 0x0035980001127983 */ /* 0x000ea20000300a00 */
[----:B------:R-:W2:Y:S11]  /*53640*/  LDL.LU.64 R16, [R1+0x3590] ;  /* 0x0035900001107983 */ /* 0x000eb60000300a00 */
[----:B------:R-:W-:Y:S08]  /*53650*/  @!UPT UIADD3 URZ, URZ, URZ, URZ ;  /* 0x0000003f3f3ff290 */ /* 0x000ff0000fffe03f */
        /* <DEDUP_REMOVED lines=17> */
[----:B--2---:R-:W-:Y:S02]  /*53770*/  HMMA.16816.F32.BF16 R24, R20, R26, R16 ;  /* 0x0000001a1418723c */ /* 0x004fe40000041810 */
[----:B------:R-:W2:Y:S11]  /*53780*/  LDL.LU.64 R16, [R1+0x3550] ;  /* 0x0035500001107983 */ /* 0x000eb60000300a00 */
[----:B------:R-:W-:Y:S10]  /*53790*/  @!UPT UIADD3 URZ, URZ, URZ, URZ ;  /* 0x0000003f3f3ff290 */ /* 0x000ff4000fffe03f */
[----:B------:R-:W-:Y:S01]  /*537a0*/  STL.64 [R1+0x16b0], R24 ;  /* 0x0016b01801007387 */ /* 0x000fe20000100a00 */
[----:B------:R0:W-:Y:S03]  /*537b0*/  STL.64 [R1+0x16b8], R26 ;  /* 0x0016b81a01007387 */ /* 0x0001e60000100a00 */
[----:B0-----:R-:W2:Y:S01]  /*537c0*/  LDL.LU.64 R26, [R1+0x3548] ;  /* 0x00354800011a7983 */ /* 0x001ea20000300a00 */
[----:B------:R-:W2:Y:S02]  /*537d0*/  LDL.LU.64 R24, [R1+0x3540] ;  /* 0x0035400001187983 */ /* 0x000ea40000300a00 */
[----:B------:R-:W-:Y:S02]  /*537e0*/  IMAD.MOV.U32 R10, RZ, RZ, R9 ;  /* 0x000000ffff0a7224 */ /* 0x000fe400078e0009 */
[----:B------:R-:W-:Y:S02]  /*537f0*/  IMAD.MOV.U32 R11, RZ, RZ, R8 ;  /* 0x000000ffff0b7224 */ /* 0x000fe400078e0008 */
[----:B----4-:R-:W-:-:S02]  /*53800*/  IMAD.MOV.U32 R14, RZ, RZ, R13 ;  /* 0x000000ffff0e7224 */ /* 0x010fc400078e000d */
[----:B------:R-:W-:-:S07]  /*53810*/  IMAD.MOV.U32 R15, RZ, RZ, R12 ;  /* 0x000000ffff0f7224 */ /* 0x000fce00078e000c */
[C---:B---3--:R-:W-:Y:S08]  /*53820*/  HMMA.16816.F32.BF16 R4, R20.reuse, R14, R4 ;  /* 0x0000000e1404723c */ /* 0x048ff00000041804 */
[----:B--2---:R-:W-:Y:S01]  /*53830*/  HMMA.16816.F32.BF16 R8, R20, R10, R24 ;  /* 0x0000000a1408723c */ /* 0x004fe20000041818 */
[----:B------:R-:W2:Y:S01]  /*53840*/  LDL.LU R24, [R1+0x3538] ;  /* 0x0035380001187983 */ /* 0x000ea20000300800 */
[----:B------:R-:W3:Y:S11]  /*53850*/  LDL.LU R12, [R1+0x480] ;  /* 0x00048000010c7983 */ /* 0x000ef60000300800 */
[----:B------:R-:W-:Y:S10]  /*53860*/  @!UPT UIADD3 URZ, URZ, URZ, URZ ;  /* 0x0000003f3f3ff290 */ /* 0x000ff4000fffe03f */
[----:B------:R0:W-:Y:S01]  /*53870*/  STL.64 [R1+0x970], R8 ;  /* 0x0009700801007387 */ /* 0x0001e20000100a00 */
[----:B------:R1:W-:Y:S02]  /*53880*/  STL.64 [R1+0x978], R10 ;  /* 0x0009780a01007387 */ /* 0x0003e40000100a00 */
[----:B------:R-:W-:Y:S02]  /*53890*/  STL.64 [R1+0x960], R4 ;  /* 0x0009600401007387 */ /* 0x000fe40000100a00 */
[----:B------:R-:W-:Y:S01]  /*538a0*/  STL.64 [R1+0x968], R6 ;  /* 0x0009680601007387 */ /* 0x000fe20000100a00 */
[----:B------:R-:W3:Y:S01]  /*538b0*/  LDL.LU R13, [R1+0x484] ;  /* 0x00048400010d7983 */ /* 0x000ee20000300800 */
[----:B------:R-:W4:Y:S02]  /*538c0*/  LDL.LU R14, [R1+0x488] ;  /* 0x00048800010e7983 */ /* 0x000f240000300800 */
[----:B------:R-:W4:Y:S01]  /*538d0*/  LDL.LU R15, [R1+0x48c] ;  /* 0x00048c00010f7983 */ /* 0x000f220000300800 */
[----:B------:R-:W2:Y:S04]  /*538e0*/  LDSM.16.MT88.4 R4, [R29+0xc180] ;  /* 0x00c180001d04783b */ /* 0x000ea80000004200 */
        /* <DEDUP_REMOVED lines=12> */
[----:B------:R-:W2:Y:S02]  /*539b0*/  LDL.64 R26, [R1+0x58] ;  /* 0x00005800011a7983 */ /* 0x000ea40000100a00 */
[----:B0-----:R-:W-:Y:S01]  /*539c0*/  IMAD.MOV.U32 R10, RZ, RZ, R24 ;  /* 0x000000ffff0a7224 */ /* 0x001fe200078e0018 */
[----:B--2---:R0:W-:Y:S01]  /*539d0*/  STL.64 [R1+0x3530], R26 ;  /* 0x0035301a01007387 */ /* 0x0041e20000100a00 */
[----:B------:R-:W2:Y:S02]  /*539e0*/  LDL.LU R24, [R1+0x4e0] ;  /* 0x0004e00001187983 */ /* 0x000ea40000300800 */
[----:B------:R-:W2:Y:S01]  /*539f0*/  LDL.LU R25, [R1+0x4e4] ;  /* 0x0004e40001197983 */ /* 0x000ea20000300800 */
[----:B0-----:R-:W2:Y:S01]  /*53a00*/  LDL.LU R26, [R1+0x4e8] ;  /* 0x0004e800011a7983 */ /* 0x001ea20000300800 */
[----:B------:R-:W2:Y:S02]  /*53a10*/  LDL.LU R27, [R1+0x4ec] ;  /* 0x0004ec00011b7983 */ /* 0x000ea40000300800 */
[----:B----4-:R-:W-:Y:S02]  /*53a20*/  STL.64 [R1+0x34d0], R14 ;  /* 0x0034d00e01007387 */ /* 0x010fe40000100a00 */
[----:B---3--:R0:W-:Y:S02]  /*53a30*/  STL.64 [R1+0x34c8], R12 ;  /* 0x0034c80c01007387 */ /* 0x0081e40000100a00 */
[----:B0-----:R-:W3:Y:S01]  /*53a40*/  LDL.LU R12, [R1+0x490] ;  /* 0x00049000010c7983 */ /* 0x001ee20000300800 */
[----:B------:R-:W3:Y:S02]  /*53a50*/  LDL.LU R13, [R1+0x494] ;  /* 0x00049400010d7983 */ /* 0x000ee40000300800 */
[----:B------:R-:W4:Y:S02]  /*53a60*/  LDL.LU R14, [R1+0x498] ;  /* 0x00049800010e7983 */ /* 0x000f240000300800 */
[----:B------:R-:W4:Y:S02]  /*53a70*/  LDL.LU R15, [R1+0x49c] ;  /* 0x00049c00010f7983 */ /* 0x000f240000300800 */
[----:B----4-:R0:W-:Y:S01]  /*53a80*/  STL.64 [R1+0x34e0], R14 ;  /* 0x0034e00e01007387 */ /* 0x0101e20000100a00 */
[----:B---3--:R-:W-:Y:S02]  /*53a90*/  STL.64 [R1+0x34d8], R12 ;  /* 0x0034d80c01007387 */ /* 0x008fe40000100a00 */
[----:B0-----:R-:W-:-:S02]  /*53aa0*/  IMAD.MOV.U32 R14, RZ, RZ, R16 ;  /* 0x000000ffff0e7224 */ /* 0x001fc400078e0010 */
[----:B------:R-:W-:-:S05]  /*53ab0*/  IMAD.MOV.U32 R15, RZ, RZ, R3 ;  /* 0x000000ffff0f7224 */ /* 0x000fca00078e0003 */
[----:B------:R-:W-:Y:S01]  /*53ac0*/  STL.64 [R1+0x34f0], R14 ;  /* 0x0034f00e01007387 */ /* 0x000fe20000100a00 */
[----:B------:R-:W3:Y:S02]  /*53ad0*/  LDL.64 R18, [R1+0x8] ;  /* 0x0000080001127983 */ /* 0x000ee40000100a00 */
[----:B------:R-:W-:-:S07]  /*53ae0*/  IMAD.MOV.U32 R11, RZ, RZ, R17 ;  /* 0x000000ffff0b7224 */ /* 0x000fce00078e0011 */
[C---:B--2---:R-:W-:Y:S01]  /*53af0*/  HMMA.16816.F32.BF16 R8, R20.reuse, R10, R24 ;  /* 0x0000000a1408723c */ /* 0x044fe20000041818 */
        /* <DEDUP_REMOVED lines=11> */
[----:B------:R-:W-:Y:S01]  /*53bb0*/  STL [R1+0x3460], R29 ;  /* 0x0034601d01007387 */ /* 0x000fe20000100800 */
[----:B------:R0:W-:Y:S02]  /*53bc0*/  STL.64 [R1+0x3398], R6 ;  /* 0x0033980601007387 */ /* 0x0001e40000100a00 */
[----:B------:R-:W-:Y:S01]  /*53bd0*/  STL.64 [R1+0x3390], R4 ;  /* 0x0033900401007387 */ /* 0x000fe20000100a00 */
[----:B0-----:R-:W3:Y:S01]  /*53be0*/  LDL.64 R6, [R1+0x18] ;  /* 0x0000180001067983 */ /* 0x001ee20000100a00 */
[----:B------:R-:W4:Y:S02]  /*53bf0*/  LDL.LU.64 R26, [R1+0x3530] ;  /* 0x00353000011a7983 */ /* 0x000f240000300a00 */
[----:B------:R-:W-:Y:S02]  /*53c00*/  STL.64 [R1+0x950], R8 ;  /* 0x0009500801007387 */ /* 0x000fe40000100a00 */
[----:B------:R0:W-:Y:S02]  /*53c10*/  STL.64 [R1+0x958], R10 ;  /* 0x0009580a01007387 */ /* 0x0001e40000100a00 */
[----:B0-----:R-:W4:Y:S01]  /*53c20*/  LDL.LU.64 R10, [R1+0x3528] ;  /* 0x00352800010a7983 */ /* 0x001f220000300a00 */
        /* <DEDUP_REMOVED lines=10> */
[----:B------:R-:W4:Y:S11]  /*53cd0*/  LDL.LU R8, [R1+0x460] ;  /* 0x0004600001087983 */ /* 0x000f360000300800 */
[----:B------:R-:W-:Y:S11]  /*53ce0*/  @!UPT UIADD3 URZ, URZ, URZ, URZ ;  /* 0x0000003f3f3ff290 */ /* 0x000ff6000fffe03f */
[----:B------:R-:W-:Y:S01]  /*53cf0*/  STL.64 [R1+0x930], R24 ;  /* 0x0009301801007387 */ /* 0x000fe20000100a00 */
[----:B------:R-:W-:Y:S02]  /*53d00*/  STL.64 [R1+0x938], R26 ;  /* 0x0009381a01007387 */ /* 0x000fe40000100a00 */
[----:B------:R-:W4:Y:S02]  /*53d10*/  LDL.LU R9, [R1+0x464] ;  /* 0x0004640001097983 */ /* 0x000f240000300800 */
[----:B------:R-:W3:Y:S01]  /*53d20*/  LDL.LU R10, [R1+0x468] ;  /* 0x00046800010a7983 */ /* 0x000ee20000300800 */
[----:B------:R-:W3:Y:S01]  /*53d30*/  LDL.LU R11, [R1+0x46c] ;  /* 0x00046c00010b7983 */ /* 0x000ee20000300800 */
[----:B------:R-:W-:Y:S02]  /*53d40*/  IMAD.MOV.U32 R14, RZ, RZ, R2 ;  /* 0x000000ffff0e7224 */ /* 0x000fe400078e0002 */
[----:B------:R-:W-:-:S07]  /*53d50*/  IMAD.MOV.U32 R15, RZ, RZ, R0 ;  /* 0x000000ffff0f7224 */ /* 0x000fce00078e0000 */
[C---:B--2---:R-:W-:Y:S01]  /*53d60*/  HMMA.16816.F32.BF16 R12, R20.reuse, R14, R16 ;  /* 0x0000000e140c723c */ /* 0x044fe20000041810 */
        /* <DEDUP_REMOVED lines=10> */
[----:B------:R-:W4:Y:S01]  /*53e10*/  LDL.LU.64 R18, [R1+0x3500] ;  /* 0x0035000001127983 */ /* 0x000f220000300a00 */
[----:B------:R-:W4:Y:S05]  /*53e20*/  LDL.LU.64 R16, [R1+0x34f8] ;  /* 0x0034f80001107983 */ /* 0x000f2a0000300a00 */
[----:B------:R-:W-:Y:S02]  /*53e30*/  STL.64 [R1+0x920], R12 ;  /* 0x0009200c01007387 */ /* 0x000fe40000100a00 */
[----:B------:R0:W-:Y:S02]  /*53e40*/  STL.64 [R1+0x928], R14 ;  /* 0x0009280e01007387 */ /* 0x0001e40000100a00 */
        /* <DEDUP_REMOVED lines=15> */
[----:B------:R-:W3:Y:S02]  /*53f40*/  LDL.LU R4, [R1+0x200] ;  /* 0x0002000001047983 */ /* 0x000ee40000300800 */
[----:B------:R-:W-:Y:S01]  /*53f50*/  IMAD.MOV.U32 R2, RZ, RZ, R6 ;  /* 0x000000ffff027224 */ /* 0x000fe200078e0006 */
[----:B------:R-:W3:Y:S01]  /*53f60*/  LDL.LU R5, [R1+0x204] ;  /* 0x0002040001057983 */ /* 0x000ee20000300800 */
[----:B------:R-:W-:-:S02]  /*53f70*/  IMAD.MOV.U32 R0, RZ, RZ, R7 ;  /* 0x000000ffff007224 */ /* 0x000fc400078e0007 */
[----:B------:R-:W3:Y:S02]  /*53f80*/  LDL.LU R6, [R1+0x208] ;  /* 0x0002080001067983 */ /* 0x000ee40000300800 */
[----:B------:R-:W3:Y:S02]  /*53f90*/  LDL.LU R7, [R1+0x20c] ;  /* 0x00020c0001077983 */ /* 0x000ee40000300800 */
[----:B----4-:R-:W-:Y:S01]  /*53fa0*/  IMAD.MOV.U32 R28, RZ, RZ, R18 ;  /* 0x000000ffff1c7224 */ /* 0x010fe200078e0012 */
[C---:B--2---:R-:W-:Y:S11]  /*53fb0*/  HMMA.16816.F32.BF16 R12, R20.reuse, R18, R12 ;  /* 0x00000012140c723c */ /* 0x044ff6000004180c */
[----:B------:R-:W-:Y:S11]  /*53fc0*/  @!UPT UIADD3 URZ, URZ, URZ, URZ ;  /* 0x0000003f3f3ff290 */ /* 0x000ff6000fffe03f */
[----:B------:R-:W-:Y:S01]  /*53fd0*/  @!UPT UIADD3 URZ, URZ, URZ, URZ ;  /* 0x0000003f3f3ff290 */ /* 0x000fe2000fffe03f */
[----:B------:R0:W-:Y:S01]  /*53fe0*/  STL.64 [R1+0x8d0], R12 ;  /* 0x0008d00c01007387 */ /* 0x0001e20000100a00 */
[----:B------:R1:W-:Y:S02]  /*53ff0*/  STL.64 [R1+0x8d8], R14 ;  /* 0x0008d80e01007387 */ /* 0x0003e40000100a00 */
[----:B0-----:R-:W-:Y:S01]  /*54000*/  IMAD.MOV.U32 R13, RZ, RZ, R19 ;  /* 0x000000ffff0d7224 */ /* 0x001fe200078e0013 */
[----:B-1----:R-:W2:Y:S01]  /*54010*/  LDL.LU.64 R14, [R1+0x34c0] ;  /* 0x0034c000010e7983 */ /* 0x002ea20000300a00 */
        /* <DEDUP_REMOVED lines=8> */
[----:B------:R0:W-:Y:S02]  /*540a0*/  STL.64 [R1+0x33e8], R18 ;  /* 0x0033e81201007387 */ /* 0x0001e40000100a00 */
[----:B0-----:R-:W4:Y:S04]  /*540b0*/  LDL.64 R18, [R1+0x88] ;  /* 0x0000880001127983 */ /* 0x001f280000100a00 */
[----:B----4-:R0:W-:Y:S01]  /*540c0*/  STL.64 [R1+0x3468], R18 ;  /* 0x0034681201007387 */ /* 0x0101e20000100a00 */
[----:B------:R-:W4:Y:S02]  /*540d0*/  LDL.LU R16, [R1+0x1d0] ;  /* 0x0001d00001107983 */ /* 0x000f240000300800 */
[----:B------:R-:W4:Y:S01]  /*540e0*/  LDL.LU R17, [R1+0x1d4] ;  /* 0x0001d40001117983 */ /* 0x000f220000300800 */
[----:B0-----:R-:W2:Y:S01]  /*540f0*/  LDL.LU R18, [R1+0x1d8] ;  /* 0x0001d80001127983 */ /* 0x001ea20000300800 */
[----:B------:R-:W2:Y:S03]  /*54100*/  LDL.LU R19, [R1+0x1dc] ;  /* 0x0001dc0001137983 */ /* 0x000ea60000300800 */
[----:B--2---:R0:W-:Y:S01]  /*54110*/  STL.64 [R1+0x3478], R18 ;  /* 0x0034781201007387 */ /* 0x0041e20000100a00 */
[----:B----4-:R-:W-:Y:S03]  /*54120*/  STL.64 [R1+0x3470], R16 ;  /* 0x0034701001007387 */ /* 0x010fe60000100a00 */
[----:B0-----:R-:W2:Y:S01]  /*54130*/  LDL.64 R18, [R1+0xa8] ;  /* 0x0000a80001127983 */ /* 0x001ea20000100a00 */
[C---:B------:R-:W-:Y:S03]  /*54140*/  HMMA.16816.F32.BF16 R8, R20.reuse, R14, R8 ;  /* 0x0000000e1408723c */ /* 0x040fe60000041808 */
[----:B--2---:R0:W-:Y:S04]  /*54150*/  STL.64 [R1+0x3480], R18 ;  /* 0x0034801201007387 */ /* 0x0041e80000100a00 */
[----:B0-----:R-:W2:Y:S04]  /*54160*/  LDL.64 R18, [R1+0xb8] ;  /* 0x0000b80001127983 */ /* 0x001ea80000100a00 */
[----:B--2---:R0:W-:Y:S04]  /*54170*/  STL.64 [R1+0x3488], R18 ;  /* 0x0034881201007387 */ /* 0x0041e80000100a00 */
[----:B0-----:R-:W2:Y:S08]  /*54180*/  LDL.64 R18, [R1+0xc8] ;  /* 0x0000c80001127983 */ /* 0x001eb00000100a00 */
[----:B------:R-:W-:Y:S02]  /*54190*/  STL.64 [R1+0x870], R8 ;  /* 0x0008700801007387 */ /* 0x000fe40000100a00 */
[----:B------:R0:W-:Y:S02]  /*541a0*/  STL.64 [R1+0x878], R10 ;  /* 0x0008780a01007387 */ /* 0x0001e40000100a00 */
[----:B0-----:R-:W3:Y:S01]  /*541b0*/  LDL.LU.64 R10, [R1+0x34a0] ;  /* 0x0034a000010a7983 */ /* 0x001ee20000300a00 */
[----:B------:R-:W-:Y:S02]  /*541c0*/  STL [R1+0x33ac], R14 ;  /* 0x0033ac0e01007387 */ /* 0x000fe40000100800 */
[----:B------:R-:W-:Y:S01]  /*541d0*/  STL [R1+0x33a8], R15 ;  /* 0x0033a80f01007387 */ /* 0x000fe20000100800 */
[----:B---3--:R-:W-:Y:S01]  /*541e0*/  HMMA.16816.F32.BF16 R20, R20, R10, R24 ;  /* 0x0000000a1414723c */ /* 0x008fe20000041818 */
[----:B------:R-:W3:Y:S01]  /*541f0*/  LDL.LU.64 R26, [R1+0x3498] ;  /* 0x00349800011a7983 */ /* 0x000ee20000300a00 */
[----:B------:R-:W3:Y:S02]  /*54200*/  LDL.LU.64 R24, [R1+0x3490] ;  /* 0x0034900001187983 */ /* 0x000ee40000300a00 */
[----:B--2---:R-:W-:Y:S11]  /*54210*/  IMAD.MOV.U32 R3, RZ, RZ, R19 ;  /* 0x000000ffff037224 */ /* 0x004ff600078e0013 */
[----:B------:R-:W-:Y:S08]  /*54220*/  @!UPT UIADD3 URZ, URZ, URZ, URZ ;  /* 0x0000003f3f3ff290 */ /* 0x000ff0000fffe03f */
        /* <DEDUP_REMOVED lines=10> */
[----:B------:R-:W4:Y:S01]  /*542d0*/  LDL.LU R11, [R1+0x1ec] ;  /* 0x0001ec00010b7983 */ /* 0x000f220000300800 */
[C---:B---3--:R-:W-:Y:S11]  /*542e0*/  HMMA.16816.F32.BF16 R4, R24.reuse, R18, R4 ;  /* 0x000000121804723c */ /* 0x048ff60000041804 */
[----:B------:R-:W-:Y:S11]  /*542f0*/  @!UPT UIADD3 URZ, URZ, URZ, URZ ;  /* 0x0000003f3f3ff290 */ /* 0x000ff6000fffe03f */
[----:B------:R-:W-:Y:S01]  /*54300*/  @!UPT UIADD3 URZ, URZ, URZ, URZ ;  /* 0x0000003f3f3ff290 */ /* 0x000fe2000fffe03f */
[----:B------:R0:W-:Y:S01]  /*54310*/  STL.64 [R1+0x910], R4 ;  /* 0x0009100401007387 */ /* 0x0001e20000100a00 */
[----:B------:R-:W-:Y:S02]  /*54320*/  STL.64 [R1+0x918], R6 ;  /* 0x0009180601007387 */ /* 0x000fe40000100a00 */
[----:B0-----:R-:W-:Y:S02]  /*54330*/  IMAD.MOV.U32 R4, RZ, RZ, R18 ;  /* 0x000000ffff047224 */ /* 0x001fe400078e0012 */
[----:B------:R-:W3:Y:S01]  /*54340*/  LDL.LU.64 R18, [R1+0x3488] ;  /* 0x0034880001127983 */ /* 0x000ee20000300a00 */
[----:B------:R-:W-:Y:S02]  /*54350*/  STL [R1+0x33b4], R3 ;  /* 0x0033b40301007387 */ /* 0x000fe40000100800 */
[----:B------:R0:W-:Y:S02]  /*54360*/  STL [R1+0x33b0], R4 ;  /* 0x0033b00401007387 */ /* 0x0001e40000100800 */
        /* <DEDUP_REMOVED lines=10> */
[----:B-1----:R-:W-:Y:S02]  /*54410*/  IMAD.MOV.U32 R6, RZ, RZ, R18 ;  /* 0x000000ffff067224 */ /* 0x002fe400078e0012 */
[----:B------:R-:W4:Y:S02]  /*54420*/  LDL.LU.64 R18, [R1+0x3480] ;  /* 0x0034800001127983 */ /* 0x000f240000300a00 */
[C---:B----4-:R-:W-:Y:S01]  /*54430*/  HMMA.16816.F32.BF16 R8, R24.reuse, R18, R8 ;  /* 0x000000121808723c */ /* 0x050fe20000041808 */
[----:B------:R-:W-:Y:S11]  /*54440*/  IMAD.MOV.U32 R7, RZ, RZ, R19 ;  /* 0x000000ffff077224 */ /* 0x000ff600078e0013 */
[----:B------:R-:W-:Y:S11]  /*54450*/  @!UPT UIADD3 URZ, URZ, URZ, URZ ;  /* 0x0000003f3f3ff290 */ /* 0x000ff6000fffe03f */
[----:B------:R0:W-:Y:S01]  /*54460*/  STL.64 [R1+0x8a0], R8 ;  /* 0x0008a00801007387 */ /* 0x0001e20000100a00 */
[----:B------:R-:W-:Y:S02]  /*54470*/  STL.64 [R1+0x8a8], R10 ;  /* 0x0008a80a01007387 */ /* 0x000fe40000100a00 */
[----:B0-----:R-:W-:Y:S02]  /*54480*/  IMAD.MOV.U32 R8, RZ, RZ, R18 ;  /* 0x000000ffff087224 */ /* 0x001fe400078e0012 */
[----:B------:R-:W3:Y:S01]  /*54490*/  LDL.LU.64 R18, [R1+0x3478] ;  /* 0x0034780001127983 */ /* 0x000ee20000300a00 */
[----:B------:R-:W3:Y:S02]  /*544a0*/  LDL.LU.64 R16, [R1+0x3470] ;  /* 0x0034700001107983 */ /* 0x000ee40000300a00 */
[----:B------:R0:W-:Y:S02]  /*544b0*/  STL.64 [R1+0x33f8], R6 ;  /* 0x0033f80601007387 */ /* 0x0001e40000100a00 */
[----:B------:R-:W-:Y:S01]  /*544c0*/  STL [R1+0x33f0], R5 ;  /* 0x0033f00501007387 */ /* 0x000fe20000100800 */
[----:B0-----:R-:W3:Y:S02]  /*544d0*/  LDL.64 R6, [R1+0x98] ;  /* 0x0000980001067983 */ /* 0x001ee40000100a00 */
[C---:B---3--:R-:W-:Y:S11]  /*544e0*/  HMMA.16816.F32.BF16 R16, R24.reuse, R6, R16 ;  /* 0x000000061810723c */ /* 0x048ff60000041810 */
[----:B------:R-:W-:Y:S11]  /*544f0*/  @!UPT UIADD3 URZ, URZ, URZ, URZ ;  /* 0x0000003f3f3ff290 */ /* 0x000ff6000fffe03f */
[----:B------:R-:W-:Y:S01]  /*54500*/  @!UPT UIADD3 URZ, URZ, URZ, URZ ;  /* 0x0000003f3f3ff290 */ /* 0x000fe2000fffe03f */
[----:B------:R-:W-:Y:S01]  /*54510*/  STL.64 [R1+0x880], R16 ;  /* 0x0008801001007387 */ /* 0x000fe20000100a00 */
[----:B------:R0:W-:Y:S03]  /*54520*/  STL.64 [R1+0x888], R18 ;  /* 0x0008881201007387 */ /* 0x0001e60000100a00 */
[----:B0-----:R-:W2:Y:S01]  /*54530*/  LDL.LU.64 R18, [R1+0x3468] ;  /* 0x0034680001127983 */ /* 0x001ea20000300a00 */
[----:B------:R-:W-:Y:S02]  /*54540*/  IMAD.MOV.U32 R10, RZ, RZ, R6 ;  /* 0x000000ffff0a7224 */ /* 0x000fe400078e0006 */
[----:B------:R-:W-:Y:S02]  /*54550*/  IMAD.MOV.U32 R9, RZ, RZ, R7 ;  /* 0x000000ffff097224 */ /* 0x000fe400078e0007 */
[----:B--2---:R-:W-:Y:S01]  /*54560*/  HMMA.16816.F32.BF16 R4, R24, R18, R20 ;  /* 0x000000121804723c */ /* 0x004fe20000041814 */
[----:B------:R-:W-:-:S02]  /*54570*/  IMAD.MOV.U32 R12, RZ, RZ, R18 ;  /* 0x000000ffff0c7224 */ /* 0x000fc400078e0012 */
[----:B------:R-:W-:Y:S11]  /*54580*/  IMAD.MOV.U32 R11, RZ, RZ, R19 ;  /* 0x000000ffff0b7224 */ /* 0x000ff600078e0013 */
[----:B------:R-:W-:Y:S09]  /*54590*/  @!UPT UIADD3 URZ, URZ, URZ, URZ ;  /* 0x0000003f3f3ff290 */ /* 0x000ff2000fffe03f */
[----:B------:R-:W-:Y:S01]  /*545a0*/  STL.64 [R1+0x850], R4 ;  /* 0x0008500401007387 */ /* 0x000fe20000100a00 */
[----:B------:R-:W-:Y:S02]  /*545b0*/  STL.64 [R1+0x858], R6 ;  /* 0x0008580601007387 */ /* 0x000fe40000100a00 */
[----:B------:R-:W-:Y:S02]  /*545c0*/  STL [R1+0x3440], R12 ;  /* 0x0034400c01007387 */ /* 0x000fe40000100800 */
[----:B------:R-:W2:Y:S01]  /*545d0*/  LDL.LU R16, [R1+0x410] ;  /* 0x0004100001107983 */ /* 0x000ea20000300800 */
[----:B------:R-:W2:Y:S01]  /*545e0*/  LDL.LU R17, [R1+0x414] ;  /* 0x0004140001117983 */ /* 0x000ea20000300800 */
        /* <DEDUP_REMOVED lines=8> */
[----:B---3--:R0:W-:Y:S01]  /*54670*/  STL.64 [R1+0x3418], R18 ;  /* 0x0034181201007387 */ /* 0x0081e20000100a00 */
[----:B--2---:R-:W-:Y:S03]  /*54680*/  STL.64 [R1+0x3410], R16 ;  /* 0x0034101001007387 */ /* 0x004fe60000100a00 */
[----:B0-----:R-:W2:Y:S04]  /*54690*/  LDL.64 R18, [R1+0x48] ;  /* 0x0000480001127983 */ /* 0x001ea80000100a00 */
[----:B--2---:R0:W-:Y:S04]  /*546a0*/  STL.64 [R1+0x3428], R18 ;  /* 0x0034281201007387 */ /* 0x0041e80000100a00 */
[----:B0-----:R-:W2:Y:S01]  /*546b0*/  LDL R18, [R1+0x58] ;  /* 0x0000580001127983 */ /* 0x001ea20000100800 */
[----:B------:R-:W-:-:S02]  /*546c0*/  IMAD.MOV.U32 R19, RZ, RZ, R29 ;  /* 0x000000ffff137224 */ /* 0x000fc400078e001d */
[----:B------:R-:W3:Y:S02]  /*546d0*/  LDL.LU R29, [R1+0x3460] ;  /* 0x00346000011d7983 */ /* 0x000ee40000300800 */
[----:B------:R-:W4:Y:S01]  /*546e0*/  LDL.64 R22, [R1+0x78] ;  /* 0x0000780001167983 */ /* 0x000f220000100a00 */
[----:B--2---:R-:W-:Y:S01]  /*546f0*/  STL.64 [R1+0x3448], R18 ;  /* 0x0034481201007387 */ /* 0x004fe20000100a00 */
[----:B------:R-:W2:Y:S03]  /*54700*/  LDL.64 R6, [R1+0x38] ;  /* 0x0000380001067983 */ /* 0x000ea60000100a00 */
[----:B--2---:R0:W-:Y:S01]  /*54710*/  STL.64 [R1+0x3420], R6 ;  /* 0x0034200601007387 */ /* 0x0041e20000100a00 */
[----:B------:R-:W2:Y:S02]  /*54720*/  LDL.LU R4, [R1+0x430] ;  /* 0x0004300001047983 */ /* 0x000ea40000300800 */
[----:B------:R-:W2:Y:S01]  /*54730*/  LDL.LU R5, [R1+0x434] ;  /* 0x0004340001057983 */ /* 0x000ea20000300800 */
[----:B0-----:R-:W2:Y:S01]  /*54740*/  LDL.LU R6, [R1+0x438] ;  /* 0x0004380001067983 */ /* 0x001ea20000300800 */
[----:B------:R-:W2:Y:S02]  /*54750*/  LDL.LU R7, [R1+0x43c] ;  /* 0x00043c0001077983 */ /* 0x000ea40000300800 */
[----:B------:R-:W2:Y:S02]  /*54760*/  LDL.LU R16, [R1+0x450] ;  /* 0x0004500001107983 */ /* 0x000ea40000300800 */
[----:B------:R-:W2:Y:S01]  /*54770*/  LDL.LU R17, [R1+0x454] ;  /* 0x0004540001117983 */ /* 0x000ea20000300800 */
[----:B------:R-:W2:Y:S01]  /*54780*/  LDL.LU R18, [R1+0x458] ;  /* 0x0004580001127983 */ /* 0x000ea20000300800 */
[----:B------:R-:W2:Y:S03]  /*54790*/  LDL.LU R19, [R1+0x45c] ;  /* 0x00045c0001137983 */ /* 0x000ea60000300800 */
[----:B--2---:R-:W-:Y:S01]  /*547a0*/  STL.64 [R1+0x3458], R18 ;  /* 0x0034581201007387 */ /* 0x004fe20000100a00 */
[----:B------:R0:W-:Y:S03]  /*547b0*/  STL.64 [R1+0x3450], R16 ;  /* 0x0034501001007387 */ /* 0x0001e60000100a00 */
[----:B0-----:R-:W4:Y:S01]  /*547c0*/  LDL.LU R16, [R1+0x1b0] ;  /* 0x0001b00001107983 */ /* 0x001f220000300800 */
[----:B------:R-:W4:Y:S02]  /*547d0*/  LDL.LU R17, [R1+0x1b4] ;  /* 0x0001b40001117983 */ /* 0x000f240000300800 */
[----:B------:R-:W4:Y:S02]  /*547e0*/  LDL.LU R18, [R1+0x1b8] ;  /* 0x0001b80001127983 */ /* 0x000f240000300800 */
[----:B------:R-:W4:Y:S01]  /*547f0*/  LDL.LU R19, [R1+0x1bc] ;  /* 0x0001bc0001137983 */ /* 0x000f220000300800 */
[----:B------:R-:W2:Y:S01]  /*54800*/  LDL.64 R14, [R1+0x68] ;  /* 0x00006800010e7983 */ /* 0x000ea20000100a00 */
[----:B------:R-:W-:Y:S02]  /*54810*/  STL.64 [R1+0x3438], R6 ;  /* 0x0034380601007387 */ /* 0x000fe40000100a00 */
[----:B------:R0:W-:Y:S02]  /*54820*/  STL.64 [R1+0x3430], R4 ;  /* 0x0034300401007387 */ /* 0x0001e40000100a00 */
        /* <DEDUP_REMOVED lines=9> */
[----:B------:R-:W2:Y:S01]  /*548c0*/  LDL.LU R11, [R1+0x3fc] ;  /* 0x0003fc00010b7983 */ /* 0x000ea20000300800 */
[----:B----4-:R-:W-:Y:S01]  /*548d0*/  HMMA.16816.F32.BF16 R16, R24, R22, R16 ;  /* 0x000000161810723c */ /* 0x010fe20000041810 */
[----:B--2---:R0:W-:Y:S01]  /*548e0*/  STL.64 [R1+0x33d0], R10 ;  /* 0x0033d00a01007387 */ /* 0x0041e20000100a00 */
[----:B------:R-:W-:Y:S02]  /*548f0*/  STL.64 [R1+0x33c8], R8 ;  /* 0x0033c80801007387 */ /* 0x000fe40000100a00 */
[----:B0-----:R-:W-:-:S02]  /*54900*/  IMAD.MOV.U32 R10, RZ, RZ, R2 ;  /* 0x000000ffff0a7224 */ /* 0x001fc400078e0002 */
[----:B------:R-:W-:-:S05]  /*54910*/  IMAD.MOV.U32 R11, RZ, RZ, R0 ;  /* 0x000000ffff0b7224 */ /* 0x000fca00078e0000 */
[----:B------:R0:W-:Y:S04]  /*54920*/  STL.64 [R1+0x33e0], R10 ;  /* 0x0033e00a01007387 */ /* 0x0001e80000100a00 */
[----:B0-----:R-:W2:Y:S08]  /*54930*/  LDL.64 R10, [R1+0x28] ;  /* 0x00002800010a7983 */ /* 0x001eb00000100a00 */
[----:B------:R-:W-:Y:S02]  /*54940*/  STL.64 [R1+0x840], R16 ;  /* 0x0008401001007387 */ /* 0x000fe40000100a00 */
[----:B------:R0:W-:Y:S02]  /*54950*/  STL.64 [R1+0x848], R18 ;  /* 0x0008481201007387 */ /* 0x0001e40000100a00 */
[----:B0-----:R-:W4:Y:S01]  /*54960*/  LDL.LU.64 R18, [R1+0x3458] ;  /* 0x0034580001127983 */ /* 0x001f220000300a00 */
[----:B------:R-:W4:Y:S02]  /*54970*/  LDL.LU.64 R16, [R1+0x3450] ;  /* 0x0034500001107983 */ /* 0x000f240000300a00 */
[----:B------:R-:W-:-:S02]  /*54980*/  IMAD.MOV.U32 R2, RZ, RZ, R22 ;  /* 0x000000ffff027224 */ /* 0x000fc400078e0016 */
[----:B------:R-:W-:Y:S02]  /*54990*/  IMAD.MOV.U32 R0, RZ, RZ, R23 ;  /* 0x000000ffff007224 */ /* 0x000fe400078e0017 */
[----:B---3--:R-:W0:Y:S04]  /*549a0*/  LDSM.16.MT88.4 R20, [R29+0xc200] ;  /* 0x00c200001d14783b */ /* 0x008e280000004200 */
[----:B0-----:R0:W-:Y:S01]  /*549b0*/  STL.64 [R1+0x3258], R22 ;  /* 0x0032581601007387 */ /* 0x0011e20000100a00 */
[----:B------:R1:W-:Y:S02]  /*549c0*/  STL.64 [R1+0x3250], R20 ;  /* 0x0032501401007387 */ /* 0x0003e40000100a00 */
[----:B0-----:R-:W-:Y:S02]  /*549d0*/  IMAD.MOV.U32 R22, RZ, RZ, R28 ;  /* 0x000000ffff167224 */ /* 0x001fe400078e001c */
[----:B------:R-:W-:-:S05]  /*549e0*/  IMAD.MOV.U32 R23, RZ, RZ, R13 ;  /* 0x000000ffff177224 */ /* 0x000fca00078e000d */
[----:B------:R0:W-:Y:S01]  /*549f0*/  STL.64 [R1+0x33d8], R22 ;  /* 0x0033d81601007387 */ /* 0x0001e20000100a00 */
[----:B-1----:R-:W3:Y:S02]  /*54a00*/  LDL.LU R20, [R1+0x400] ;  /* 0x0004000001147983 */ /* 0x002ee40000300800 */
[----:B------:R-:W3:Y:S01]  /*54a10*/  LDL.LU R21, [R1+0x404] ;  /* 0x0004040001157983 */ /* 0x000ee20000300800 */
[----:B0-----:R-:W3:Y:S01]  /*54a20*/  LDL.LU R22, [R1+0x408] ;  /* 0x0004080001167983 */ /* 0x001ee20000300800 */
[----:B------:R-:W3:Y:S01]  /*54a30*/  LDL.LU R23, [R1+0x40c] ;  /* 0x00040c0001177983 */ /* 0x000ee20000300800 */
[C---:B----4-:R-:W-:Y:S11]  /*54a40*/  HMMA.16816.F32.BF16 R16, R24.reuse, R14, R16 ;  /* 0x0000000e1810723c */ /* 0x050ff60000041810 */
[----:B------:R-:W-:Y:S11]  /*54a50*/  @!UPT UIADD3 URZ, URZ, URZ, URZ ;  /* 0x0000003f3f3ff290 */ /* 0x000ff6000fffe03f */
[----:B------:R-:W-:Y:S01]  /*54a60*/  @!UPT UIADD3 URZ, URZ, URZ, URZ ;  /* 0x0000003f3f3ff290 */ /* 0x000fe2000fffe03f */
[----:B------:R-:W-:Y:S01]  /*54a70*/  STL.64 [R1+0x830], R16 ;  /* 0x0008301001007387 */ /* 0x000fe20000100a00 */
[----:B------:R0:W-:Y:S03]  /*54a80*/  STL.64 [R1+0x838], R18 ;  /* 0x0008381201007387 */ /* 0x0001e60000100a00 */
[----:B0-----:R-:W4:Y:S01]  /*54a90*/  LDL.LU.64 R18, [R1+0x3448] ;  /* 0x0034480001127983 */ /* 0x001f220000300a00 */
[----:B------:R-:W2:Y:S01]  /*54aa0*/  LDL.LU R12, [R1+0x3440] ;  /* 0x00344000010c7983 */ /* 0x000ea20000300800 */
[C---:B----4-:R-:W-:Y:S02]  /*54ab0*/  HMMA.16816.F32.BF16 R16, R24.reuse, R18, R4 ;  /* 0x000000121810723c */ /* 0x050fe40000041804 */
[----:B------:R-:W4:Y:S01]  /*54ac0*/  LDL.LU.64 R6, [R1+0x3438] ;  /* 0x0034380001067983 */ /* 0x000f220000300a00 */
[----:B------:R-:W4:Y:S11]  /*54ad0*/  LDL.LU.64 R4, [R1+0x3430] ;  /* 0x0034300001047983 */ /* 0x000f360000300a00 */
[----:B------:R-:W-:Y:S09]  /*54ae0*/  @!UPT UIADD3 URZ, URZ, URZ, URZ ;  /* 0x0000003f3f3ff290 */ /* 0x000ff2000fffe03f */
[----:B------:R-:W-:Y:S01]  /*54af0*/  STL.64 [R1+0x820], R16 ;  /* 0x0008201001007387 */ /* 0x000fe20000100a00 */
[----:B------:R0:W-:Y:S03]  /*54b00*/  STL.64 [R1+0x828], R18 ;  /* 0x0008281201007387 */ /* 0x0001e60000100a00 */
[----:B0-----:R-:W4:Y:S01]  /*54b10*/  LDL.LU.64 R18, [R1+0x3428] ;  /* 0x0034280001127983 */ /* 0x001f220000300a00 */
[----:B------:R-:W-:Y:S02]  /*54b20*/  IMAD.MOV.U32 R28, RZ, RZ, R14 ;  /* 0x000000ffff1c7224 */ /* 0x000fe400078e000e */
[----:B------:R-:W-:Y:S01]  /*54b30*/  IMAD.MOV.U32 R13, RZ, RZ, R15 ;  /* 0x000000ffff0d7224 */ /* 0x000fe200078e000f */
        /* <DEDUP_REMOVED lines=19> */
[----:B------:R-:W3:Y:S01]  /*54c70*/  LDL.LU R5, [R1+0x33f0] ;  /* 0x0033f00001057983 */ /* 0x000ee20000300800 */
        /* <DEDUP_REMOVED lines=8> */
[----:B------:R-:W3:Y:S02]  /*54d00*/  LDL.LU.64 R10, [R1+0x33e0] ;  /* 0x0033e000010a7983 */ /* 0x000ee40000300a00 */
[C---:B---3--:R-:W-:Y:S01]  /*54d10*/  HMMA.16816.F32.BF16 R8, R24.reuse, R10, R20 ;  /* 0x0000000a1808723c */ /* 0x048fe20000041814 */
[----:B------:R-:W3:Y:S11]  /*54d20*/  LDL.LU.64 R22, [R1+0x33d8] ;  /* 0x0033d80001167983 */ /* 0x000ef60000300a00 */
[----:B------:R-:W-:Y:S11]  /*54d30*/  @!UPT UIADD3 URZ, URZ, URZ, URZ ;  /* 0x0000003f3f3ff290 */ /* 0x000ff6000fffe03f */
[----:B------:R-:W-:Y:S01]  /*54d40*/  STL.64 [R1+0x7e0], R8 ;  /* 0x0007e00801007387 */ /* 0x000fe20000100a00 */
[----:B------:R0:W-:Y:S03]  /*54d50*/  STL.64 [R1+0x7e8], R10 ;  /* 0x0007e80a01007387 */ /* 0x0001e60000100a00 */
[----:B0-----:R-:W3:Y:S01]  /*54d60*/  LDL.LU.64 R10, [R1+0x33d0] ;  /* 0x0033d000010a7983 */ /* 0x001ee20000300a00 */
[----:B------:R-:W3:Y:S02]  /*54d70*/  LDL.LU.64 R8, [R1+0x33c8] ;  /* 0x0033c80001087983 */ /* 0x000ee40000300a00 */
[C---:B---3--:R-:W-:Y:S01]  /*54d80*/  HMMA.16816.F32.BF16 R20, R24.reuse, R22, R8 ;  /* 0x000000161814723c */ /* 0x048fe20000041808 */
[----:B------:R-:W3:Y:S01]  /*54d90*/  LDL.LU.64 R10, [R1+0x33c0] ;  /* 0x0033c000010a7983 */ /* 0x000ee20000300a00 */
[----:B------:R-:W2:Y:S11]  /*54da0*/  LDL.LU.64 R8, [R1+0x33b8] ;  /* 0x0033b80001087983 */ /* 0x000eb60000300a00 */
[----:B------:R-:W-:Y:S10]  /*54db0*/  @!UPT UIADD3 URZ, URZ, URZ, URZ ;  /* 0x0000003f3f3ff290 */ /* 0x000ff4000fffe03f */
[----:B------:R0:W-:Y:S01]  /*54dc0*/  STL.64 [R1+0x7d0], R20 ;  /* 0x0007d01401007387 */ /* 0x0001e20000100a00 */
[----:B------:R1:W-:Y:S03]  /*54dd0*/  STL.64 [R1+0x7d8], R22 ;  /* 0x0007d81601007387 */ /* 0x0003e60000100a00 */
[----:B0-----:R-:W2:Y:S01]  /*54de0*/  LDL.LU R20, [R1+0x350] ;  /* 0x0003500001147983 */ /* 0x001ea20000300800 */
[----:B------:R-:W2:Y:S02]  /*54df0*/  LDL.LU R21, [R1+0x354] ;  /* 0x0003540001157983 */ /* 0x000ea40000300800 */
[----:B-1----:R-:W2:Y:S02]  /*54e00*/  LDL.LU R22, [R1+0x358] ;  /* 0x0003580001167983 */ /* 0x002ea40000300800 */
        /* <DEDUP_REMOVED lines=8> */
[----:B------:R-:W2:Y:S01]  /*54e90*/  LDL.LU R21, [R1+0x3e4] ;  /* 0x0003e40001157983 */ /* 0x000ea20000300800 */
[----:B0-----:R-:W2:Y:S01]  /*54ea0*/  LDL.LU R22, [R1+0x3e8] ;  /* 0x0003e80001167983 */ /* 0x001ea20000300800 */
[----:B------:R-:W2:Y:S02]  /*54eb0*/  LDL.LU R23, [R1+0x3ec] ;  /* 0x0003ec0001177983 */ /* 0x000ea40000300800 */
[----:B--2---:R-:W-:Y:S11]  /*54ec0*/  HMMA.16816.F32.BF16 R20, R24, R18, R20 ;  /* 0x000000121814723c */ /* 0x004ff60000041814 */
[----:B------:R-:W-:Y:S11]  /*54ed0*/  @!UPT UIADD3 URZ, URZ, URZ, URZ ;  /* 0x0000003f3f3ff290 */ /* 0x000ff6000fffe03f */
[----:B------:R-:W-:Y:S01]  /*54ee0*/  @!UPT UIADD3 URZ, URZ, URZ, URZ ;  /* 0x0000003f3f3ff290 */ /* 0x000fe2000fffe03f */
[----:B------:R-:W-:Y:S01]  /*54ef0*/  STL.64 [R1+0x7c0], R20 ;  /* 0x0007c01401007387 */ /* 0x000fe20000100a00 */
[----:B------:R0:W-:Y:S02]  /*54f00*/  STL.64 [R1+0x7c8], R22 ;  /* 0x0007c81601007387 */ /* 0x0001e40000100a00 */
[----:B0-----:R-:W-:Y:S02]  /*54f10*/  IMAD.MOV.U32 R22, RZ, RZ, R17 ;  /* 0x000000ffff167224 */ /* 0x001fe400078e0011 */
[----:B------:R-:W-:-:S05]  /*54f20*/  IMAD.MOV.U32 R23, RZ, RZ, R16 ;  /* 0x000000ffff177224 */ /* 0x000fca00078e0010 */
[----:B------:R-:W-:Y:S01]  /*54f30*/  STL.64 [R1+0x32a8], R22 ;  /* 0x0032a81601007387 */ /* 0x000fe20000100a00 */
[----:B------:R0:W-:Y:S02]  /*54f40*/  STL.64 [R1+0x3270], R18 ;  /* 0x0032701201007387 */ /* 0x0001e40000100a00 */
[----:B------:R-:W2:Y:S02]  /*54f50*/  LDL.LU R16, [R1+0x360] ;  /* 0x0003600001107983 */ /* 0x000ea40000300800 */
[----:B------:R-:W2:Y:S01]  /*54f60*/  LDL.LU R17, [R1+0x364] ;  /* 0x0003640001117983 */ /* 0x000ea20000300800 */
[----:B0-----:R-:W2:Y:S01]  /*54f70*/  LDL.LU R18, [R1+0x368] ;  /* 0x0003680001127983 */ /* 0x001ea20000300800 */
[----:B------:R-:W2:Y:S02]  /*54f80*/  LDL.LU R19, [R1+0x36c] ;  /* 0x00036c0001137983 */ /* 0x000ea40000300800 */
[----:B------:R-:W-:Y:S02]  /*54f90*/  IMAD.MOV.U32 R22, RZ, RZ, R3 ;  /* 0x000000ffff167224 */ /* 0x000fe400078e0003 */
        /* <DEDUP_REMOVED lines=20> */
[----:B------:R-:W2:Y:S01]  /*550e0*/  LDL.LU R19, [R1+0x38c] ;  /* 0x00038c0001137983 */ /* 0x000ea20000300800 */
[----:B------:R-:W2:Y:S04]  /*550f0*/  LDL.64 R22, [R1+0x58] ;  /* 0x0000580001167983 */ /* 0x000ea80000100a00 */
[----:B--2---:R0:W-:Y:S01]  /*55100*/  STL.64 [R1+0x32f0], R22 ;  /* 0x0032f01601007387 */ /* 0x0041e20000100a00 */
[----:B------:R-:W-:Y:S02]  /*55110*/  STL.64 [R1+0x32b8], R18 ;  /* 0x0032b81201007387 */ /* 0x000fe40000100a00 */
[----:B------:R1:W-:Y:S02]  /*55120*/  STL.64 [R1+0x32b0], R16 ;  /* 0x0032b01001007387 */ /* 0x0003e40000100a00 */
[----:B0-----:R-:W-:-:S02]  /*55130*/  IMAD.MOV.U32 R22, RZ, RZ, R28 ;  /* 0x000000ffff167224 */ /* 0x001fc400078e001c */
[----:B------:R-:W-:Y:S01]  /*55140*/  IMAD.MOV.U32 R23, RZ, RZ, R13 ;  /* 0x000000ffff177224 */ /* 0x000fe200078e000d */
[----:B-1----:R-:W2:Y:S01]  /*55150*/  LDL.LU R16, [R1+0x390] ;  /* 0x0003900001107983 */ /* 0x002ea20000300800 */
[----:B------:R-:W2:Y:S02]  /*55160*/  LDL.LU R17, [R1+0x394] ;  /* 0x0003940001117983 */ /* 0x000ea40000300800 */
[----:B------:R-:W2:Y:S02]  /*55170*/  LDL.LU R18, [R1+0x398] ;  /* 0x0003980001127983 */ /* 0x000ea40000300800 */
[----:B------:R-:W2:Y:S01]  /*55180*/  LDL.LU R19, [R1+0x39c] ;  /* 0x00039c0001137983 */ /* 0x000ea20000300800 */
[----:B------:R0:W-:Y:S01]  /*55190*/  STL.64 [R1+0x3308], R22 ;  /* 0x0033081601007387 */ /* 0x0001e20000100a00 */
[----:B------:R-:W2:Y:S02]  /*551a0*/  LDL.LU R20, [R1+0x140] ;  /* 0x0001400001147983 */ /* 0x000ea40000300800 */
[----:B------:R-:W2:Y:S01]  /*551b0*/  LDL.LU R21, [R1+0x144] ;  /* 0x0001440001157983 */ /* 0x000ea20000300800 */
[----:B0-----:R-:W2:Y:S01]  /*551c0*/  LDL.LU R22, [R1+0x148] ;  /* 0x0001480001167983 */ /* 0x001ea20000300800 */
[----:B------:R-:W2:Y:S03]  /*551d0*/  LDL.LU R23, [R1+0x14c] ;  /* 0x00014c0001177983 */ /* 0x000ea60000300800 */
[----:B--2---:R0:W-:Y:S01]  /*551e0*/  STL.64 [R1+0x3318], R22 ;  /* 0x0033181601007387 */ /* 0x0041e20000100a00 */
[----:B------:R-:W-:Y:S02]  /*551f0*/  STL.64 [R1+0x3310], R20 ;  /* 0x0033101401007387 */ /* 0x000fe40000100a00 */
[----:B0-----:R-:W-:-:S02]  /*55200*/  IMAD.MOV.U32 R22, RZ, RZ, R12 ;  /* 0x000000ffff167224 */ /* 0x001fc400078e000c */
[----:B---3--:R-:W-:-:S05]  /*55210*/  IMAD.MOV.U32 R23, RZ, RZ, R11 ;  /* 0x000000ffff177224 */ /* 0x008fca00078e000b */
[----:B------:R0:W-:Y:S02]  /*55220*/  STL.64 [R1+0x3330], R22 ;  /* 0x0033301601007387 */ /* 0x0001e40000100a00 */
[----:B0-----:R-:W-:Y:S02]  /*55230*/  IMAD.MOV.U32 R22, RZ, RZ, R10 ;  /* 0x000000ffff167224 */ /* 0x001fe400078e000a */
[----:B------:R-:W-:-:S05]  /*55240*/  IMAD.MOV.U32 R23, RZ, RZ, R9 ;  /* 0x000000ffff177224 */ /* 0x000fca00078e0009 */
[----:B------:R-:W-:Y:S01]  /*55250*/  STL.64 [R1+0x3348], R22 ;  /* 0x0033481601007387 */ /* 0x000fe20000100a00 */
[----:B------:R-:W-:Y:S02]  /*55260*/  STL.64 [R1+0x32d0], R18 ;  /* 0x0032d01201007387 */ /* 0x000fe40000100a00 */
[----:B------:R0:W-:Y:S02]  /*55270*/  STL.64 [R1+0x32c8], R16 ;  /* 0x0032c81001007387 */ /* 0x0001e40000100a00 */
        /* <DEDUP_REMOVED lines=27> */
[----:B------:R-:W4:Y:S01]  /*55430*/  LDL.LU R8, [R1+0x3d0] ;  /* 0x0003d00001087983 */ /* 0x000f220000300800 */
[----:B------:R-:W4:Y:S02]  /*55440*/  LDL.LU R9, [R1+0x3d4] ;  /* 0x0003d40001097983 */ /* 0x000f240000300800 */
[----:B------:R-:W4:Y:S02]  /*55450*/  LDL.LU R10, [R1+0x3d8] ;  /* 0x0003d800010a7983 */ /* 0x000f240000300800 */
[----:B------:R-:W4:Y:S01]  /*55460*/  LDL.LU R11, [R1+0x3dc] ;  /* 0x0003dc00010b7983 */ /* 0x000f220000300800 */
        /* <DEDUP_REMOVED lines=34> */
[----:B------:R-:W-:Y:S01]  /*55690*/  IMAD.MOV.U32 R23, RZ, RZ, R3 ;  /* 0x000000ffff177224 */ /* 0x000fe200078e0003 */
[----:B---3--:R-:W-:Y:S02]  /*556a0*/  HMMA.16816.F32.BF16 R24, R24, R10, R4 ;  /* 0x0000000a1818723c */ /* 0x008fe40000041804 */
[----:B------:R-:W2:Y:S01]  /*556b0*/  LDL.LU.64 R6, [R1+0x3398] ;  /* 0x0033980001067983 */ /* 0x000ea20000300a00 */
[----:B------:R-:W2:Y:S11]  /*556c0*/  LDL.LU.64 R4, [R1+0x3390] ;  /* 0x0033900001047983 */ /* 0x000eb60000300a00 */
[----:B------:R-:W-:Y:S09]  /*556d0*/  @!UPT UIADD3 URZ, URZ, URZ, URZ ;  /* 0x0000003f3f3ff290 */ /* 0x000ff2000fffe03f */
[----:B------:R-:W-:Y:S01]  /*556e0*/  STL.64 [R1+0x790], R24 ;  /* 0x0007901801007387 */ /* 0x000fe20000100a00 */
[----:B------:R-:W-:Y:S01]  /*556f0*/  STL.64 [R1+0x798], R26 ;  /* 0x0007981a01007387 */ /* 0x000fe20000100a00 */
        /* <DEDUP_REMOVED lines=34> */
[----:B0-----:R-:W3:Y:S01]  /*55920*/  LDL.LU.64 R22, [R1+0x3318] ;  /* 0x0033180001167983 */ /* 0x001ee20000300a00 */
[----:B------:R-:W3:Y:S02]  /*55930*/  LDL.LU.64 R20, [R1+0x3310] ;  /* 0x0033100001147983 */ /* 0x000ee40000300a00 */
[----:B------:R-:W-:Y:S02]  /*55940*/  IMAD.MOV.U32 R26, RZ, RZ, R2 ;  /* 0x000000ffff1a7224 */ /* 0x000fe400078e0002 */
[----:B------:R-:W-:-:S07]  /*55950*/  IMAD.MOV.U32 R27, RZ, RZ, R0 ;  /* 0x000000ffff1b7224 */ /* 0x000fce00078e0000 */
[C---:B---3--:R-:W-:Y:S01]  /*55960*/  HMMA.16816.F32.BF16 R24, R4.reuse, R26, R20 ;  /* 0x0000001a0418723c */ /* 0x048fe20000041814 */
[----:B------:R-:W2:Y:S11]  /*55970*/  LDL.LU.64 R22, [R1+0x3308] ;  /* 0x0033080001167983 */ /* 0x000eb60000300a00 */
[----:B------:R-:W-:Y:S11]  /*55980*/  @!UPT UIADD3 URZ, URZ, URZ, URZ ;  /* 0x0000003f3f3ff290 */ /* 0x000ff6000fffe03f */
[----:B------:R-:W-:Y:S01]  /*55990*/  STL.64 [R1+0x740], R24 ;  /* 0x0007401801007387 */ /* 0x000fe20000100a00 */
[----:B------:R-:W-:Y:S02]  /*559a0*/  STL.64 [R1+0x748], R26 ;  /* 0x0007481a01007387 */ /* 0x000fe40000100a00 */
[----:B------:R-:W0:Y:S04]  /*559b0*/  LDSM.16.MT88.4 R24, [R29+0xc280] ;  /* 0x00c280001d18783b */ /* 0x000e280000004200 */
[----:B------:R-:W-:Y:S01]  /*559c0*/  STL [R1+0x31e8], R29 ;  /* 0x0031e81d01007387 */ /* 0x000fe20000100800 */
[----:B0-----:R0:W-:Y:S01]  /*559d0*/  STL [R1+0x30f4], R24 ;  /* 0x0030f41801007387 */ /* 0x0011e20000100800 */
[----:B------:R1:W-:Y:S02]  /*559e0*/  STL [R1+0x30f0], R25 ;  /* 0x0030f01901007387 */ /* 0x0003e40000100800 */
[----:B------:R3:W-:Y:S02]  /*559f0*/  STL [R1+0x30ec], R26 ;  /* 0x0030ec1a01007387 */ /* 0x0007e40000100800 */
[----:B------:R4:W-:Y:S01]  /*55a00*/  STL [R1+0x30e8], R27 ;  /* 0x0030e81b01007387 */ /* 0x0009e20000100800 */
[----:B0-----:R-:W2:Y:S01]  /*55a10*/  LDL.LU R24, [R1+0x130] ;  /* 0x0001300001187983 */ /* 0x001ea20000300800 */
[----:B-1----:R-:W2:Y:S02]  /*55a20*/  LDL.LU R25, [R1+0x134] ;  /* 0x0001340001197983 */ /* 0x002ea40000300800 */
[----:B---3--:R-:W3:Y:S02]  /*55a30*/  LDL.LU R26, [R1+0x138] ;  /* 0x00013800011a7983 */ /* 0x008ee40000300800 */
[----:B----4-:R-:W3:Y:S01]  /*55a40*/  LDL.LU R27, [R1+0x13c] ;  /* 0x00013c00011b7983 */ /* 0x010ee20000300800 */
        /* <DEDUP_REMOVED lines=61> */
[----:B------:R-:W4:Y:S01]  /*55e20*/  LDL.LU R16, [R1+0x340] ;  /* 0x0003400001107983 */ /* 0x000f220000300800 */
[----:B------:R-:W4:Y:S04]  /*55e30*/  LDL.LU R17, [R1+0x344] ;  /* 0x0003440001117983 */ /* 0x000f280000300800 */
[----:B0-----:R-:W4:Y:S01]  /*55e40*/  LDL.LU R18, [R1+0x348] ;  /* 0x0003480001127983 */ /* 0x001f220000300800 */
[----:B------:R-:W4:Y:S02]  /*55e50*/  LDL.LU R19, [R1+0x34c] ;  /* 0x00034c0001137983 */ /* 0x000f240000300800 */
[----:B------:R0:W-:Y:S02]  /*55e60*/  STL.64 [R1+0x3230], R14 ;  /* 0x0032300e01007387 */ /* 0x0001e40000100a00 */
[----:B------:R-:W2:Y:S01]  /*55e70*/  LDL.LU R12, [R1+0x110] ;  /* 0x00011000010c7983 */ /* 0x000ea20000300800 */
[C---:B----4-:R-:W-:Y:S11]  /*55e80*/  HMMA.16816.F32.BF16 R16, R4.reuse, R14, R16 ;  /* 0x0000000e0410723c */ /* 0x050ff60000041810 */
[----:B------:R-:W-:Y:S11]  /*55e90*/  @!UPT UIADD3 URZ, URZ, URZ, URZ ;  /* 0x0000003f3f3ff290 */ /* 0x000ff6000fffe03f */
[----:B------:R-:W-:Y:S01]  /*55ea0*/  @!UPT UIADD3 URZ, URZ, URZ, URZ ;  /* 0x0000003f3f3ff290 */ /* 0x000fe2000fffe03f */
[----:B------:R-:W-:Y:S01]  /*55eb0*/  STL.64 [R1+0x6b0], R16 ;  /* 0x0006b01001007387 */ /* 0x000fe20000100a00 */
[----:B------:R-:W-:Y:S02]  /*55ec0*/  STL.64 [R1+0x6b8], R18 ;  /* 0x0006b81201007387 */ /* 0x000fe40000100a00 */
[----:B------:R-:W2:Y:S02]  /*55ed0*/  LDL.LU R13, [R1+0x114] ;  /* 0x00011400010d7983 */ /* 0x000ea40000300800 */
[----:B0-----:R-:W4:Y:S01]  /*55ee0*/  LDL.LU R14, [R1+0x118] ;  /* 0x00011800010e7983 */ /* 0x001f220000300800 */
[----:B------:R-:W4:Y:S01]  /*55ef0*/  LDL.LU R15, [R1+0x11c] ;  /* 0x00011c00010f7983 */ /* 0x000f220000300800 */
[----:B---3--:R-:W-:Y:S03]  /*55f00*/  HMMA.16816.F32.BF16 R4, R4, R10, R24 ;  /* 0x0000000a0404723c */ /* 0x008fe60000041818 */
[----:B----4-:R0:W-:Y:S01]  /*55f10*/  STL.64 [R1+0x3240], R14 ;  /* 0x0032400e01007387 */ /* 0x0101e20000100a00 */
[----:B--2---:R-:W-:Y:S03]  /*55f20*/  STL.64 [R1+0x3238], R12 ;  /* 0x0032380c01007387 */ /* 0x004fe60000100a00 */
[----:B0-----:R-:W2:Y:S01]  /*55f30*/  LDL.64 R14, [R1+0xc8] ;  /* 0x0000c800010e7983 */ /* 0x001ea20000100a00 */
[----:B------:R-:W3:Y:S11]  /*55f40*/  LDL.LU R16, [R1+0x100] ;  /* 0x0001000001107983 */ /* 0x000ef60000300800 */
[----:B------:R-:W-:Y:S04]  /*55f50*/  @!UPT UIADD3 URZ, URZ, URZ, URZ ;  /* 0x0000003f3f3ff290 */ /* 0x000fe8000fffe03f */
[----:B------:R-:W-:Y:S02]  /*55f60*/  STL.64 [R1+0x6a0], R4 ;  /* 0x0006a00401007387 */ /* 0x000fe40000100a00 */
[----:B------:R-:W-:Y:S01]  /*55f70*/  STL.64 [R1+0x6a8], R6 ;  /* 0x0006a80601007387 */ /* 0x000fe20000100a00 */
[----:B------:R-:W3:Y:S01]  /*55f80*/  LDL.LU R17, [R1+0x104] ;  /* 0x0001040001117983 */ /* 0x000ee20000300800 */
[----:B------:R-:W4:Y:S02]  /*55f90*/  LDL.LU R18, [R1+0x108] ;  /* 0x0001080001127983 */ /* 0x000f240000300800 */
[----:B------:R-:W4:Y:S02]  /*55fa0*/  LDL.LU R19, [R1+0x10c] ;  /* 0x00010c0001137983 */ /* 0x000f240000300800 */
[----:B----4-:R0:W-:Y:S01]  /*55fb0*/  STL.64 [R1+0x3228], R18 ;  /* 0x0032281201007387 */ /* 0x0101e20000100a00 */
[----:B---3--:R1:W-:Y:S03]  /*55fc0*/  STL.64 [R1+0x3220], R16 ;  /* 0x0032201001007387 */ /* 0x0083e60000100a00 */
[----:B0-----:R-:W3:Y:S04]  /*55fd0*/  LDL.64 R18, [R1+0xb8] ;  /* 0x0000b80001127983 */ /* 0x001ee80000100a00 */
[----:B---3--:R0:W-:Y:S01]  /*55fe0*/  STL.64 [R1+0x3248], R18 ;  /* 0x0032481201007387 */ /* 0x0081e20000100a00 */
[----:B-1----:R-:W2:Y:S02]  /*55ff0*/  LDL.LU R16, [R1+0x120] ;  /* 0x0001200001107983 */ /* 0x002ea40000300800 */
[----:B------:R-:W2:Y:S01]  /*56000*/  LDL.LU R17, [R1+0x124] ;  /* 0x0001240001117983 */ /* 0x000ea20000300800 */
[----:B0-----:R-:W2:Y:S01]  /*56010*/  LDL.LU R18, [R1+0x128] ;  /* 0x0001280001127983 */ /* 0x001ea20000300800 */
[----:B------:R-:W2:Y:S02]  /*56020*/  LDL.LU R19, [R1+0x12c] ;  /* 0x00012c0001137983 */ /* 0x000ea40000300800 */
[----:B------:R-:W3:Y:S02]  /*56030*/  LDL.LU R24, [R1+0xf0] ;  /* 0x0000f00001187983 */ /* 0x000ee40000300800 */
[----:B------:R-:W3:Y:S01]  /*56040*/  LDL.LU R25, [R1+0xf4] ;  /* 0x0000f40001197983 */ /* 0x000ee20000300800 */
[----:B------:R-:W4:Y:S01]  /*56050*/  LDL.LU R26, [R1+0xf8] ;  /* 0x0000f800011a7983 */ /* 0x000f220000300800 */
[----:B------:R-:W4:Y:S03]  /*56060*/  LDL.LU R27, [R1+0xfc] ;  /* 0x0000fc00011b7983 */ /* 0x000f260000300800 */
[----:B----4-:R0:W-:Y:S01]  /*56070*/  STL.64 [R1+0x3210], R26 ;  /* 0x0032101a01007387 */ /* 0x0101e20000100a00 */
[----:B---3--:R-:W-:Y:S02]  /*56080*/  STL.64 [R1+0x3208], R24 ;  /* 0x0032081801007387 */ /* 0x008fe40000100a00 */
[----:B------:R-:W3:Y:S01]  /*56090*/  LDL.64 R6, [R1+0x78] ;  /* 0x0000780001067983 */ /* 0x000ee20000100a00 */
[----:B0-----:R-:W4:Y:S01]  /*560a0*/  LDL.64 R26, [R1+0xa8] ;  /* 0x0000a800011a7983 */ /* 0x001f220000100a00 */
[----:B--2---:R-:W-:Y:S03]  /*560b0*/  HMMA.16816.F32.BF16 R16, R20, R14, R16 ;  /* 0x0000000e1410723c */ /* 0x004fe60000041810 */
[----:B---3--:R0:W-:Y:S01]  /*560c0*/  STL.64 [R1+0x31f0], R6 ;  /* 0x0031f00601007387 */ /* 0x0081e20000100a00 */
[----:B------:R-:W2:Y:S02]  /*560d0*/  LDL.LU R4, [R1+0xe0] ;  /* 0x0000e00001047983 */ /* 0x000ea40000300800 */
[----:B------:R-:W2:Y:S01]  /*560e0*/  LDL.LU R5, [R1+0xe4] ;  /* 0x0000e40001057983 */ /* 0x000ea20000300800 */
[----:B0-----:R-:W3:Y:S01]  /*560f0*/  LDL.LU R6, [R1+0xe8] ;  /* 0x0000e80001067983 */ /* 0x001ee20000300800 */
[----:B------:R-:W3:Y:S02]  /*56100*/  LDL.LU R7, [R1+0xec] ;  /* 0x0000ec0001077983 */ /* 0x000ee40000300800 */
[----:B------:R-:W-:-:S02]  /*56110*/  IMAD.MOV.U32 R3, RZ, RZ, R14 ;  /* 0x000000ffff037224 */ /* 0x000fc400078e000e */
[----:B------:R-:W-:Y:S01]  /*56120*/  IMAD.MOV.U32 R2, RZ, RZ, R15 ;  /* 0x000000ffff027224 */ /* 0x000fe200078e000f */
[----:B---3--:R0:W-:Y:S01]  /*56130*/  STL.64 [R1+0x3200], R6 ;  /* 0x0032000601007387 */ /* 0x0081e20000100a00 */
[----:B--2---:R-:W-:Y:S03]  /*56140*/  STL.64 [R1+0x31f8], R4 ;  /* 0x0031f80401007387 */ /* 0x004fe60000100a00 */
[----:B0-----:R-:W2:Y:S01]  /*56150*/  LDL.64 R6, [R1+0x98] ;  /* 0x0000980001067983 */ /* 0x001ea20000100a00 */
[----:B------:R-:W-:Y:S05]  /*56160*/  STL.64 [R1+0x3178], R10 ;  /* 0x0031780a01007387 */ /* 0x000fea0000100a00 */
[----:B------:R-:W-:Y:S02]  /*56170*/  STL.64 [R1+0x690], R16 ;  /* 0x0006901001007387 */ /* 0x000fe40000100a00 */
[----:B------:R0:W-:Y:S02]  /*56180*/  STL.64 [R1+0x698], R18 ;  /* 0x0006981201007387 */ /* 0x0001e40000100a00 */
[----:B0-----:R-:W3:Y:S01]  /*56190*/  LDL.LU.64 R18, [R1+0x3248] ;  /* 0x0032480001127983 */ /* 0x001ee20000300a00 */
[----:B------:R-:W3:Y:S02]  /*561a0*/  LDL.LU.64 R14, [R1+0x3240] ;  /* 0x00324000010e7983 */ /* 0x000ee40000300a00 */
[----:B------:R-:W3:Y:S02]  /*561b0*/  LDL.LU.64 R12, [R1+0x3238] ;  /* 0x00323800010c7983 */ /* 0x000ee40000300a00 */
[----:B------:R-:W-:Y:S01]  /*561c0*/  STL [R1+0x30fc], R2 ;  /* 0x0030fc0201007387 */ /* 0x000fe20000100800 */
[----:B------:R-:W-:Y:S01]  /*561d0*/  STL [R1+0x30f8], R3 ;  /* 0x0030f80301007387 */ /* 0x000fe20000100800 */
        /* <DEDUP_REMOVED lines=8> */
[----:B------:R-:W4:Y:S02]  /*56260*/  LDL.LU.64 R18, [R1+0x3228] ;  /* 0x0032280001127983 */ /* 0x000f240000300a00 */
[----:B------:R-:W4:Y:S01]  /*56270*/  LDL.LU.64 R16, [R1+0x3220] ;  /* 0x0032200001107983 */ /* 0x000f220000300a00 */
[----:B------:R0:W-:Y:S01]  /*56280*/  STL [R1+0x3104], R12 ;  /* 0x0031040c01007387 */ /* 0x0001e20000100800 */
[----:B------:R1:W-:Y:S01]  /*56290*/  STL [R1+0x3100], R13 ;  /* 0x0031000d01007387 */ /* 0x0003e20000100800 */
[C---:B----4-:R-:W-:Y:S02]  /*562a0*/  HMMA.16816.F32.BF16 R16, R20.reuse, R26, R16 ;  /* 0x0000001a1410723c */ /* 0x050fe40000041810 */
[----:B---3--:R3:W-:Y:S01]  /*562b0*/  STL.64 [R1+0x31b0], R14 ;  /* 0x0031b00e01007387 */ /* 0x0087e20000100a00 */
[----:B0-----:R-:W4:Y:S02]  /*562c0*/  LDL.LU R12, [R1+0xd0] ;  /* 0x0000d000010c7983 */ /* 0x001f240000300800 */
[----:B-1----:R-:W4:Y:S01]  /*562d0*/  LDL.LU R13, [R1+0xd4] ;  /* 0x0000d400010d7983 */ /* 0x002f220000300800 */
[----:B---3--:R-:W4:Y:S01]  /*562e0*/  LDL.LU R14, [R1+0xd8] ;  /* 0x0000d800010e7983 */ /* 0x008f220000300800 */
[----:B------:R-:W4:Y:S11]  /*562f0*/  LDL.LU R15, [R1+0xdc] ;  /* 0x0000dc00010f7983 */ /* 0x000f360000300800 */
[----:B------:R-:W-:Y:S05]  /*56300*/  @!UPT UIADD3 URZ, URZ, URZ, URZ ;  /* 0x0000003f3f3ff290 */ /* 0x000fea000fffe03f */
[----:B------:R0:W-:Y:S01]  /*56310*/  STL.64 [R1+0x670], R16 ;  /* 0x0006701001007387 */ /* 0x0001e20000100a00 */
[----:B------:R1:W-:Y:S02]  /*56320*/  STL.64 [R1+0x678], R18 ;  /* 0x0006781201007387 */ /* 0x0003e40000100a00 */
[----:B0-----:R-:W-:Y:S01]  /*56330*/  IMAD.MOV.U32 R17, RZ, RZ, R26 ;  /* 0x000000ffff117224 */ /* 0x001fe200078e001a */
[----:B-1----:R-:W3:Y:S01]  /*56340*/  LDL.LU.64 R18, [R1+0x3218] ;  /* 0x0032180001127983 */ /* 0x002ee20000300a00 */
[----:B------:R-:W-:Y:S02]  /*56350*/  IMAD.MOV.U32 R16, RZ, RZ, R27 ;  /* 0x000000ffff107224 */ /* 0x000fe400078e001b */
[----:B------:R-:W3:Y:S02]  /*56360*/  LDL.LU.64 R26, [R1+0x3210] ;  /* 0x00321000011a7983 */ /* 0x000ee40000300a00 */
[----:B------:R-:W3:Y:S01]  /*56370*/  LDL.LU.64 R24, [R1+0x3208] ;  /* 0x0032080001187983 */ /* 0x000ee20000300a00 */
[----:B------:R-:W-:Y:S01]  /*56380*/  STL [R1+0x3108], R17 ;  /* 0x0031081101007387 */ /* 0x000fe20000100800 */
[----:B--2---:R-:W-:Y:S01]  /*56390*/  IMAD.MOV.U32 R28, RZ, RZ, R7 ;  /* 0x000000ffff1c7224 */ /* 0x004fe200078e0007 */
[C---:B---3--:R-:W-:Y:S02]  /*563a0*/  HMMA.16816.F32.BF16 R24, R20.reuse, R6, R24 ;  /* 0x000000061418723c */ /* 0x048fe40000041818 */
[----:B------:R0:W-:Y:S01]  /*563b0*/  STL.64 [R1+0x3198], R18 ;  /* 0x0031981201007387 */ /* 0x0001e20000100a00 */
[----:B------:R-:W-:Y:S03]  /*563c0*/  STL [R1+0x3190], R16 ;  /* 0x0031901001007387 */ /* 0x000fe60000100800 */
[----:B0-----:R-:W2:Y:S11]  /*563d0*/  LDL.64 R18, [R1+0x88] ;  /* 0x0000880001127983 */ /* 0x001eb60000100a00 */
[----:B------:R-:W-:Y:S06]  /*563e0*/  @!UPT UIADD3 URZ, URZ, URZ, URZ ;  /* 0x0000003f3f3ff290 */ /* 0x000fec000fffe03f */
[----:B------:R-:W-:Y:S01]  /*563f0*/  STL.64 [R1+0x660], R24 ;  /* 0x0006601801007387 */ /* 0x000fe20000100a00 */
[----:B------:R0:W-:Y:S02]  /*56400*/  STL.64 [R1+0x668], R26 ;  /* 0x0006681a01007387 */ /* 0x0001e40000100a00 */
[----:B0-----:R-:W-:Y:S02]  /*56410*/  IMAD.MOV.U32 R27, RZ, RZ, R6 ;  /* 0x000000ffff1b7224 */ /* 0x001fe400078e0006 */
[----:B------:R-:W2:Y:S01]  /*56420*/  LDL.LU.64 R6, [R1+0x3200] ;  /* 0x0032000001067983 */ /* 0x000ea20000300a00 */
[----:B------:R-:W2:Y:S02]  /*56430*/  LDL.LU.64 R4, [R1+0x31f8] ;  /* 0x0031f80001047983 */ /* 0x000ea40000300a00 */
[C---:B--2---:R-:W-:Y:S11]  /*56440*/  HMMA.16816.F32.BF16 R4, R20.reuse, R18, R4 ;  /* 0x000000121404723c */ /* 0x044ff60000041804 */
[----:B------:R-:W-:Y:S11]  /*56450*/  @!UPT UIADD3 URZ, URZ, URZ, URZ ;  /* 0x0000003f3f3ff290 */ /* 0x000ff6000fffe03f */
[----:B------:R-:W-:Y:S01]  /*56460*/  @!UPT UIADD3 URZ, URZ, URZ, URZ ;  /* 0x0000003f3f3ff290 */ /* 0x000fe2000fffe03f */
[----:B------:R-:W-:Y:S01]  /*56470*/  STL.64 [R1+0x650], R4 ;  /* 0x0006500401007387 */ /* 0x000fe20000100a00 */
[----:B------:R0:W-:Y:S03]  /*56480*/  STL.64 [R1+0x658], R6 ;  /* 0x0006580601007387 */ /* 0x0001e60000100a00 */
[----:B0-----:R-:W4:Y:S01]  /*56490*/  LDL.LU.64 R6, [R1+0x31f0] ;  /* 0x0031f00001067983 */ /* 0x001f220000300a00 */
[----:B------:R-:W-:Y:S02]  /*564a0*/  IMAD.MOV.U32 R26, RZ, RZ, R19 ;  /* 0x000000ffff1a7224 */ /* 0x000fe400078e0013 */
[----:B------:R-:W-:Y:S01]  /*564b0*/  IMAD.MOV.U32 R25, RZ, RZ, R18 ;  /* 0x000000ffff197224 */ /* 0x000fe200078e0012 */
[----:B----4-:R-:W-:Y:S01]  /*564c0*/  HMMA.16816.F32.BF16 R12, R20, R6, R12 ;  /* 0x00000006140c723c */ /* 0x010fe2000004180c */
[----:B------:R-:W-:Y:S11]  /*564d0*/  IMAD.MOV.U32 R24, RZ, RZ, R7 ;  /* 0x000000ffff187224 */ /* 0x000ff600078e0007 */
[----:B------:R-:W-:Y:S11]  /*564e0*/  @!UPT UIADD3 URZ, URZ, URZ, URZ ;  /* 0x0000003f3f3ff290 */ /* 0x000ff6000fffe03f */
        /* <DEDUP_REMOVED lines=27> */
[----:B------:R-:W2:Y:S02]  /*566a0*/  LDL.LU R15, [R1+0x31c] ;  /* 0x00031c00010f7983 */ /* 0x000ea40000300800 */
[----:B--2---:R0:W-:Y:S01]  /*566b0*/  STL.64 [R1+0x31c0], R14 ;  /* 0x0031c00e01007387 */ /* 0x0041e20000100a00 */
[----:B------:R-:W-:Y:S03]  /*566c0*/  STL.64 [R1+0x31b8], R12 ;  /* 0x0031b80c01007387 */ /* 0x000fe60000100a00 */
[----:B0-----:R-:W2:Y:S01]  /*566d0*/  LDL R14, [R1+0x58] ;  /* 0x00005800010e7983 */ /* 0x001ea20000100800 */
[----:B------:R-:W-:-:S02]  /*566e0*/  IMAD.MOV.U32 R15, RZ, RZ, R29 ;  /* 0x000000ffff0f7224 */ /* 0x000fc400078e001d */
[----:B------:R-:W3:Y:S03]  /*566f0*/  LDL.LU R29, [R1+0x31e8] ;  /* 0x0031e800011d7983 */ /* 0x000ee60000300800 */
[----:B--2---:R0:W-:Y:S04]  /*56700*/  STL.64 [R1+0x31d0], R14 ;  /* 0x0031d00e01007387 */ /* 0x0041e80000100a00 */
[----:B0-----:R-:W2:Y:S01]  /*56710*/  LDL.64 R14, [R1+0x68] ;  /* 0x00006800010e7983 */ /* 0x001ea20000100a00 */
[----:B------:R0:W-:Y:S02]  /*56720*/  STL.64 [R1+0x31a8], R18 ;  /* 0x0031a81201007387 */ /* 0x0001e40000100a00 */
[----:B----4-:R1:W-:Y:S01]  /*56730*/  STL.64 [R1+0x31a0], R16 ;  /* 0x0031a01001007387 */ /* 0x0103e20000100a00 */
[----:B0-----:R-:W4:Y:S04]  /*56740*/  LDL.64 R18, [R1+0x48] ;  /* 0x0000480001127983 */ /* 0x001f280000100a00 */
[----:B----4-:R0:W-:Y:S01]  /*56750*/  STL.64 [R1+0x31c8], R18 ;  /* 0x0031c81201007387 */ /* 0x0101e20000100a00 */
[----:B-1----:R-:W4:Y:S02]  /*56760*/  LDL.LU R16, [R1+0x320] ;  /* 0x0003200001107983 */ /* 0x002f240000300800 */
        /* <DEDUP_REMOVED lines=9> */
[----:B---3--:R0:W-:Y:S01]  /*56800*/  STL.64 [R1+0x3148], R26 ;  /* 0x0031481a01007387 */ /* 0x0081e20000100a00 */
[----:B------:R-:W-:Y:S02]  /*56810*/  STL.64 [R1+0x3140], R24 ;  /* 0x0031401801007387 */ /* 0x000fe40000100a00 */
[----:B0-----:R-:W-:-:S02]  /*56820*/  IMAD.MOV.U32 R27, RZ, RZ, R8 ;  /* 0x000000ffff1b7224 */ /* 0x001fc400078e0008 */
[----:B------:R-:W-:Y:S01]  /*56830*/  IMAD.MOV.U32 R26, RZ, RZ, R9 ;  /* 0x000000ffff1a7224 */ /* 0x000fe200078e0009 */
[----:B------:R-:W3:Y:S01]  /*56840*/  LDL.LU R8, [R1+0x1430] ;  /* 0x0014300001087983 */ /* 0x000ee20000300800 */
[----:B------:R-:W3:Y:S02]  /*56850*/  LDL.LU R9, [R1+0x1434] ;  /* 0x0014340001097983 */ /* 0x000ee40000300800 */
[----:B------:R-:W4:Y:S02]  /*56860*/  LDL.LU R10, [R1+0x1438] ;  /* 0x00143800010a7983 */ /* 0x000f240000300800 */
[----:B------:R-:W4:Y:S02]  /*56870*/  LDL.LU R11, [R1+0x143c] ;  /* 0x00143c00010b7983 */ /* 0x000f240000300800 */
[----:B------:R-:W-:Y:S02]  /*56880*/  IMAD.MOV.U32 R3, RZ, RZ, R6 ;  /* 0x000000ffff037224 */ /* 0x000fe400078e0006 */
[----:B------:R-:W0:Y:S04]  /*56890*/  LDSM.16.MT88.4 R4, [R29+0xc300] ;  /* 0x00c300001d04783b */ /* 0x000e280000004200 */
[----:B----4-:R1:W-:Y:S01]  /*568a0*/  STL.64 [R1+0x3188], R10 ;  /* 0x0031880a01007387 */ /* 0x0103e20000100a00 */
[----:B---3--:R-:W-:Y:S03]  /*568b0*/  STL.64 [R1+0x3180], R8 ;  /* 0x0031800801007387 */ /* 0x008fe60000100a00 */
[----:B-1----:R-:W3:Y:S01]  /*568c0*/  LDL.64 R10, [R1+0x38] ;  /* 0x00003800010a7983 */ /* 0x002ee20000100a00 */
[----:B------:R1:W-:Y:S02]  /*568d0*/  STL.64 [R1+0x3160], R26 ;  /* 0x0031601a01007387 */ /* 0x0003e40000100a00 */
[----:B------:R-:W4:Y:S02]  /*568e0*/  LDL.LU R24, [R1+0x1420] ;  /* 0x0014200001187983 */ /* 0x000f240000300800 */
[----:B------:R-:W4:Y:S01]  /*568f0*/  LDL.LU R25, [R1+0x1424] ;  /* 0x0014240001197983 */ /* 0x000f220000300800 */
[----:B-1----:R-:W3:Y:S01]  /*56900*/  LDL.LU R26, [R1+0x1428] ;  /* 0x00142800011a7983 */ /* 0x002ee20000300800 */
[----:B------:R-:W3:Y:S01]  /*56910*/  LDL.LU R27, [R1+0x142c] ;  /* 0x00142c00011b7983 */ /* 0x000ee20000300800 */
[C---:B--2---:R-:W-:Y:S02]  /*56920*/  HMMA.16816.F32.BF16 R16, R20.reuse, R14, R16 ;  /* 0x0000000e1410723c */ /* 0x044fe40000041810 */
[----:B---3--:R1:W-:Y:S01]  /*56930*/  STL.64 [R1+0x3170], R26 ;  /* 0x0031701a01007387 */ /* 0x0083e20000100a00 */
[----:B----4-:R-:W-:Y:S03]  /*56940*/  STL.64 [R1+0x3168], R24 ;  /* 0x0031681801007387 */ /* 0x010fe60000100a00 */
[----:B-1----:R-:W2:Y:S01]  /*56950*/  LDL.64 R26, [R1+0x28] ;  /* 0x00002800011a7983 */ /* 0x002ea20000100a00 */
[----:B0-----:R0:W-:Y:S02]  /*56960*/  STL.64 [R1+0x2ff8], R6 ;  /* 0x002ff80601007387 */ /* 0x0011e40000100a00 */
[----:B------:R1:W-:Y:S01]  /*56970*/  STL.64 [R1+0x2ff0], R4 ;  /* 0x002ff00401007387 */ /* 0x0003e20000100a00 */
[----:B0-----:R-:W3:Y:S11]  /*56980*/  LDL R6, [R1+0x18] ;  /* 0x0000180001067983 */ /* 0x001ef60000100800 */
[----:B------:R-:W-:Y:S02]  /*56990*/  @!UPT UIADD3 URZ, URZ, URZ, URZ ;  /* 0x0000003f3f3ff290 */ /* 0x000fe4000fffe03f */
[----:B------:R-:W-:Y:S02]  /*569a0*/  STL.64 [R1+0x630], R16 ;  /* 0x0006301001007387 */ /* 0x000fe40000100a00 */
[----:B------:R0:W-:Y:S02]  /*569b0*/  STL.64 [R1+0x638], R18 ;  /* 0x0006381201007387 */ /* 0x0001e40000100a00 */
[----:B-1----:R-:W-:Y:S02]  /*569c0*/  IMAD.MOV.U32 R5, RZ, RZ, R14 ;  /* 0x000000ffff057224 */ /* 0x002fe400078e000e */
[----:B------:R-:W-:Y:S01]  /*569d0*/  IMAD.MOV.U32 R4, RZ, RZ, R15 ;  /* 0x000000ffff047224 */ /* 0x000fe200078e000f */
[----:B0-----:R-:W4:Y:S01]  /*569e0*/  LDL.LU.64 R18, [R1+0x31e0] ;  /* 0x0031e00001127983 */ /* 0x001f220000300a00 */
[----:B------:R-:W4:Y:S02]  /*569f0*/  LDL.LU.64 R16, [R1+0x31d8] ;  /* 0x0031d80001107983 */ /* 0x000f240000300a00 */
[----:B------:R-:W4:Y:S02]  /*56a00*/  LDL.LU.64 R14, [R1+0x31d0] ;  /* 0x0031d000010e7983 */ /* 0x000f240000300a00 */
[C---:B----4-:R-:W-:Y:S01]  /*56a10*/  HMMA.16816.F32.BF16 R12, R20.reuse, R14, R16 ;  /* 0x0000000e140c723c */ /* 0x050fe20000041810 */
[----:B------:R-:W4:Y:S11]  /*56a20*/  LDL.LU.64 R18, [R1+0x31c8] ;  /* 0x0031c80001127983 */ /* 0x000f360000300a00 */
[----:B------:R-:W-:Y:S11]  /*56a30*/  @!UPT UIADD3 URZ, URZ, URZ, URZ ;  /* 0x0000003f3f3ff290 */ /* 0x000ff6000fffe03f */
[----:B------:R-:W-:Y:S01]  /*56a40*/  STL.64 [R1+0x620], R12 ;  /* 0x0006200c01007387 */ /* 0x000fe20000100a00 */
[----:B------:R0:W-:Y:S03]  /*56a50*/  STL.64 [R1+0x628], R14 ;  /* 0x0006280e01007387 */ /* 0x0001e60000100a00 */
[----:B0-----:R-:W2:Y:S01]  /*56a60*/  LDL.LU.64 R14, [R1+0x31c0] ;  /* 0x0031c000010e7983 */ /* 0x001ea20000300a00 */
[----:B------:R-:W2:Y:S02]  /*56a70*/  LDL.LU.64 R12, [R1+0x31b8] ;  /* 0x0031b800010c7983 */ /* 0x000ea40000300a00 */
        /* <DEDUP_REMOVED lines=9> */
[----:B------:R-:W4:Y:S02]  /*56b10*/  LDL.LU.64 R16, [R1+0x31a0] ;  /* 0x0031a00001107983 */ /* 0x000f240000300a00 */
        /* <DEDUP_REMOVED lines=8> */
[----:B------:R-:W2:Y:S02]  /*56ba0*/  LDL.LU R16, [R1+0x3190] ;  /* 0x0031900001107983 */ /* 0x000ea40000300800 */
[----:B------:R-:W2:Y:S02]  /*56bb0*/  LDL.LU.64 R10, [R1+0x3188] ;  /* 0x00318800010a7983 */ /* 0x000ea40000300a00 */
[----:B------:R-:W2:Y:S02]  /*56bc0*/  LDL.LU.64 R8, [R1+0x3180] ;  /* 0x0031800001087983 */ /* 0x000ea40000300a00 */
[----:B------:R-:W-:Y:S01]  /*56bd0*/  IMAD.MOV.U32 R7, RZ, RZ, R0 ;  /* 0x000000ffff077224 */ /* 0x000fe200078e0000 */
[C---:B--2---:R-:W-:Y:S01]  /*56be0*/  HMMA.16816.F32.BF16 R8, R20.reuse, R26, R8 ;  /* 0x0000001a1408723c */ /* 0x044fe20000041808 */
[----:B----4-:R-:W-:Y:S01]  /*56bf0*/  STL.64 [R1+0x3158], R18 ;  /* 0x0031581201007387 */ /* 0x010fe20000100a00 */
[----:B------:R0:W-:Y:S03]  /*56c00*/  STL.64 [R1+0x3150], R16 ;  /* 0x0031501001007387 */ /* 0x0001e60000100a00 */
[----:B0-----:R-:W2:Y:S01]  /*56c10*/  LDL.LU R16, [R1+0x1410] ;  /* 0x0014100001107983 */ /* 0x001ea20000300800 */
[----:B------:R-:W2:Y:S02]  /*56c20*/  LDL.LU R17, [R1+0x1414] ;  /* 0x0014140001117983 */ /* 0x000ea40000300800 */
[----:B------:R-:W2:Y:S02]  /*56c30*/  LDL.LU R18, [R1+0x1418] ;  /* 0x0014180001127983 */ /* 0x000ea40000300800 */
[----:B------:R-:W2:Y:S01]  /*56c40*/  LDL.LU R19, [R1+0x141c] ;  /* 0x00141c0001137983 */ /* 0x000ea20000300800 */
[----:B------:R-:W4:Y:S11]  /*56c50*/  LDL R0, [R1+0x1730] ;  /* 0x0017300001007983 */ /* 0x000f360000100800 */
[----:B------:R-:W-:Y:S01]  /*56c60*/  @!UPT UIADD3 URZ, URZ, URZ, URZ ;  /* 0x0000003f3f3ff290 */ /* 0x000fe2000fffe03f */
[----:B------:R0:W-:Y:S01]  /*56c70*/  STL.64 [R1+0x500], R8 ;  /* 0x0005000801007387 */ /* 0x0001e20000100a00 */
[----:B------:R1:W-:Y:S02]  /*56c80*/  STL.64 [R1+0x508], R10 ;  /* 0x0005080a01007387 */ /* 0x0003e40000100a00 */
[----:B0-----:R-:W-:Y:S01]  /*56c90*/  IMAD.MOV.U32 R9, RZ, RZ, R26 ;  /* 0x000000ffff097224 */ /* 0x001fe200078e001a */
[----:B-1----:R-:W2:Y:S01]  /*56ca0*/  LDL.LU.64 R10, [R1+0x3178] ;  /* 0x00317800010a7983 */ /* 0x002ea20000300a00 */
[----:B------:R-:W-:Y:S02]  /*56cb0*/  IMAD.MOV.U32 R8, RZ, RZ, R27 ;  /* 0x000000ffff087224 */ /* 0x000fe400078e001b */
        /* <DEDUP_REMOVED lines=8> */
[----:B------:R-:W-:Y:S01]  /*56d40*/  STL.64 [R1+0x3018], R6 ;  /* 0x0030180601007387 */ /* 0x000fe20000100a00 */
[C---:B--2---:R-:W-:Y:S02]  /*56d50*/  HMMA.16816.F32.BF16 R24, R20.reuse, R26, R16 ;  /* 0x0000001a1418723c */ /* 0x044fe40000041810 */
[----:B------:R-:W2:Y:S01]  /*56d60*/  LDL.LU.64 R18, [R1+0x3158] ;  /* 0x0031580001127983 */ /* 0x000ea20000300a00 */
        /* <DEDUP_REMOVED lines=22> */
[----:B------:R-:W-:Y:S02]  /*56ed0*/  IMAD.MOV.U32 R6, RZ, RZ, R9 ;  /* 0x000000ffff067224 */ /* 0x000fe400078e0009 */
[----:B------:R-:W-:Y:S01]  /*56ee0*/  IMAD.MOV.U32 R7, RZ, RZ, R8 ;  /* 0x000000ffff077224 */ /* 0x000fe200078e0008 */
[----:B--2---:R-:W-:Y:S01]  /*56ef0*/  HMMA.16816.F32.BF16 R20, R20, R10, R24 ;  /* 0x0000000a1414723c */ /* 0x004fe20000041818 */
[----:B------:R-:W2:Y:S01]  /*56f00*/  LDL.LU.64 R26, [R1+0x3118] ;  /* 0x00311800011a7983 */ /* 0x000ea20000300a00 */
[----:B------:R-:W2:Y:S11]  /*56f10*/  LDL.LU.64 R24, [R1+0x3110] ;  /* 0x0031100001187983 */ /* 0x000eb60000300a00 */
[----:B------:R-:W-:Y:S10]  /*56f20*/  @!UPT UIADD3 URZ, URZ, URZ, URZ ;  /* 0x0000003f3f3ff290 */ /* 0x000ff4000fffe03f */
[----:B------:R-:W-:Y:S01]  /*56f30*/  STL.64 [R1+0x2b0], R20 ;  /* 0x0002b01401007387 */ /* 0x000fe20000100a00 */
[----:B------:R-:W-:Y:S02]  /*56f40*/  STL.64 [R1+0x2b8], R22 ;  /* 0x0002b81601007387 */ /* 0x000fe40000100a00 */
[----:B------:R-:W-:Y:S02]  /*56f50*/  STL.64 [R1+0x3030], R6 ;  /* 0x0030300601007387 */ /* 0x000fe40000100a00 */
[----:B------:R0:W-:Y:S01]  /*56f60*/  STL.64 [R1+0x3000], R10 ;  /* 0x0030000a01007387 */ /* 0x0001e20000100a00 */
[----:B------:R-:W4:Y:S01]  /*56f70*/  LDL.LU R8, [R1+0x1390] ;  /* 0x0013900001087983 */ /* 0x000f220000300800 */
[----:B------:R-:W4:Y:S03]  /*56f80*/  LDL.LU R9, [R1+0x1394] ;  /* 0x0013940001097983 */ /* 0x000f260000300800 */
[----:B0-----:R-:W4:Y:S01]  /*56f90*/  LDL.LU R10, [R1+0x1398] ;  /* 0x00139800010a7983 */ /* 0x001f220000300800 */
[----:B------:R-:W4:Y:S02]  /*56fa0*/  LDL.LU R11, [R1+0x139c] ;  /* 0x00139c00010b7983 */ /* 0x000f240000300800 */
[----:B---3--:R-:W-:-:S02]  /*56fb0*/  IMAD.MOV.U32 R6, RZ, RZ, R17 ;  /* 0x000000ffff067224 */ /* 0x008fc400078e0011 */
[----:B------:R-:W-:Y:S01]  /*56fc0*/  IMAD.MOV.U32 R7, RZ, RZ, R12 ;  /* 0x000000ffff077224 */ /* 0x000fe200078e000c */
[----:B------:R-:W3:Y:S01]  /*56fd0*/  LDL.LU R17, [R1+0x3108] ;  /* 0x0031080001117983 */ /* 0x000ee20000300800 */
[----:B------:R-:W3:Y:S03]  /*56fe0*/  LDL.LU R12, [R1+0x3104] ;  /* 0x00310400010c7983 */ /* 0x000ee60000300800 */
[----:B------:R0:W-:Y:S01]  /*56ff0*/  STL.64 [R1+0x3048], R6 ;  /* 0x0030480601007387 */ /* 0x0001e20000100a00 */
[----:B------:R-:W-:Y:S02]  /*57000*/  IMAD.MOV.U32 R22, RZ, RZ, R3 ;  /* 0x000000ffff167224 */ /* 0x000fe400078e0003 */
[----:B0-----:R-:W-:Y:S02]  /*57010*/  IMAD.MOV.U32 R6, RZ, RZ, R13 ;  /* 0x000000ffff067224 */ /* 0x001fe400078e000d */
[----:B------:R-:W-:-:S02]  /*57020*/  IMAD.MOV.U32 R7, RZ, RZ, R2 ;  /* 0x000000ffff077224 */ /* 0x000fc400078e0002 */
[----:B--2---:R-:W-:Y:S01]  /*57030*/  IMAD.MOV.U32 R23, RZ, RZ, R24 ;  /* 0x000000ffff177224 */ /* 0x004fe200078e0018 */
[----:B----4-:R-:W-:Y:S01]  /*57040*/  STL.64 [R1+0x3028], R10 ;  /* 0x0030280a01007387 */ /* 0x010fe20000100a00 */
[----:B------:R0:W-:Y:S03]  /*57050*/  STL.64 [R1+0x3020], R8 ;  /* 0x0030200801007387 */ /* 0x0001e60000100a00 */
[----:B0-----:R-:W2:Y:S01]  /*57060*/  LDL.LU R8, [R1+0x13a0] ;  /* 0x0013a00001087983 */ /* 0x001ea20000300800 */
[----:B------:R-:W2:Y:S02]  /*57070*/  LDL.LU R9, [R1+0x13a4] ;  /* 0x0013a40001097983 */ /* 0x000ea40000300800 */
[----:B------:R-:W4:Y:S02]  /*57080*/  LDL.LU R10, [R1+0x13a8] ;  /* 0x0013a800010a7983 */ /* 0x000f240000300800 */
[----:B------:R-:W4:Y:S01]  /*57090*/  LDL.LU R11, [R1+0x13ac] ;  /* 0x0013ac00010b7983 */ /* 0x000f220000300800 */
[----:B------:R-:W2:Y:S01]  /*570a0*/  LDL.LU R13, [R1+0x3100] ;  /* 0x00310000010d7983 */ /* 0x000ea20000300800 */
[----:B------:R-:W2:Y:S02]  /*570b0*/  LDL.LU R2, [R1+0x30fc] ;  /* 0x0030fc0001027983 */ /* 0x000ea40000300800 */
[----:B------:R-:W2:Y:S02]  /*570c0*/  LDL.LU R3, [R1+0x30f8] ;  /* 0x0030f80001037983 */ /* 0x000ea40000300800 */
[----:B------:R-:W2:Y:S01]  /*570d0*/  LDL.LU R24, [R1+0x30f4] ;  /* 0x0030f40001187983 */ /* 0x000ea20000300800 */
[----:B------:R-:W-:Y:S01]  /*570e0*/  STL.64 [R1+0x3088], R22 ;  /* 0x0030881601007387 */ /* 0x000fe20000100a00 */
[----:B------:R0:W-:Y:S03]  /*570f0*/  STL.64 [R1+0x3060], R6 ;  /* 0x0030600601007387 */ /* 0x0001e60000100a00 */
[----:B0-----:R-:W2:Y:S01]  /*57100*/  LDL.64 R6, [R1+0x58] ;  /* 0x0000580001067983 */ /* 0x001ea20000100a00 */
[----:B------:R-:W-:-:S02]  /*57110*/  IMAD.MOV.U32 R22, RZ, RZ, R25 ;  /* 0x000000ffff167224 */ /* 0x000fc400078e0019 */
[----:B------:R-:W-:Y:S01]  /*57120*/  IMAD.MOV.U32 R23, RZ, RZ, R26 ;  /* 0x000000ffff177224 */ /* 0x000fe200078e001a */
[----:B--2---:R0:W-:Y:S01]  /*57130*/  STL.64 [R1+0x3068], R6 ;  /* 0x0030680601007387 */ /* 0x0041e20000100a00 */
[----:B------:R-:W2:Y:S02]  /*57140*/  LDL.LU R25, [R1+0x30f0] ;  /* 0x0030f00001197983 */ /* 0x000ea40000300800 */
[----:B------:R-:W2:Y:S02]  /*57150*/  LDL.LU R26, [R1+0x30ec] ;  /* 0x0030ec00011a7983 */ /* 0x000ea40000300800 */
[----:B------:R-:W-:Y:S02]  /*57160*/  STL.64 [R1+0x30a0], R22 ;  /* 0x0030a01601007387 */ /* 0x000fe40000100a00 */
[----:B0-----:R-:W-:Y:S02]  /*57170*/  IMAD.MOV.U32 R6, RZ, RZ, R5 ;  /* 0x000000ffff067224 */ /* 0x001fe400078e0005 */
        /* <DEDUP_REMOVED lines=8> */
[----:B------:R-:W3:Y:S04]  /*57200*/  LDL.LU R27, [R1+0x30e8] ;  /* 0x0030e800011b7983 */ /* 0x000ee80000300800 */
[----:B------:R-:W-:Y:S04]  /*57210*/  STL.64 [R1+0x30b8], R22 ;  /* 0x0030b81601007387 */ /* 0x000fe80000100a00 */
[----:B--2---:R-:W-:Y:S01]  /*57220*/  STL.64 [R1+0x3098], R6 ;  /* 0x0030980601007387 */ /* 0x004fe20000100a00 */
[----:B------:R0:W-:Y:S03]  /*57230*/  STL.64 [R1+0x3090], R4 ;  /* 0x0030900401007387 */ /* 0x0001e60000100a00 */
[----:B0-----:R-:W2:Y:S01]  /*57240*/  LDL.LU R4, [R1+0x11b0] ;  /* 0x0011b00001047983 */ /* 0x001ea20000300800 */
[----:B------:R-:W2:Y:S02]  /*57250*/  LDL.LU R5, [R1+0x11b4] ;  /* 0x0011b40001057983 */ /* 0x000ea40000300800 */
[----:B------:R-:W2:Y:S02]  /*57260*/  LDL.LU R6, [R1+0x11b8] ;  /* 0x0011b80001067983 */ /* 0x000ea40000300800 */
[----:B------:R-:W2:Y:S02]  /*57270*/  LDL.LU R7, [R1+0x11bc] ;  /* 0x0011bc0001077983 */ /* 0x000ea40000300800 */
[----:B---3--:R-:W-:-:S02]  /*57280*/  IMAD.MOV.U32 R22, RZ, RZ, R17 ;  /* 0x000000ffff167224 */ /* 0x008fc400078e0011 */
[----:B------:R-:W-:-:S05]  /*57290*/  IMAD.MOV.U32 R23, RZ, RZ, R16 ;  /* 0x000000ffff177224 */ /* 0x000fca00078e0010 */
        /* <DEDUP_REMOVED lines=25> */
[----:B----4-:R-:W-:Y:S01]  /*57430*/  STL.64 [R1+0x3040], R10 ;  /* 0x0030400a01007387 */ /* 0x010fe20000100a00 */
[----:B------:R0:W-:Y:S03]  /*57440*/  STL.64 [R1+0x3038], R8 ;  /* 0x0030380801007387 */ /* 0x0001e60000100a00 */
[----:B0-----:R-:W3:Y:S01]  /*57450*/  LDL.LU R8, [R1+0x13b0] ;  /* 0x0013b00001087983 */ /* 0x001ee20000300800 */
[----:B------:R-:W3:Y:S02]  /*57460*/  LDL.LU R9, [R1+0x13b4] ;  /* 0x0013b40001097983 */ /* 0x000ee40000300800 */
[----:B------:R-:W4:Y:S02]  /*57470*/  LDL.LU R10, [R1+0x13b8] ;  /* 0x0013b800010a7983 */ /* 0x000f240000300800 */
[----:B------:R-:W4:Y:S02]  /*57480*/  LDL.LU R11, [R1+0x13bc] ;  /* 0x0013bc00010b7983 */ /* 0x000f240000300800 */
[----:B------:R-:W-:-:S02]  /*57490*/  IMAD.MOV.U32 R18, RZ, RZ, R3 ;  /* 0x000000ffff127224 */ /* 0x000fc400078e0003 */
[----:B------:R-:W-:-:S07]  /*574a0*/  IMAD.MOV.U32 R19, RZ, RZ, R2 ;  /* 0x000000ffff137224 */ /* 0x000fce00078e0002 */
[C---:B------:R-:W-:Y:S01]  /*574b0*/  HMMA.16816.F32.BF16 R16, R24.reuse, R18, R12 ;  /* 0x000000121810723c */ /* 0x040fe2000004180c */
[----:B----4-:R-:W-:Y:S01]  /*574c0*/  STL.64 [R1+0x3058], R10 ;  /* 0x0030580a01007387 */ /* 0x010fe20000100a00 */
[----:B---3--:R0:W-:Y:S03]  /*574d0*/  STL.64 [R1+0x3050], R8 ;  /* 0x0030500801007387 */ /* 0x0081e60000100a00 */
[----:B0-----:R-:W3:Y:S01]  /*574e0*/  LDL.LU R8, [R1+0x13c0] ;  /* 0x0013c00001087983 */ /* 0x001ee20000300800 */
[----:B------:R-:W3:Y:S02]  /*574f0*/  LDL.LU R9, [R1+0x13c4] ;  /* 0x0013c40001097983 */ /* 0x000ee40000300800 */
[----:B------:R-:W4:Y:S02]  /*57500*/  LDL.LU R10, [R1+0x13c8] ;  /* 0x0013c800010a7983 */ /* 0x000f240000300800 */
[----:B------:R-:W4:Y:S01]  /*57510*/  LDL.LU R11, [R1+0x13cc] ;  /* 0x0013cc00010b7983 */ /* 0x000f220000300800 */
[C---:B--2---:R-:W-:Y:S01]  /*57520*/  HMMA.16816.F32.BF16 R20, R24.reuse, R22, R4 ;  /* 0x000000161814723c */ /* 0x044fe20000041804 */
[----:B----4-:R-:W-:Y:S01]  /*57530*/  STL.64 [R1+0x3078], R10 ;  /* 0x0030780a01007387 */ /* 0x010fe20000100a00 */
[----:B---3--:R0:W-:Y:S03]  /*57540*/  STL.64 [R1+0x3070], R8 ;  /* 0x0030700801007387 */ /* 0x0081e60000100a00 */
[----:B0-----:R-:W2:Y:S01]  /*57550*/  LDL.LU R8, [R1+0x13e0] ;  /* 0x0013e00001087983 */ /* 0x001ea20000300800 */
[----:B------:R-:W2:Y:S02]  /*57560*/  LDL.LU R9, [R1+0x13e4] ;  /* 0x0013e40001097983 */ /* 0x000ea40000300800 */
[----:B------:R-:W2:Y:S02]  /*57570*/  LDL.LU R10, [R1+0x13e8] ;  /* 0x0013e800010a7983 */ /* 0x000ea40000300800 */
[----:B------:R-:W2:Y:S01]  /*57580*/  LDL.LU R11, [R1+0x13ec] ;  /* 0x0013ec00010b7983 */ /* 0x000ea20000300800 */
[----:B------:R-:W3:Y:S01]  /*57590*/  LDL.LU R12, [R1+0x1380] ;  /* 0x00138000010c7983 */ /* 0x000ee20000300800 */
[----:B------:R-:W-:Y:S02]  /*575a0*/  STL.64 [R1+0x2a0], R16 ;  /* 0x0002a01001007387 */ /* 0x000fe40000100a00 */
[----:B------:R0:W-:Y:S02]  /*575b0*/  STL.64 [R1+0x2a8], R18 ;  /* 0x0002a81201007387 */ /* 0x0001e40000100a00 */
[----:B------:R-:W3:Y:S01]  /*575c0*/  LDL.LU R13, [R1+0x1384] ;  /* 0x00138400010d7983 */ /* 0x000ee20000300800 */
[----:B------:R-:W3:Y:S01]  /*575d0*/  LDL.LU R14, [R1+0x1388] ;  /* 0x00138800010e7983 */ /* 0x000ee20000300800 */
[----:B------:R-:W3:Y:S03]  /*575e0*/  LDL.LU R15, [R1+0x138c] ;  /* 0x00138c00010f7983 */ /* 0x000ee60000300800 */
[----:B0-----:R-:W3:Y:S01]  /*575f0*/  LDL.64 R18, [R1+0x8] ;  /* 0x0000080001127983 */ /* 0x001ee20000100a00 */
[----:B------:R-:W4:Y:S02]  /*57600*/  LDL.LU.64 R6, [R1+0x30e0] ;  /* 0x0030e00001067983 */ /* 0x000f240000300a00 */
[----:B------:R-:W4:Y:S02]  /*57610*/  LDL.LU.64 R4, [R1+0x30d8] ;  /* 0x0030d80001047983 */ /* 0x000f240000300a00 */
        /* <DEDUP_REMOVED lines=25> */
[----:B------:R-:W2:Y:S11]  /*577b0*/  LDL.LU.64 R6, [R1+0x3080] ;  /* 0x0030800001067983 */ /* 0x000eb60000300a00 */
[----:B------:R-:W-:Y:S10]  /*577c0*/  @!UPT UIADD3 URZ, URZ, URZ, URZ ;  /* 0x0000003f3f3ff290 */ /* 0x000ff4000fffe03f */
[----:B------:R-:W-:Y:S01]  /*577d0*/  STL.64 [R1+0x250], R20 ;  /* 0x0002501401007387 */ /* 0x000fe20000100a00 */
[----:B------:R-:W-:Y:S02]  /*577e0*/  STL.64 [R1+0x258], R22 ;  /* 0x0002581601007387 */ /* 0x000fe40000100a00 */
[----:B------:R-:W0:Y:S02]  /*577f0*/  LDSM.16.MT88.4 R20, [R29+0xc380] ;  /* 0x00c380001d14783b */ /* 0x000e240000004200 */
[----:B0-----:R-:W-:Y:S02]  /*57800*/  STL.64 [R1+0x2ed0], R22 ;  /* 0x002ed01601007387 */ /* 0x001fe40000100a00 */
[----:B------:R0:W-:Y:S02]  /*57810*/  STL.64 [R1+0x2ec8], R20 ;  /* 0x002ec81401007387 */ /* 0x0001e40000100a00 */
[----:B0-----:R-:W4:Y:S01]  /*57820*/  LDL.LU R20, [R1+0x13d0] ;  /* 0x0013d00001147983 */ /* 0x001f220000300800 */
[----:B------:R-:W4:Y:S02]  /*57830*/  LDL.LU R21, [R1+0x13d4] ;  /* 0x0013d40001157983 */ /* 0x000f240000300800 */
[----:B------:R-:W4:Y:S02]  /*57840*/  LDL.LU R22, [R1+0x13d8] ;  /* 0x0013d80001167983 */ /* 0x000f240000300800 */
[----:B------:R-:W4:Y:S01]  /*57850*/  LDL.LU R23, [R1+0x13dc] ;  /* 0x0013dc0001177983 */ /* 0x000f220000300800 */
[----:B------:R-:W-:Y:S01]  /*57860*/  STL [R1+0x239c], R29 ;  /* 0x00239c1d01007387 */ /* 0x000fe20000100800 */
[C---:B--2---:R-:W-:Y:S03]  /*57870*/  HMMA.16816.F32.BF16 R4, R24.reuse, R6, R8 ;  /* 0x000000061804723c */ /* 0x044fe60000041808 */
[----:B------:R-:W2:Y:S01]  /*57880*/  LDL.LU.64 R10, [R1+0x3078] ;  /* 0x00307800010a7983 */ /* 0x000ea20000300a00 */
[----:B------:R-:W2:Y:S11]  /*57890*/  LDL.LU.64 R8, [R1+0x3070] ;  /* 0x0030700001087983 */ /* 0x000eb60000300a00 */
[----:B------:R-:W-:Y:S08]  /*578a0*/  @!UPT UIADD3 URZ, URZ, URZ, URZ ;  /* 0x0000003f3f3ff290 */ /* 0x000ff0000fffe03f */
[----:B------:R-:W-:Y:S01]  /*578b0*/  STL.64 [R1+0x4b0], R4 ;  /* 0x0004b00401007387 */ /* 0x000fe20000100a00 */
[----:B------:R0:W-:Y:S03]  /*578c0*/  STL.64 [R1+0x4b8], R6 ;  /* 0x0004b80601007387 */ /* 0x0001e60000100a00 */
[----:B0-----:R-:W4:Y:S02]  /*578d0*/  LDL.LU.64 R6, [R1+0x3068] ;  /* 0x0030680001067983 */ /* 0x001f240000300a00 */
[C---:B----4-:R-:W-:Y:S11]  /*578e0*/  HMMA.16816.F32.BF16 R20, R24.reuse, R6, R20 ;  /* 0x000000061814723c */ /* 0x050ff60000041814 */
[----:B------:R-:W-:Y:S11]  /*578f0*/  @!UPT UIADD3 URZ, URZ, URZ, URZ ;  /* 0x0000003f3f3ff290 */ /* 0x000ff6000fffe03f */
[----:B------:R-:W-:Y:S01]  /*57900*/  @!UPT UIADD3 URZ, URZ, URZ, URZ ;  /* 0x0000003f3f3ff290 */ /* 0x000fe2000fffe03f */
[----:B------:R-:W-:Y:S01]  /*57910*/  STL.64 [R1+0x4a0], R20 ;  /* 0x0004a01401007387 */ /* 0x000fe20000100a00 */
[----:B------:R0:W-:Y:S02]  /*57920*/  STL.64 [R1+0x4a8], R22 ;  /* 0x0004a81601007387 */ /* 0x0001e40000100a00 */
[----:B0-----:R-:W-:Y:S02]  /*57930*/  IMAD.MOV.U32 R23, RZ, RZ, R6 ;  /* 0x000000ffff177224 */ /* 0x001fe400078e0006 */
[----:B------:R-:W-:Y:S02]  /*57940*/  IMAD.MOV.U32 R22, RZ, RZ, R7 ;  /* 0x000000ffff167224 */ /* 0x000fe400078e0007 */
[----:B------:R-:W2:Y:S03]  /*57950*/  LDL.LU.64 R6, [R1+0x3060] ;  /* 0x0030600001067983 */ /* 0x000ea60000300a00 */
[----:B------:R0:W-:Y:S02]  /*57960*/  STL.64 [R1+0x2fc8], R22 ;  /* 0x002fc81601007387 */ /* 0x0001e40000100a00 */
[----:B------:R-:W4:Y:S02]  /*57970*/  LDL.LU R20, [R1+0x1370] ;  /* 0x0013700001147983 */ /* 0x000f240000300800 */
[----:B------:R-:W4:Y:S01]  /*57980*/  LDL.LU R21, [R1+0x1374] ;  /* 0x0013740001157983 */ /* 0x000f220000300800 */
[----:B0-----:R-:W4:Y:S01]  /*57990*/  LDL.LU R22, [R1+0x1378] ;  /* 0x0013780001167983 */ /* 0x001f220000300800 */
[----:B------:R-:W4:Y:S01]  /*579a0*/  LDL.LU R23, [R1+0x137c] ;  /* 0x00137c0001177983 */ /* 0x000f220000300800 */
        /* <DEDUP_REMOVED lines=21> */
[C---:B---3--:R-:W-:Y:S08]  /*57b00*/  HMMA.16816.F32.BF16 R12, R24.reuse, R18, R12 ;  /* 0x00000012180c723c */ /* 0x048ff0000004180c */
[----:B--2---:R-:W-:Y:S01]  /*57b10*/  HMMA.16816.F32.BF16 R4, R24, R6, R8 ;  /* 0x000000061804723c */ /* 0x004fe20000041808 */
[----:B------:R-:W2:Y:S11]  /*57b20*/  LDL.LU R8, [R1+0x1360] ;  /* 0x0013600001087983 */ /* 0x000eb60000300800 */
[----:B------:R-:W-:Y:S11]  /*57b30*/  @!UPT UIADD3 URZ, URZ, URZ, URZ ;  /* 0x0000003f3f3ff290 */ /* 0x000ff6000fffe03f */
[----:B------:R0:W-:Y:S01]  /*57b40*/  STL.64 [R1+0x460], R4 ;  /* 0x0004600401007387 */ /* 0x0001e20000100a00 */
[----:B------:R1:W-:Y:S02]  /*57b50*/  STL.64 [R1+0x468], R6 ;  /* 0x0004680601007387 */ /* 0x0003e40000100a00 */
[----:B------:R-:W2:Y:S02]  /*57b60*/  LDL.LU R9, [R1+0x1364] ;  /* 0x0013640001097983 */ /* 0x000ea40000300800 */
[----:B------:R-:W2:Y:S01]  /*57b70*/  LDL.LU R10, [R1+0x1368] ;  /* 0x00136800010a7983 */ /* 0x000ea20000300800 */
[----:B------:R-:W2:Y:S04]  /*57b80*/  LDL.LU R11, [R1+0x136c] ;  /* 0x00136c00010b7983 */ /* 0x000ea80000300800 */
[----:B0-----:R-:W3:Y:S01]  /*57b90*/  LDL.LU R4, [R1+0x1190] ;  /* 0x0011900001047983 */ /* 0x001ee20000300800 */
[----:B------:R-:W3:Y:S02]  /*57ba0*/  LDL.LU R5, [R1+0x1194] ;  /* 0x0011940001057983 */ /* 0x000ee40000300800 */
[----:B-1----:R-:W3:Y:S02]  /*57bb0*/  LDL.LU R6, [R1+0x1198] ;  /* 0x0011980001067983 */ /* 0x002ee40000300800 */
[----:B------:R-:W3:Y:S01]  /*57bc0*/  LDL.LU R7, [R1+0x119c] ;  /* 0x00119c0001077983 */ /* 0x000ee20000300800 */
[----:B------:R0:W-:Y:S01]  /*57bd0*/  STL.64 [R1+0x450], R12 ;  /* 0x0004500c01007387 */ /* 0x0001e20000100a00 */
[----:B------:R1:W-:Y:S02]  /*57be0*/  STL.64 [R1+0x458], R14 ;  /* 0x0004580e01007387 */ /* 0x0003e40000100a00 */
[----:B0-----:R-:W-:Y:S01]  /*57bf0*/  IMAD.MOV.U32 R13, RZ, RZ, R18 ;  /* 0x000000ffff0d7224 */ /* 0x001fe200078e0012 */
[----:B-1----:R-:W2:Y:S01]  /*57c00*/  LDL.LU.64 R14, [R1+0x3010] ;  /* 0x00301000010e7983 */ /* 0x002ea20000300a00 */
[----:B------:R-:W-:-:S02]  /*57c10*/  IMAD.MOV.U32 R12, RZ, RZ, R19 ;  /* 0x000000ffff0c7224 */ /* 0x000fc400078e0013 */
[----:B------:R-:W4:Y:S02]  /*57c20*/  LDL.LU.64 R18, [R1+0x3008] ;  /* 0x0030080001127983 */ /* 0x000f240000300a00 */
[C---:B----4-:R-:W-:Y:S11]  /*57c30*/  HMMA.16816.F32.BF16 R20, R24.reuse, R18, R20 ;  /* 0x000000121814723c */ /* 0x050ff60000041814 */
[----:B------:R-:W-:Y:S11]  /*57c40*/  @!UPT UIADD3 URZ, URZ, URZ, URZ ;  /* 0x0000003f3f3ff290 */ /* 0x000ff6000fffe03f */
[----:B------:R-:W-:Y:S01]  /*57c50*/  @!UPT UIADD3 URZ, URZ, URZ, URZ ;  /* 0x0000003f3f3ff290 */ /* 0x000fe2000fffe03f */
[----:B------:R0:W-:Y:S01]  /*57c60*/  STL.64 [R1+0x440], R20 ;  /* 0x0004401401007387 */ /* 0x0001e20000100a00 */
[----:B------:R1:W-:Y:S03]  /*57c70*/  STL.64 [R1+0x448], R22 ;  /* 0x0004481601007387 */ /* 0x0003e60000100a00 */
[----:B0-----:R-:W4:Y:S01]  /*57c80*/  LDL.LU R20, [R1+0x1160] ;  /* 0x0011600001147983 */ /* 0x001f220000300800 */
[----:B------:R-:W4:Y:S02]  /*57c90*/  LDL.LU R21, [R1+0x1164] ;  /* 0x0011640001157983 */ /* 0x000f240000300800 */
[----:B-1----:R-:W2:Y:S02]  /*57ca0*/  LDL.LU R22, [R1+0x1168] ;  /* 0x0011680001167983 */ /* 0x002ea40000300800 */
[----:B------:R-:W2:Y:S02]  /*57cb0*/  LDL.LU R23, [R1+0x116c] ;  /* 0x00116c0001177983 */ /* 0x000ea40000300800 */
[----:B--2---:R0:W-:Y:S01]  /*57cc0*/  STL.64 [R1+0x2fd8], R22 ;  /* 0x002fd81601007387 */ /* 0x0041e20000100a00 */
[----:B----4-:R-:W-:Y:S03]  /*57cd0*/  STL.64 [R1+0x2fd0], R20 ;  /* 0x002fd01401007387 */ /* 0x010fe60000100a00 */
[----:B0-----:R-:W2:Y:S04]  /*57ce0*/  LDL.64 R22, [R1+0xb8] ;  /* 0x0000b80001167983 */ /* 0x001ea80000100a00 */
[----:B--2---:R0:W-:Y:S04]  /*57cf0*/  STL.64 [R1+0x2fe0], R22 ;  /* 0x002fe01601007387 */ /* 0x0041e80000100a00 */
[----:B0-----:R-:W2:Y:S01]  /*57d00*/  LDL.64 R22, [R1+0xc8] ;  /* 0x0000c80001167983 */ /* 0x001ea20000100a00 */
[----:B------:R0:W-:Y:S02]  /*57d10*/  STL.64 [R1+0x2fb0], R18 ;  /* 0x002fb01201007387 */ /* 0x0001e40000100a00 */
[----:B------:R-:W4:Y:S02]  /*57d20*/  LDL.LU R16, [R1+0x1150] ;  /* 0x0011500001107983 */ /* 0x000f240000300800 */
[----:B------:R-:W4:Y:S01]  /*57d30*/  LDL.LU R17, [R1+0x1154] ;  /* 0x0011540001117983 */ /* 0x000f220000300800 */
[----:B0-----:R-:W2:Y:S01]  /*57d40*/  LDL.LU R18, [R1+0x1158] ;  /* 0x0011580001127983 */ /* 0x001ea20000300800 */
[----:B------:R-:W2:Y:S01]  /*57d50*/  LDL.LU R19, [R1+0x115c] ;  /* 0x00115c0001137983 */ /* 0x000ea20000300800 */
[C---:B------:R-:W-:Y:S02]  /*57d60*/  HMMA.16816.F32.BF16 R8, R24.reuse, R14, R8 ;  /* 0x0000000e1808723c */ /* 0x040fe40000041808 */
[----:B--2---:R0:W-:Y:S01]  /*57d70*/  STL.64 [R1+0x2fc0], R18 ;  /* 0x002fc01201007387 */ /* 0x0041e20000100a00 */
[----:B----4-:R1:W-:Y:S03]  /*57d80*/  STL.64 [R1+0x2fb8], R16 ;  /* 0x002fb81001007387 */ /* 0x0103e60000100a00 */
[----:B0-----:R-:W2:Y:S04]  /*57d90*/  LDL.64 R18, [R1+0xa8] ;  /* 0x0000a80001127983 */ /* 0x001ea80000100a00 */
[----:B--2---:R0:W-:Y:S01]  /*57da0*/  STL.64 [R1+0x2fe8], R18 ;  /* 0x002fe81201007387 */ /* 0x0041e20000100a00 */
[----:B-1----:R-:W2:Y:S02]  /*57db0*/  LDL.LU R16, [R1+0x1180] ;  /* 0x0011800001107983 */ /* 0x002ea40000300800 */
[----:B------:R-:W2:Y:S01]  /*57dc0*/  LDL.LU R17, [R1+0x1184] ;  /* 0x0011840001117983 */ /* 0x000ea20000300800 */
[----:B0-----:R-:W2:Y:S01]  /*57dd0*/  LDL.LU R18, [R1+0x1188] ;  /* 0x0011880001127983 */ /* 0x001ea20000300800 */
[----:B------:R-:W2:Y:S08]  /*57de0*/  LDL.LU R19, [R1+0x118c] ;  /* 0x00118c0001137983 */ /* 0x000eb00000300800 */
[----:B------:R-:W-:Y:S02]  /*57df0*/  STL.64 [R1+0x430], R8 ;  /* 0x0004300801007387 */ /* 0x000fe40000100a00 */
[----:B------:R0:W-:Y:S02]  /*57e00*/  STL.64 [R1+0x438], R10 ;  /* 0x0004380a01007387 */ /* 0x0001e40000100a00 */
[----:B0-----:R-:W3:Y:S01]  /*57e10*/  LDL.LU.64 R10, [R1+0x3000] ;  /* 0x00300000010a7983 */ /* 0x001ee20000300a00 */
[----:B------:R0:W-:Y:S02]  /*57e20*/  STL.64 [R1+0x2f30], R14 ;  /* 0x002f300e01007387 */ /* 0x0001e40000100a00 */
[----:B------:R-:W-:Y:S01]  /*57e30*/  STL.64 [R1+0x2f98], R12 ;  /* 0x002f980c01007387 */ /* 0x000fe20000100a00 */
[----:B0-----:R-:W4:Y:S01]  /*57e40*/  LDL.64 R14, [R1+0x88] ;  /* 0x00008800010e7983 */ /* 0x001f220000100a00 */
[----:B---3--:R-:W-:Y:S03]  /*57e50*/  HMMA.16816.F32.BF16 R24, R24, R10, R4 ;  /* 0x0000000a1818723c */ /* 0x008fe60000041804 */
[----:B----4-:R0:W-:Y:S04]  /*57e60*/  STL.64 [R1+0x2fa8], R14 ;  /* 0x002fa80e01007387 */ /* 0x0101e80000100a00 */
[----:B0-----:R-:W3:Y:S01]  /*57e70*/  LDL.64 R14, [R1+0x98] ;  /* 0x00009800010e7983 */ /* 0x001ee20000100a00 */
[----:B------:R-:W2:Y:S02]  /*57e80*/  LDL.LU.64 R6, [R1+0x2ff8] ;  /* 0x002ff80001067983 */ /* 0x000ea40000300a00 */
[----:B------:R-:W2:Y:S11]  /*57e90*/  LDL.LU.64 R4, [R1+0x2ff0] ;  /* 0x002ff00001047983 */ /* 0x000eb60000300a00 */
[----:B------:R-:W-:Y:S02]  /*57ea0*/  @!UPT UIADD3 URZ, URZ, URZ, URZ ;  /* 0x0000003f3f3ff290 */ /* 0x000fe4000fffe03f */
[----:B------:R-:W-:Y:S01]  /*57eb0*/  STL.64 [R1+0x240], R24 ;  /* 0x0002401801007387 */ /* 0x000fe20000100a00 */
[----:B------:R0:W-:Y:S04]  /*57ec0*/  STL.64 [R1+0x248], R26 ;  /* 0x0002481a01007387 */ /* 0x0001e80000100a00 */
[----:B0-----:R-:W4:Y:S01]  /*57ed0*/  LDL.64 R26, [R1+0x78] ;  /* 0x00007800011a7983 */ /* 0x001f220000100a00 */
[----:B------:R-:W-:Y:S02]  /*57ee0*/  IMAD.MOV.U32 R3, RZ, RZ, R22 ;  /* 0x000000ffff037224 */ /* 0x000fe400078e0016 */
[----:B------:R-:W-:Y:S01]  /*57ef0*/  IMAD.MOV.U32 R2, RZ, RZ, R23 ;  /* 0x000000ffff027224 */ /* 0x000fe200078e0017 */
[C---:B--2---:R-:W-:Y:S01]  /*57f00*/  HMMA.16816.F32.BF16 R16, R4.reuse, R22, R16 ;  /* 0x000000160410723c */ /* 0x044fe20000041810 */
[----:B----4-:R0:W-:Y:S01]  /*57f10*/  STL.64 [R1+0x2fa0], R26 ;  /* 0x002fa01a01007387 */ /* 0x0101e20000100a00 */
[----:B------:R-:W2:Y:S02]  /*57f20*/  LDL.LU R24, [R1+0x1140] ;  /* 0x0011400001187983 */ /* 0x000ea40000300800 */
[----:B------:R-:W2:Y:S01]  /*57f30*/  LDL.LU R25, [R1+0x1144] ;  /* 0x0011440001197983 */ /* 0x000ea20000300800 */
[----:B0-----:R-:W2:Y:S01]  /*57f40*/  LDL.LU R26, [R1+0x1148] ;  /* 0x00114800011a7983 */ /* 0x001ea20000300800 */
[----:B------:R-:W2:Y:S02]  /*57f50*/  LDL.LU R27, [R1+0x114c] ;  /* 0x00114c00011b7983 */ /* 0x000ea40000300800 */
[----:B------:R0:W-:Y:S02]  /*57f60*/  STL [R1+0x2edc], R10 ;  /* 0x002edc0a01007387 */ /* 0x0001e40000100800 */
[----:B------:R1:W-:Y:S01]  /*57f70*/  STL [R1+0x2ed8], R11 ;  /* 0x002ed80b01007387 */ /* 0x0003e20000100800 */
[----:B------:R-:W4:Y:S01]  /*57f80*/  LDL.LU R8, [R1+0x1170] ;  /* 0x0011700001087983 */ /* 0x000f220000300800 */
[----:B------:R-:W4:Y:S03]  /*57f90*/  LDL.LU R9, [R1+0x1174] ;  /* 0x0011740001097983 */ /* 0x000f260000300800 */
[----:B0-----:R-:W4:Y:S01]  /*57fa0*/  LDL.LU R10, [R1+0x1178] ;  /* 0x00117800010a7983 */ /* 0x001f220000300800 */
[----:B-1----:R-:W4:Y:S07]  /*57fb0*/  LDL.LU R11, [R1+0x117c] ;  /* 0x00117c00010b7983 */ /* 0x002f2e0000300800 */
[----:B------:R-:W-:Y:S02]  /*57fc0*/  STL.64 [R1+0x230], R16 ;  /* 0x0002301001007387 */ /* 0x000fe40000100a00 */
[----:B------:R0:W-:Y:S02]  /*57fd0*/  STL.64 [R1+0x238], R18 ;  /* 0x0002381201007387 */ /* 0x0001e40000100a00 */
[----:B0-----:R-:W2:Y:S01]  /*57fe0*/  LDL.LU.64 R18, [R1+0x2fe8] ;  /* 0x002fe80001127983 */ /* 0x001ea20000300a00 */
[----:B------:R-:W4:Y:S02]  /*57ff0*/  LDL.LU.64 R22, [R1+0x2fe0] ;  /* 0x002fe00001167983 */ /* 0x000f240000300a00 */
[----:B------:R-:W-:Y:S02]  /*58000*/  STL [R1+0x2ee4], R2 ;  /* 0x002ee40201007387 */ /* 0x000fe40000100800 */
        /* <DEDUP_REMOVED lines=9> */
[----:B------:R-:W2:Y:S02]  /*580a0*/  LDL.LU.64 R20, [R1+0x2fd0] ;  /* 0x002fd00001147983 */ /* 0x000ea40000300a00 */
        /* <DEDUP_REMOVED lines=9> */
[----:B------:R-:W3:Y:S01]  /*58140*/  LDL.LU.64 R16, [R1+0x2fb8] ;  /* 0x002fb80001107983 */ /* 0x000ee20000300a00 */
[----:B------:R-:W-:Y:S01]  /*58150*/  STL.64 [R1+0x2f90], R20 ;  /* 0x002f901401007387 */ /* 0x000fe20000100a00 */
        /* <DEDUP_REMOVED lines=9> */
[C---:B----4-:R-:W-:Y:S01]  /*581f0*/  HMMA.16816.F32.BF16 R24, R4.reuse, R14, R24 ;  /* 0x0000000e0418723c */ /* 0x050fe20000041818 */
[----:B---3--:R-:W-:Y:S01]  /*58200*/  STL.64 [R1+0x2f10], R18 ;  /* 0x002f101201007387 */ /* 0x008fe20000100a00 */
[----:B------:R0:W-:Y:S03]  /*58210*/  STL.64 [R1+0x2f08], R16 ;  /* 0x002f081001007387 */ /* 0x0001e60000100a00 */
[----:B0-----:R-:W3:Y:S01]  /*58220*/  LDL.LU R16, [R1+0x1130] ;  /* 0x0011300001107983 */ /* 0x001ee20000300800 */
[----:B------:R-:W3:Y:S02]  /*58230*/  LDL.LU R17, [R1+0x1134] ;  /* 0x0011340001117983 */ /* 0x000ee40000300800 */
[----:B------:R-:W3:Y:S02]  /*58240*/  LDL.LU R18, [R1+0x1138] ;  /* 0x0011380001127983 */ /* 0x000ee40000300800 */
[----:B------:R-:W3:Y:S11]  /*58250*/  LDL.LU R19, [R1+0x113c] ;  /* 0x00113c0001137983 */ /* 0x000ef60000300800 */
[----:B------:R-:W-:Y:S02]  /*58260*/  @!UPT UIADD3 URZ, URZ, URZ, URZ ;  /* 0x0000003f3f3ff290 */ /* 0x000fe4000fffe03f */
[----:B------:R-:W-:Y:S01]  /*58270*/  STL.64 [R1+0x1f0], R24 ;  /* 0x0001f01801007387 */ /* 0x000fe20000100a00 */
[----:B------:R0:W-:Y:S03]  /*58280*/  STL.64 [R1+0x1f8], R26 ;  /* 0x0001f81a01007387 */ /* 0x0001e60000100a00 */
[----:B0-----:R-:W3:Y:S01]  /*58290*/  LDL.LU.64 R26, [R1+0x2fa0] ;  /* 0x002fa000011a7983 */ /* 0x001ee20000300a00 */
[----:B------:R-:W4:Y:S02]  /*582a0*/  LDL.LU.64 R12, [R1+0x2f98] ;  /* 0x002f9800010c7983 */ /* 0x000f240000300a00 */
[----:B------:R-:W-:Y:S02]  /*582b0*/  IMAD.MOV.U32 R29, RZ, RZ, R14 ;  /* 0x000000ffff1d7224 */ /* 0x000fe400078e000e */
[----:B------:R-:W-:Y:S01]  /*582c0*/  IMAD.MOV.U32 R28, RZ, RZ, R15 ;  /* 0x000000ffff1c7224 */ /* 0x000fe200078e000f */
[----:B---3--:R-:W-:Y:S11]  /*582d0*/  HMMA.16816.F32.BF16 R16, R4, R26, R16 ;  /* 0x0000001a0410723c */ /* 0x008ff60000041810 */
[----:B------:R-:W-:Y:S11]  /*582e0*/  @!UPT UIADD3 URZ, URZ, URZ, URZ ;  /* 0x0000003f3f3ff290 */ /* 0x000ff6000fffe03f */
[----:B------:R-:W-:Y:S01]  /*582f0*/  @!UPT UIADD3 URZ, URZ, URZ, URZ ;  /* 0x0000003f3f3ff290 */ /* 0x000fe2000fffe03f */
[----:B------:R-:W-:Y:S01]  /*58300*/  STL.64 [R1+0x1e0], R16 ;  /* 0x0001e01001007387 */ /* 0x000fe20000100a00 */
[----:B------:R4:W-:Y:S02]  /*58310*/  STL.64 [R1+0x1e8], R18 ;  /* 0x0001e81201007387 */ /* 0x0009e40000100a00 */
[----:B----4-:R-:W-:Y:S02]  /*58320*/  IMAD.MOV.U32 R19, RZ, RZ, R12 ;  /* 0x000000ffff137224 */ /* 0x010fe400078e000c */
[----:B------:R-:W-:Y:S01]  /*58330*/  IMAD.MOV.U32 R18, RZ, RZ, R13 ;  /* 0x000000ffff127224 */ /* 0x000fe200078e000d */
[----:B------:R-:W3:Y:S01]  /*58340*/  LDL.LU R12, [R1+0x1300] ;  /* 0x00130000010c7983 */ /* 0x000ee20000300800 */
[----:B------:R-:W3:Y:S02]  /*58350*/  LDL.LU R13, [R1+0x1304] ;  /* 0x00130400010d7983 */ /* 0x000ee40000300800 */
[----:B------:R-:W4:Y:S02]  /*58360*/  LDL.LU R14, [R1+0x1308] ;  /* 0x00130800010e7983 */ /* 0x000f240000300800 */
[----:B------:R-:W4:Y:S02]  /*58370*/  LDL.LU R15, [R1+0x130c] ;  /* 0x00130c00010f7983 */ /* 0x000f240000300800 */
[----:B----4-:R0:W-:Y:S01]  /*58380*/  STL.64 [R1+0x2f40], R14 ;  /* 0x002f400e01007387 */ /* 0x0101e20000100a00 */
[----:B---3--:R-:W-:Y:S03]  /*58390*/  STL.64 [R1+0x2f38], R12 ;  /* 0x002f380c01007387 */ /* 0x008fe60000100a00 */
[----:B0-----:R-:W3:Y:S04]  /*583a0*/  LDL.64 R14, [R1+0x28] ;  /* 0x00002800010e7983 */ /* 0x001ee80000100a00 */
[----:B---3--:R0:W-:Y:S04]  /*583b0*/  STL.64 [R1+0x2f50], R14 ;  /* 0x002f500e01007387 */ /* 0x0081e80000100a00 */
[----:B0-----:R-:W3:Y:S04]  /*583c0*/  LDL.64 R14, [R1+0x38] ;  /* 0x00003800010e7983 */ /* 0x001ee80000100a00 */
[----:B---3--:R-:W-:Y:S01]  /*583d0*/  STL.64 [R1+0x2f68], R14 ;  /* 0x002f680e01007387 */ /* 0x008fe20000100a00 */
[----:B------:R0:W-:Y:S03]  /*583e0*/  STL.64 [R1+0x2f28], R18 ;  /* 0x002f281201007387 */ /* 0x0001e60000100a00 */
[----:B0-----:R-:W3:Y:S04]  /*583f0*/  LDL.64 R18, [R1+0x18] ;  /* 0x0000180001127983 */ /* 0x001ee80000100a00 */
[----:B---3--:R0:W-:Y:S01]  /*58400*/  STL.64 [R1+0x2f48], R18 ;  /* 0x002f481201007387 */ /* 0x0081e20000100a00 */
[----:B------:R-:W3:Y:S02]  /*58410*/  LDL.LU R16, [R1+0x1310] ;  /* 0x0013100001107983 */ /* 0x000ee40000300800 */
[----:B------:R-:W3:Y:S01]  /*58420*/  LDL.LU R17, [R1+0x1314] ;  /* 0x0013140001117983 */ /* 0x000ee20000300800 */
[----:B0-----:R-:W4:Y:S01]  /*58430*/  LDL.LU R18, [R1+0x1318] ;  /* 0x0013180001127983 */ /* 0x001f220000300800 */
[----:B------:R-:W4:Y:S02]  /*58440*/  LDL.LU R19, [R1+0x131c] ;  /* 0x00131c0001137983 */ /* 0x000f240000300800 */
[----:B------:R-:W2:Y:S02]  /*58450*/  LDL.64 R14, [R1+0x48] ;  /* 0x00004800010e7983 */ /* 0x000ea40000100a00 */
[----:B--2---:R0:W-:Y:S02]  /*58460*/  STL.64 [R1+0x2f70], R14 ;  /* 0x002f700e01007387 */ /* 0x0041e40000100a00 */
[----:B0-----:R-:W-:-:S02]  /*58470*/  IMAD.MOV.U32 R14, RZ, RZ, R23 ;  /* 0x000000ffff0e7224 */ /* 0x001fc400078e0017 */
[----:B------:R-:W-:-:S05]  /*58480*/  IMAD.MOV.U32 R15, RZ, RZ, R22 ;  /* 0x000000ffff0f7224 */ /* 0x000fca00078e0016 */
[----:B------:R-:W-:Y:S01]  /*58490*/  STL.64 [R1+0x2f88], R14 ;  /* 0x002f880e01007387 */ /* 0x000fe20000100a00 */
[----:B----4-:R-:W-:Y:S02]  /*584a0*/  STL.64 [R1+0x2f60], R18 ;  /* 0x002f601201007387 */ /* 0x010fe40000100a00 */
[----:B---3--:R0:W-:Y:S02]  /*584b0*/  STL.64 [R1+0x2f58], R16 ;  /* 0x002f581001007387 */ /* 0x0081e40000100a00 */
        /* <DEDUP_REMOVED lines=8> */
[----:B------:R-:W4:Y:S01]  /*58540*/  LDL.64 R14, [R1+0x68] ;  /* 0x00006800010e7983 */ /* 0x000f220000100a00 */
[----:B------:R-:W-:-:S02]  /*58550*/  IMAD.MOV.U32 R10, RZ, RZ, R26 ;  /* 0x000000ffff0a7224 */ /* 0x000fc400078e001a */
[----:B------:R-:W-:Y:S02]  /*58560*/  IMAD.MOV.U32 R11, RZ, RZ, R27 ;  /* 0x000000ffff0b7224 */ /* 0x000fe400078e001b */
[----:B------:R-:W0:Y:S04]  /*58570*/  LDSM.16.MT88.4 R24, [R0+0xc000] ;  /* 0x00c000000018783b */ /* 0x000e280000004200 */
[----:B---3--:R-:W-:Y:S01]  /*58580*/  STL.64 [R1+0x2f80], R18 ;  /* 0x002f801201007387 */ /* 0x008fe20000100a00 */
[----:B--2---:R1:W-:Y:S03]  /*58590*/  STL.64 [R1+0x2f78], R16 ;  /* 0x002f781001007387 */ /* 0x0043e60000100a00 */
[----:B-1----:R-:W2:Y:S01]  /*585a0*/  LDL.LU R16, [R1+0x1340] ;  /* 0x0013400001107983 */ /* 0x002ea20000300800 */
[----:B------:R-:W2:Y:S02]  /*585b0*/  LDL.LU R17, [R1+0x1344] ;  /* 0x0013440001117983 */ /* 0x000ea40000300800 */
[----:B------:R-:W2:Y:S02]  /*585c0*/  LDL.LU R18, [R1+0x1348] ;  /* 0x0013480001127983 */ /* 0x000ea40000300800 */
[----:B------:R-:W2:Y:S01]  /*585d0*/  LDL.LU R19, [R1+0x134c] ;  /* 0x00134c0001137983 */ /* 0x000ea20000300800 */
[----:B------:R-:W-:Y:S01]  /*585e0*/  STL.64 [R1+0x2ef0], R10 ;  /* 0x002ef00a01007387 */ /* 0x000fe20000100a00 */
[----:B------:R1:W-:Y:S03]  /*585f0*/  STL.64 [R1+0x2ee8], R8 ;  /* 0x002ee80801007387 */ /* 0x0003e60000100a00 */
[----:B-1----:R-:W3:Y:S01]  /*58600*/  LDL.LU R8, [R1+0x12d0] ;  /* 0x0012d00001087983 */ /* 0x002ee20000300800 */
[----:B------:R-:W3:Y:S02]  /*58610*/  LDL.LU R9, [R1+0x12d4] ;  /* 0x0012d40001097983 */ /* 0x000ee40000300800 */
[----:B------:R-:W2:Y:S02]  /*58620*/  LDL.LU R10, [R1+0x12d8] ;  /* 0x0012d800010a7983 */ /* 0x000ea40000300800 */
[----:B------:R-:W2:Y:S01]  /*58630*/  LDL.LU R11, [R1+0x12dc] ;  /* 0x0012dc00010b7983 */ /* 0x000ea20000300800 */
[----:B----4-:R-:W-:Y:S01]  /*58640*/  HMMA.16816.F32.BF16 R20, R4, R14, R20 ;  /* 0x0000000e0414723c */ /* 0x010fe20000041814 */
[----:B--2---:R-:W-:Y:S01]  /*58650*/  STL.64 [R1+0x2f00], R10 ;  /* 0x002f000a01007387 */ /* 0x004fe20000100a00 */
[----:B---3--:R1:W-:Y:S03]  /*58660*/  STL.64 [R1+0x2ef8], R8 ;  /* 0x002ef80801007387 */ /* 0x0083e60000100a00 */
        /* <DEDUP_REMOVED lines=10> */
[----:B0-----:R-:W-:Y:S01]  /*58710*/  STL.64 [R1+0x2db0], R26 ;  /* 0x002db01a01007387 */ /* 0x001fe20000100a00 */
[----:B------:R0:W-:Y:S03]  /*58720*/  STL.64 [R1+0x2da8], R24 ;  /* 0x002da81801007387 */ /* 0x0001e60000100a00 */
[----:B0-----:R-:W3:Y:S01]  /*58730*/  LDL.LU R24, [R1+0x1330] ;  /* 0x0013300001187983 */ /* 0x001ee20000300800 */
[----:B------:R-:W3:Y:S02]  /*58740*/  LDL.LU R25, [R1+0x1334] ;  /* 0x0013340001197983 */ /* 0x000ee40000300800 */
[----:B------:R-:W3:Y:S02]  /*58750*/  LDL.LU R26, [R1+0x1338] ;  /* 0x00133800011a7983 */ /* 0x000ee40000300800 */
[----:B------:R-:W3:Y:S01]  /*58760*/  LDL.LU R27, [R1+0x133c] ;  /* 0x00133c00011b7983 */ /* 0x000ee20000300800 */
        /* <DEDUP_REMOVED lines=49> */
[----:B------:R-:W3:Y:S01]  /*58a80*/  LDL.LU.64 R10, [R1+0x2f20] ;  /* 0x002f2000010a7983 */ /* 0x000ee20000300a00 */
[----:B------:R-:W3:Y:S11]  /*58a90*/  LDL.LU.64 R8, [R1+0x2f18] ;  /* 0x002f180001087983 */ /* 0x000ef60000300a00 */
[----:B------:R-:W-:Y:S10]  /*58aa0*/  @!UPT UIADD3 URZ, URZ, URZ, URZ ;  /* 0x0000003f3f3ff290 */ /* 0x000ff4000fffe03f */
[----:B------:R-:W-:Y:S01]  /*58ab0*/  STL.64 [R1+0x3c0], R16 ;  /* 0x0003c01001007387 */ /* 0x000fe20000100a00 */
[----:B------:R0:W-:Y:S03]  /*58ac0*/  STL.64 [R1+0x3c8], R18 ;  /* 0x0003c81201007387 */ /* 0x0001e60000100a00 */
[----:B0-----:R-:W3:Y:S01]  /*58ad0*/  LDL.LU.64 R18, [R1+0x2f10] ;  /* 0x002f100001127983 */ /* 0x001ee20000300a00 */
[----:B------:R-:W2:Y:S01]  /*58ae0*/  LDL.LU.64 R16, [R1+0x2f08] ;  /* 0x002f080001107983 */ /* 0x000ea20000300a00 */
[C---:B---3--:R-:W-:Y:S11]  /*58af0*/  HMMA.16816.F32.BF16 R8, R4.reuse, R18, R8 ;  /* 0x000000120408723c */ /* 0x048ff60000041808 */
[----:B------:R-:W-:Y:S11]  /*58b00*/  @!UPT UIADD3 URZ, URZ, URZ, URZ ;  /* 0x0000003f3f3ff290 */ /* 0x000ff6000fffe03f */
[----:B------:R-:W-:Y:S01]  /*58b10*/  @!UPT UIADD3 URZ, URZ, URZ, URZ ;  /* 0x0000003f3f3ff290 */ /* 0x000fe2000fffe03f */
[----:B------:R-:W-:Y:S01]  /*58b20*/  STL.64 [R1+0x3b0], R8 ;  /* 0x0003b00801007387 */ /* 0x000fe20000100a00 */
[----:B------:R0:W-:Y:S03]  /*58b30*/  STL.64 [R1+0x3b8], R10 ;  /* 0x0003b80a01007387 */ /* 0x0001e60000100a00 */
[----:B0-----:R-:W2:Y:S01]  /*58b40*/  LDL.LU.64 R10, [R1+0x2f00] ;  /* 0x002f0000010a7983 */ /* 0x001ea20000300a00 */
[----:B------:R-:W2:Y:S02]  /*58b50*/  LDL.LU.64 R8, [R1+0x2ef8] ;  /* 0x002ef80001087983 */ /* 0x000ea40000300a00 */
[----:B------:R0:W-:Y:S02]  /*58b60*/  STL.64 [R1+0x2db8], R18 ;  /* 0x002db81201007387 */ /* 0x0001e40000100a00 */
[----:B0-----:R-:W3:Y:S01]  /*58b70*/  LDL.64 R18, [R1+0x8] ;  /* 0x0000080001127983 */ /* 0x001ee20000100a00 */
[----:B--2---:R-:W-:Y:S03]  /*58b80*/  HMMA.16816.F32.BF16 R8, R4, R14, R8 ;  /* 0x0000000e0408723c */ /* 0x004fe60000041808 */
[----:B---3--:R0:W-:Y:S11]  /*58b90*/  STL.64 [R1+0x2dc8], R18 ;  /* 0x002dc81201007387 */ /* 0x0081f60000100a00 */
[----:B------:R-:W-:Y:S09]  /*58ba0*/  @!UPT UIADD3 URZ, URZ, URZ, URZ ;  /* 0x0000003f3f3ff290 */ /* 0x000ff2000fffe03f */
[----:B------:R-:W-:Y:S01]  /*58bb0*/  STL.64 [R1+0x3a0], R8 ;  /* 0x0003a00801007387 */ /* 0x000fe20000100a00 */
[----:B0-----:R-:W-:Y:S02]  /*58bc0*/  IMAD.MOV.U32 R18, RZ, RZ, R13 ;  /* 0x000000ffff127224 */ /* 0x001fe400078e000d */
[----:B------:R-:W-:Y:S01]  /*58bd0*/  IMAD.MOV.U32 R19, RZ, RZ, R12 ;  /* 0x000000ffff137224 */ /* 0x000fe200078e000c */
[----:B------:R0:W-:Y:S04]  /*58be0*/  STL.64 [R1+0x3a8], R10 ;  /* 0x0003a80a01007387 */ /* 0x0001e80000100a00 */
[----:B0-----:R-:W2:Y:S01]  /*58bf0*/  LDL.LU.64 R10, [R1+0x2ef0] ;  /* 0x002ef000010a7983 */ /* 0x001ea20000300a00 */
[----:B------:R-:W3:Y:S02]  /*58c00*/  LDL.LU.64 R8, [R1+0x2ee8] ;  /* 0x002ee80001087983 */ /* 0x000ee40000300a00 */
[----:B------:R-:W-:Y:S02]  /*58c10*/  STL.64 [R1+0x2de0], R18 ;  /* 0x002de01201007387 */ /* 0x000fe40000100a00 */
[----:B------:R0:W-:Y:S01]  /*58c20*/  STL.64 [R1+0x2dc0], R14 ;  /* 0x002dc00e01007387 */ /* 0x0001e20000100a00 */
[----:B------:R-:W2:Y:S01]  /*58c30*/  LDL.LU R12, [R1+0x1260] ;  /* 0x00126000010c7983 */ /* 0x000ea20000300800 */
[----:B------:R-:W2:Y:S03]  /*58c40*/  LDL.LU R13, [R1+0x1264] ;  /* 0x00126400010d7983 */ /* 0x000ea60000300800 */
[----:B0-----:R-:W2:Y:S01]  /*58c50*/  LDL.LU R14, [R1+0x1268] ;  /* 0x00126800010e7983 */ /* 0x001ea20000300800 */
[----:B------:R-:W2:Y:S02]  /*58c60*/  LDL.LU R15, [R1+0x126c] ;  /* 0x00126c00010f7983 */ /* 0x000ea40000300800 */
[----:B------:R-:W-:-:S02]  /*58c70*/  IMAD.MOV.U32 R18, RZ, RZ, R2 ;  /* 0x000000ffff127224 */ /* 0x000fc400078e0002 */
[----:B------:R-:W-:Y:S01]  /*58c80*/  IMAD.MOV.U32 R19, RZ, RZ, R3 ;  /* 0x000000ffff137224 */ /* 0x000fe200078e0003 */
[----:B------:R-:W3:Y:S01]  /*58c90*/  LDL.LU R2, [R1+0x2ee4] ;  /* 0x002ee40001027983 */ /* 0x000ee20000300800 */
[----:B------:R-:W3:Y:S03]  /*58ca0*/  LDL.LU R3, [R1+0x2ee0] ;  /* 0x002ee00001037983 */ /* 0x000ee60000300800 */
[----:B------:R0:W-:Y:S02]  /*58cb0*/  STL.64 [R1+0x2df8], R18 ;  /* 0x002df81201007387 */ /* 0x0001e40000100a00 */
[----:B0-----:R-:W-:Y:S02]  /*58cc0*/  IMAD.MOV.U32 R18, RZ, RZ, R27 ;  /* 0x000000ffff127224 */ /* 0x001fe400078e001b */
        /* <DEDUP_REMOVED lines=10> */
[----:B------:R-:W-:-:S03]  /*58d70*/  IMAD.MOV.U32 R26, RZ, RZ, R10 ;  /* 0x000000ffff1a7224 */ /* 0x000fc600078e000a */
[----:B------:R-:W-:Y:S01]  /*58d80*/  STL.64 [R1+0x2e28], R18 ;  /* 0x002e281201007387 */ /* 0x000fe20000100a00 */
[----:B------:R-:W-:-:S03]  /*58d90*/  IMAD.MOV.U32 R27, RZ, RZ, R11 ;  /* 0x000000ffff1b7224 */ /* 0x000fc600078e000b */
        /* <DEDUP_REMOVED lines=8> */
[----:B------:R0:W-:Y:S02]  /*58e20*/  STL.64 [R1+0x2e58], R26 ;  /* 0x002e581a01007387 */ /* 0x0001e40000100a00 */
[----:B0-----:R-:W-:-:S02]  /*58e30*/  IMAD.MOV.U32 R26, RZ, RZ, R29 ;  /* 0x000000ffff1a7224 */ /* 0x001fc400078e001d */
[----:B------:R-:W-:-:S05]  /*58e40*/  IMAD.MOV.U32 R27, RZ, RZ, R28 ;  /* 0x000000ffff1b7224 */ /* 0x000fca00078e001c */
[----:B------:R0:W-:Y:S01]  /*58e50*/  STL.64 [R1+0x2e68], R26 ;  /* 0x002e681a01007387 */ /* 0x0001e20000100a00 */
[----:B------:R-:W2:Y:S02]  /*58e60*/  LDL.64 R18, [R1+0x58] ;  /* 0x0000580001127983 */ /* 0x000ea40000100a00 */
[----:B0-----:R-:W-:Y:S02]  /*58e70*/  IMAD.MOV.U32 R26, RZ, RZ, R17 ;  /* 0x000000ffff1a7224 */ /* 0x001fe400078e0011 */
[----:B------:R-:W-:Y:S01]  /*58e80*/  IMAD.MOV.U32 R27, RZ, RZ, R16 ;  /* 0x000000ffff1b7224 */ /* 0x000fe200078e0010 */
        /* <DEDUP_REMOVED lines=9> */
[----:B------:R-:W-:Y:S01]  /*58f20*/  STL.64 [R1+0x2e80], R26 ;  /* 0x002e801a01007387 */ /* 0x000fe20000100a00 */
[----:B------:R0:W-:Y:S02]  /*58f30*/  STL.64 [R1+0x2e60], R18 ;  /* 0x002e601201007387 */ /* 0x0001e40000100a00 */
[----:B------:R-:W2:Y:S02]  /*58f40*/  LDL.LU R16, [R1+0x10d0] ;  /* 0x0010d00001107983 */ /* 0x000ea40000300800 */
[----:B------:R-:W2:Y:S01]  /*58f50*/  LDL.LU R17, [R1+0x10d4] ;  /* 0x0010d40001117983 */ /* 0x000ea20000300800 */
[----:B0-----:R-:W2:Y:S01]  /*58f60*/  LDL.LU R18, [R1+0x10d8] ;  /* 0x0010d80001127983 */ /* 0x001ea20000300800 */
[----:B------:R-:W2:Y:S02]  /*58f70*/  LDL.LU R19, [R1+0x10dc] ;  /* 0x0010dc0001137983 */ /* 0x000ea40000300800 */
[----:B----4-:R-:W-:-:S02]  /*58f80*/  IMAD.MOV.U32 R26, RZ, RZ, R21 ;  /* 0x000000ffff1a7224 */ /* 0x010fc400078e0015 */
[----:B------:R-:W-:-:S05]  /*58f90*/  IMAD.MOV.U32 R27, RZ, RZ, R20 ;  /* 0x000000ffff1b7224 */ /* 0x000fca00078e0014 */
[----:B------:R-:W-:Y:S04]  /*58fa0*/  STL.64 [R1+0x2e98], R26 ;  /* 0x002e981a01007387 */ /* 0x000fe80000100a00 */
[----:B--2---:R-:W-:Y:S01]  /*58fb0*/  STL.64 [R1+0x2e78], R18 ;  /* 0x002e781201007387 */ /* 0x004fe20000100a00 */
[----:B------:R0:W-:Y:S03]  /*58fc0*/  STL.64 [R1+0x2e70], R16 ;  /* 0x002e701001007387 */ /* 0x0001e60000100a00 */
        /* <DEDUP_REMOVED lines=29> */
[----:B------:R-:W-:Y:S01]  /*591a0*/  STL.64 [R1+0x2e20], R14 ;  /* 0x002e200e01007387 */ /* 0x000fe20000100a00 */
        /* <DEDUP_REMOVED lines=20> */
[----:B------:R-:W-:-:S02]  /*592f0*/  IMAD.MOV.U32 R26, RZ, RZ, R3 ;  /* 0x000000ffff1a7224 */ /* 0x000fc400078e0003 */
[----:B------:R-:W-:-:S07]  /*59300*/  IMAD.MOV.U32 R27, RZ, RZ, R2 ;  /* 0x000000ffff1b7224 */ /* 0x000fce00078e0002 */
[----:B------:R0:W-:Y:S01]  /*59310*/  STL.64 [R1+0x1d0], R4 ;  /* 0x0001d00401007387 */ /* 0x0001e20000100a00 */
[----:B------:R1:W-:Y:S03]  /*59320*/  STL.64 [R1+0x1d8], R6 ;  /* 0x0001d80601007387 */ /* 0x0003e60000100a00 */
        /* <DEDUP_REMOVED lines=33> */
[----:B------:R-:W2:Y:S11]  /*59540*/  LDL.LU.64 R18, [R1+0x2e60] ;  /* 0x002e600001127983 */ /* 0x000eb60000300a00 */
[----:B------:R-:W-:Y:S10]  /*59550*/  @!UPT UIADD3 URZ, URZ, URZ, URZ ;  /* 0x0000003f3f3ff290 */ /* 0x000ff4000fffe03f */
[----:B------:R-:W-:Y:S01]  /*59560*/  STL.64 [R1+0x180], R24 ;  /* 0x0001801801007387 */ /* 0x000fe20000100a00 */
[----:B------:R0:W-:Y:S03]  /*59570*/  STL.64 [R1+0x188], R26 ;  /* 0x0001881a01007387 */ /* 0x0001e60000100a00 */
[----:B0-----:R-:W4:Y:S01]  /*59580*/  LDL.LU.64 R26, [R1+0x2e58] ;  /* 0x002e5800011a7983 */ /* 0x001f220000300a00 */
[----:B------:R-:W3:Y:S01]  /*59590*/  LDL.LU R24, [R1+0x1240] ;  /* 0x0012400001187983 */ /* 0x000ee20000300800 */
[C---:B----4-:R-:W-:Y:S11]  /*595a0*/  HMMA.16816.F32.BF16 R4, R20.reuse, R26, R4 ;  /* 0x0000001a1404723c */ /* 0x050ff60000041804 */
[----:B------:R-:W-:Y:S11]  /*595b0*/  @!UPT UIADD3 URZ, URZ, URZ, URZ ;  /* 0x0000003f3f3ff290 */ /* 0x000ff6000fffe03f */
[----:B------:R-:W-:Y:S01]  /*595c0*/  @!UPT UIADD3 URZ, URZ, URZ, URZ ;  /* 0x0000003f3f3ff290 */ /* 0x000fe2000fffe03f */
[----:B------:R-:W-:Y:S01]  /*595d0*/  STL.64 [R1+0x170], R4 ;  /* 0x0001700401007387 */ /* 0x000fe20000100a00 */
[----:B------:R-:W-:Y:S02]  /*595e0*/  STL.64 [R1+0x178], R6 ;  /* 0x0001780601007387 */ /* 0x000fe40000100a00 */
[----:B------:R-:W0:Y:S01]  /*595f0*/  LDSM.16.MT88.4 R4, [R0+0xc080] ;  /* 0x00c080000004783b */ /* 0x000e220000004200 */
[C---:B--2---:R-:W-:Y:S01]  /*59600*/  HMMA.16816.F32.BF16 R16, R20.reuse, R18, R12 ;  /* 0x000000121410723c */ /* 0x044fe2000004180c */
[----:B------:R-:W3:Y:S02]  /*59610*/  LDL.LU R25, [R1+0x1244] ;  /* 0x0012440001197983 */ /* 0x000ee40000300800 */
[----:B------:R-:W3:Y:S02]  /*59620*/  LDL.LU R26, [R1+0x1248] ;  /* 0x00124800011a7983 */ /* 0x000ee40000300800 */
[----:B------:R-:W3:Y:S01]  /*59630*/  LDL.LU R27, [R1+0x124c] ;  /* 0x00124c00011b7983 */ /* 0x000ee20000300800 */
[----:B0-----:R-:W-:Y:S01]  /*59640*/  STL.64 [R1+0x2cc8], R6 ;  /* 0x002cc80601007387 */ /* 0x001fe20000100a00 */
[----:B------:R0:W-:Y:S03]  /*59650*/  STL.64 [R1+0x2cc0], R4 ;  /* 0x002cc00401007387 */ /* 0x0001e60000100a00 */
[----:B0-----:R-:W2:Y:S01]  /*59660*/  LDL.LU R4, [R1+0x1250] ;  /* 0x0012500001047983 */ /* 0x001ea20000300800 */
[----:B------:R-:W2:Y:S02]  /*59670*/  LDL.LU R5, [R1+0x1254] ;  /* 0x0012540001057983 */ /* 0x000ea40000300800 */
[----:B------:R-:W2:Y:S02]  /*59680*/  LDL.LU R6, [R1+0x1258] ;  /* 0x0012580001067983 */ /* 0x000ea40000300800 */
[----:B------:R-:W2:Y:S01]  /*59690*/  LDL.LU R7, [R1+0x125c] ;  /* 0x00125c0001077983 */ /* 0x000ea20000300800 */
[----:B------:R-:W4:Y:S01]  /*596a0*/  LDL.LU.64 R14, [R1+0x2e50] ;  /* 0x002e5000010e7983 */ /* 0x000f220000300a00 */
[----:B------:R-:W4:Y:S06]  /*596b0*/  LDL.LU.64 R12, [R1+0x2e48] ;  /* 0x002e4800010c7983 */ /* 0x000f2c0000300a00 */
[----:B------:R-:W-:Y:S02]  /*596c0*/  STL.64 [R1+0x390], R16 ;  /* 0x0003901001007387 */ /* 0x000fe40000100a00 */
[----:B------:R0:W-:Y:S02]  /*596d0*/  STL.64 [R1+0x398], R18 ;  /* 0x0003981201007387 */ /* 0x0001e40000100a00 */
        /* <DEDUP_REMOVED lines=44> */
[----:B0-----:R-:W3:Y:S01]  /*599a0*/  LDL.LU.64 R14, [R1+0x2dc0] ;  /* 0x002dc000010e7983 */ /* 0x001ee20000300a00 */
[----:B------:R-:W2:Y:S02]  /*599b0*/  LDL.LU.64 R18, [R1+0x2db8] ;  /* 0x002db80001127983 */ /* 0x000ea40000300a00 */
[----:B------:R-:W-:Y:S02]  /*599c0*/  STL [R1+0x2d20], R28 ;  /* 0x002d201c01007387 */ /* 0x000fe40000100800 */
[----:B------:R-:W-:Y:S01]  /*599d0*/  STL [R1+0x2d1c], R29 ;  /* 0x002d1c1d01007387 */ /* 0x000fe20000100800 */
[C---:B--2---:R-:W-:Y:S01]  /*599e0*/  HMMA.16816.F32.BF16 R4, R20.reuse, R18, R4 ;  /* 0x000000121404723c */ /* 0x044fe20000041804 */
[----:B------:R0:W-:Y:S01]  /*599f0*/  STL [R1+0x2d18], R18 ;  /* 0x002d181201007387 */ /* 0x0001e20000100800 */
[----:B------:R1:W-:Y:S11]  /*59a00*/  STL [R1+0x2d14], R19 ;  /* 0x002d141301007387 */ /* 0x0003f60000100800 */
[----:B------:R-:W-:Y:S10]  /*59a10*/  @!UPT UIADD3 URZ, URZ, URZ, URZ ;  /* 0x0000003f3f3ff290 */ /* 0x000ff4000fffe03f */
[----:B------:R2:W-:Y:S01]  /*59a20*/  STL.64 [R1+0x320], R4 ;  /* 0x0003200401007387 */ /* 0x0005e20000100a00 */
[----:B------:R2:W-:Y:S02]  /*59a30*/  STL.64 [R1+0x328], R6 ;  /* 0x0003280601007387 */ /* 0x0005e40000100a00 */
[----:B------:R-:W4:Y:S02]  /*59a40*/  LDL.LU R16, [R1+0x10a0] ;  /* 0x0010a00001107983 */ /* 0x000f240000300800 */
[----:B------:R-:W4:Y:S01]  /*59a50*/  LDL.LU R17, [R1+0x10a4] ;  /* 0x0010a40001117983 */ /* 0x000f220000300800 */
[----:B0-----:R-:W4:Y:S01]  /*59a60*/  LDL.LU R18, [R1+0x10a8] ;  /* 0x0010a80001127983 */ /* 0x001f220000300800 */
[----:B-1----:R-:W4:Y:S01]  /*59a70*/  LDL.LU R19, [R1+0x10ac] ;  /* 0x0010ac0001137983 */ /* 0x002f220000300800 */
[C---:B---3--:R-:W-:Y:S02]  /*59a80*/  HMMA.16816.F32.BF16 R24, R20.reuse, R14, R24 ;  /* 0x0000000e1418723c */ /* 0x048fe40000041818 */
[----:B--2---:R-:W2:Y:S01]  /*59a90*/  LDL.LU R4, [R1+0x1230] ;  /* 0x0012300001047983 */ /* 0x004ea20000300800 */
[----:B------:R-:W2:Y:S02]  /*59aa0*/  LDL.LU R5, [R1+0x1234] ;  /* 0x0012340001057983 */ /* 0x000ea40000300800 */
[----:B------:R-:W2:Y:S02]  /*59ab0*/  LDL.LU R6, [R1+0x1238] ;  /* 0x0012380001067983 */ /* 0x000ea40000300800 */
[----:B------:R-:W2:Y:S01]  /*59ac0*/  LDL.LU R7, [R1+0x123c] ;  /* 0x00123c0001077983 */ /* 0x000ea20000300800 */
[----:B----4-:R0:W-:Y:S01]  /*59ad0*/  STL.64 [R1+0x2da0], R18 ;  /* 0x002da01201007387 */ /* 0x0101e20000100a00 */
[----:B------:R-:W-:Y:S03]  /*59ae0*/  STL.64 [R1+0x2d98], R16 ;  /* 0x002d981001007387 */ /* 0x000fe60000100a00 */
[----:B0-----:R-:W2:Y:S11]  /*59af0*/  LDL.64 R18, [R1+0xc8] ;  /* 0x0000c80001127983 */ /* 0x001eb60000100a00 */
[----:B------:R-:W-:Y:S02]  /*59b00*/  STL.64 [R1+0x310], R24 ;  /* 0x0003101801007387 */ /* 0x000fe40000100a00 */
[----:B------:R0:W-:Y:S02]  /*59b10*/  STL.64 [R1+0x318], R26 ;  /* 0x0003181a01007387 */ /* 0x0001e40000100a00 */
[----:B0-----:R-:W2:Y:S01]  /*59b20*/  LDL.LU.64 R26, [R1+0x2db0] ;  /* 0x002db000011a7983 */ /* 0x001ea20000300a00 */
[----:B------:R-:W2:Y:S02]  /*59b30*/  LDL.LU.64 R24, [R1+0x2da8] ;  /* 0x002da80001187983 */ /* 0x000ea40000300a00 */
[----:B------:R0:W-:Y:S02]  /*59b40*/  STL.64 [R1+0x2d60], R14 ;  /* 0x002d600e01007387 */ /* 0x0001e40000100a00 */
[----:B0-----:R-:W3:Y:S04]  /*59b50*/  LDL.64 R14, [R1+0x88] ;  /* 0x00008800010e7983 */ /* 0x001ee80000100a00 */
[----:B---3--:R0:W-:Y:S04]  /*59b60*/  STL.64 [R1+0x2d70], R14 ;  /* 0x002d700e01007387 */ /* 0x0081e80000100a00 */
[----:B0-----:R-:W3:Y:S04]  /*59b70*/  LDL.64 R14, [R1+0x98] ;  /* 0x00009800010e7983 */ /* 0x001ee80000100a00 */
[----:B---3--:R0:W-:Y:S01]  /*59b80*/  STL.64 [R1+0x2d88], R14 ;  /* 0x002d880e01007387 */ /* 0x0081e20000100a00 */
[----:B------:R-:W3:Y:S02]  /*59b90*/  LDL.LU R12, [R1+0x10b0] ;  /* 0x0010b000010c7983 */ /* 0x000ee40000300800 */
[----:B------:R-:W3:Y:S01]  /*59ba0*/  LDL.LU R13, [R1+0x10b4] ;  /* 0x0010b400010d7983 */ /* 0x000ee20000300800 */
[----:B0-----:R-:W3:Y:S01]  /*59bb0*/  LDL.LU R14, [R1+0x10b8] ;  /* 0x0010b800010e7983 */ /* 0x001ee20000300800 */
[----:B------:R-:W3:Y:S02]  /*59bc0*/  LDL.LU R15, [R1+0x10bc] ;  /* 0x0010bc00010f7983 */ /* 0x000ee40000300800 */
[----:B---3--:R-:W-:Y:S01]  /*59bd0*/  HMMA.16816.F32.BF16 R20, R20, R10, R12 ;  /* 0x0000000a1414723c */ /* 0x008fe2000004180c */
[----:B------:R-:W3:Y:S04]  /*59be0*/  LDL.64 R14, [R1+0xa8] ;  /* 0x0000a800010e7983 */ /* 0x000ee80000100a00 */
[----:B---3--:R0:W-:Y:S11]  /*59bf0*/  STL.64 [R1+0x2d90], R14 ;  /* 0x002d900e01007387 */ /* 0x0081f60000100a00 */
[----:B------:R-:W-:Y:S07]  /*59c00*/  @!UPT UIADD3 URZ, URZ, URZ, URZ ;  /* 0x0000003f3f3ff290 */ /* 0x000fee000fffe03f */
[----:B------:R-:W-:Y:S02]  /*59c10*/  STL.64 [R1+0x160], R20 ;  /* 0x0001601401007387 */ /* 0x000fe40000100a00 */
[----:B------:R1:W-:Y:S01]  /*59c20*/  STL.64 [R1+0x168], R22 ;  /* 0x0001681601007387 */ /* 0x0003e20000100a00 */
[----:B0-----:R-:W3:Y:S04]  /*59c30*/  LDL.64 R14, [R1+0xb8] ;  /* 0x0000b800010e7983 */ /* 0x001ee80000100a00 */
[----:B-1----:R-:W4:Y:S01]  /*59c40*/  LDL.64 R22, [R1+0x78] ;  /* 0x0000780001167983 */ /* 0x002f220000100a00 */
[----:B--2---:R-:W-:Y:S03]  /*59c50*/  HMMA.16816.F32.BF16 R4, R24, R18, R4 ;  /* 0x000000121804723c */ /* 0x004fe60000041804 */
[----:B----4-:R0:W-:Y:S01]  /*59c60*/  STL.64 [R1+0x2d68], R22 ;  /* 0x002d681601007387 */ /* 0x0101e20000100a00 */
        /* <DEDUP_REMOVED lines=8> */
[----:B------:R-:W2:Y:S02]  /*59cf0*/  LDL.LU R22, [R1+0x1048] ;  /* 0x0010480001167983 */ /* 0x000ea40000300800 */
[----:B------:R-:W2:Y:S01]  /*59d00*/  LDL.LU R23, [R1+0x104c] ;  /* 0x00104c0001177983 */ /* 0x000ea20000300800 */
[----:B------:R0:W-:Y:S01]  /*59d10*/  STL.64 [R1+0x2d58], R10 ;  /* 0x002d580a01007387 */ /* 0x0001e20000100a00 */
[----:B------:R-:W4:Y:S02]  /*59d20*/  LDL.LU R8, [R1+0x1010] ;  /* 0x0010100001087983 */ /* 0x000f240000300800 */
[----:B------:R-:W4:Y:S01]  /*59d30*/  LDL.LU R9, [R1+0x1014] ;  /* 0x0010140001097983 */ /* 0x000f220000300800 */
[----:B0-----:R-:W4:Y:S01]  /*59d40*/  LDL.LU R10, [R1+0x1018] ;  /* 0x00101800010a7983 */ /* 0x001f220000300800 */
[----:B------:R-:W4:Y:S02]  /*59d50*/  LDL.LU R11, [R1+0x101c] ;  /* 0x00101c00010b7983 */ /* 0x000f240000300800 */
[----:B------:R0:W-:Y:S02]  /*59d60*/  STL.64 [R1+0x1720], R4 ;  /* 0x0017200401007387 */ /* 0x0001e40000100a00 */
[----:B------:R3:W-:Y:S02]  /*59d70*/  STL.64 [R1+0x1728], R6 ;  /* 0x0017280601007387 */ /* 0x0007e40000100a00 */
[----:B0-----:R-:W-:-:S02]  /*59d80*/  IMAD.MOV.U32 R5, RZ, RZ, R18 ;  /* 0x000000ffff057224 */ /* 0x001fc400078e0012 */
[----:B------:R-:W-:Y:S02]  /*59d90*/  IMAD.MOV.U32 R4, RZ, RZ, R19 ;  /* 0x000000ffff047224 */ /* 0x000fe400078e0013 */
[----:B------:R-:W2:Y:S01]  /*59da0*/  LDL.LU.64 R18, [R1+0x2da0] ;  /* 0x002da00001127983 */ /* 0x000ea20000300a00 */
[----:B------:R-:W2:Y:S02]  /*59db0*/  LDL.LU.64 R16, [R1+0x2d98] ;  /* 0x002d980001107983 */ /* 0x000ea40000300a00 */
[----:B---3--:R-:W-:Y:S02]  /*59dc0*/  IMAD.MOV.U32 R7, RZ, RZ, R14 ;  /* 0x000000ffff077224 */ /* 0x008fe400078e000e */
[----:B------:R-:W-:Y:S01]  /*59dd0*/  IMAD.MOV.U32 R6, RZ, RZ, R15 ;  /* 0x000000ffff067224 */ /* 0x000fe200078e000f */
[C---:B--2---:R-:W-:Y:S01]  /*59de0*/  HMMA.16816.F32.BF16 R16, R24.reuse, R14, R16 ;  /* 0x0000000e1810723c */ /* 0x044fe20000041810 */
[----:B------:R-:W2:Y:S11]  /*59df0*/  LDL.LU.64 R14, [R1+0x2d90] ;  /* 0x002d9000010e7983 */ /* 0x000eb60000300a00 */
[----:B------:R-:W-:Y:S11]  /*59e00*/  @!UPT UIADD3 URZ, URZ, URZ, URZ ;  /* 0x0000003f3f3ff290 */ /* 0x000ff6000fffe03f */
[----:B------:R0:W-:Y:S01]  /*59e10*/  STL.64 [R1+0x1710], R16 ;  /* 0x0017101001007387 */ /* 0x0001e20000100a00 */
[----:B------:R-:W-:Y:S02]  /*59e20*/  STL.64 [R1+0x1718], R18 ;  /* 0x0017181201007387 */ /* 0x000fe40000100a00 */
[----:B------:R-:W-:Y:S02]  /*59e30*/  STL.64 [R1+0x2ce8], R6 ;  /* 0x002ce80601007387 */ /* 0x000fe40000100a00 */
[----:B------:R1:W-:Y:S02]  /*59e40*/  STL.64 [R1+0x2ce0], R4 ;  /* 0x002ce00401007387 */ /* 0x0003e40000100a00 */
[----:B0-----:R-:W-:Y:S01]  /*59e50*/  IMAD.MOV.U32 R17, RZ, RZ, R16 ;  /* 0x000000ffff117224 */ /* 0x001fe200078e0010 */
[----:B-1----:R-:W3:Y:S01]  /*59e60*/  LDL.LU R4, [R1+0x1090] ;  /* 0x0010900001047983 */ /* 0x002ee20000300800 */
[----:B------:R-:W3:Y:S02]  /*59e70*/  LDL.LU R5, [R1+0x1094] ;  /* 0x0010940001057983 */ /* 0x000ee40000300800 */
[----:B------:R-:W3:Y:S02]  /*59e80*/  LDL.LU R6, [R1+0x1098] ;  /* 0x0010980001067983 */ /* 0x000ee40000300800 */
[----:B------:R-:W3:Y:S01]  /*59e90*/  LDL.LU R7, [R1+0x109c] ;  /* 0x00109c0001077983 */ /* 0x000ee20000300800 */
[----:B------:R0:W-:Y:S01]  /*59ea0*/  STL [R1+0x23a0], R17 ;  /* 0x0023a01101007387 */ /* 0x0001e20000100800 */
[----:B------:R-:W2:Y:S03]  /*59eb0*/  LDL.LU R16, [R1+0x1070] ;  /* 0x0010700001107983 */ /* 0x000ea60000300800 */
[----:B0-----:R-:W2:Y:S01]  /*59ec0*/  LDL.LU R17, [R1+0x1074] ;  /* 0x0010740001117983 */ /* 0x001ea20000300800 */
[----:B------:R-:W2:Y:S02]  /*59ed0*/  LDL.LU R18, [R1+0x1078] ;  /* 0x0010780001127983 */ /* 0x000ea40000300800 */
[----:B------:R-:W2:Y:S02]  /*59ee0*/  LDL.LU R19, [R1+0x107c] ;  /* 0x00107c0001137983 */ /* 0x000ea40000300800 */
[C---:B--2---:R-:W-:Y:S11]  /*59ef0*/  HMMA.16816.F32.BF16 R16, R24.reuse, R14, R16 ;  /* 0x0000000e1810723c */ /* 0x044ff60000041810 */
[----:B------:R-:W-:Y:S11]  /*59f00*/  @!UPT UIADD3 URZ, URZ, URZ, URZ ;  /* 0x0000003f3f3ff290 */ /* 0x000ff6000fffe03f */
[----:B------:R-:W-:Y:S01]  /*59f10*/  @!UPT UIADD3 URZ, URZ, URZ, URZ ;  /* 0x0000003f3f3ff290 */ /* 0x000fe2000fffe03f */
[----:B------:R0:W-:Y:S01]  /*59f20*/  STL.64 [R1+0x1700], R16 ;  /* 0x0017001001007387 */ /* 0x0001e20000100a00 */
[----:B------:R1:W-:Y:S02]  /*59f30*/  STL.64 [R1+0x1708], R18 ;  /* 0x0017081201007387 */ /* 0x0003e40000100a00 */
[----:B0-----:R-:W-:Y:S02]  /*59f40*/  IMAD.MOV.U32 R16, RZ, RZ, R15 ;  /* 0x000000ffff107224 */ /* 0x001fe400078e000f */
[----:B-1----:R-:W-:Y:S02]  /*59f50*/  IMAD.MOV.U32 R19, RZ, RZ, R14 ;  /* 0x000000ffff137224 */ /* 0x002fe400078e000e */
[----:B------:R-:W2:Y:S02]  /*59f60*/  LDL.LU.64 R14, [R1+0x2d88] ;  /* 0x002d8800010e7983 */ /* 0x000ea40000300a00 */
        /* <DEDUP_REMOVED lines=8> */
[----:B------:R0:W-:Y:S01]  /*59ff0*/  STL.64 [R1+0x2d48], R18 ;  /* 0x002d481201007387 */ /* 0x0001e20000100a00 */
[----:B------:R-:W-:Y:S04]  /*5a000*/  STL [R1+0x2d40], R16 ;  /* 0x002d401001007387 */ /* 0x000fe80000100800 */
[----:B0-----:R-:W3:Y:S01]  /*5a010*/  LDL.64 R18, [R1+0x68] ;  /* 0x0000680001127983 */ /* 0x001ee20000100a00 */
        /* <DEDUP_REMOVED lines=9> */
[----:B----4-:R-:W-:Y:S01]  /*5a0b0*/  HMMA.16816.F32.BF16 R8, R24, R22, R8 ;  /* 0x000000161808723c */ /* 0x010fe20000041808 */
[----:B------:R-:W-:-:S02]  /*5a0c0*/  IMAD.MOV.U32 R13, RZ, RZ, R22 ;  /* 0x000000ffff0d7224 */ /* 0x000fc400078e0016 */
[----:B------:R-:W-:Y:S02]  /*5a0d0*/  IMAD.MOV.U32 R12, RZ, RZ, R23 ;  /* 0x000000ffff0c7224 */ /* 0x000fe400078e0017 */
[----:B------:R-:W0:Y:S11]  /*5a0e0*/  LDSM.16.MT88.4 R20, [R0+0xc100] ;  /* 0x00c100000014783b */ /* 0x000e360000004200 */
[----:B------:R-:W-:Y:S07]  /*5a0f0*/  @!UPT UIADD3 URZ, URZ, URZ, URZ ;  /* 0x0000003f3f3ff290 */ /* 0x000fee000fffe03f */
[----:B------:R-:W-:Y:S01]  /*5a100*/  STL.64 [R1+0x2f0], R8 ;  /* 0x0002f00801007387 */ /* 0x000fe20000100a00 */
[----:B------:R-:W-:Y:S02]  /*5a110*/  STL.64 [R1+0x2f8], R10 ;  /* 0x0002f80a01007387 */ /* 0x000fe40000100a00 */
[----:B--2---:R-:W-:Y:S02]  /*5a120*/  STL.64 [R1+0x2cf8], R14 ;  /* 0x002cf80e01007387 */ /* 0x004fe40000100a00 */
[----:B------:R1:W-:Y:S02]  /*5a130*/  STL.64 [R1+0x2cf0], R12 ;  /* 0x002cf00c01007387 */ /* 0x0003e40000100a00 */
[----:B-1----:R-:W2:Y:S01]  /*5a140*/  LDL.LU R12, [R1+0x1060] ;  /* 0x00106000010c7983 */ /* 0x002ea20000300800 */
[----:B------:R-:W2:Y:S02]  /*5a150*/  LDL.LU R13, [R1+0x1064] ;  /* 0x00106400010d7983 */ /* 0x000ea40000300800 */
[----:B------:R-:W2:Y:S02]  /*5a160*/  LDL.LU R14, [R1+0x1068] ;  /* 0x00106800010e7983 */ /* 0x000ea40000300800 */
[----:B------:R-:W2:Y:S01]  /*5a170*/  LDL.LU R15, [R1+0x106c] ;  /* 0x00106c00010f7983 */ /* 0x000ea20000300800 */
[----:B0-----:R0:W-:Y:S01]  /*5a180*/  STL.64 [R1+0x2ba0], R22 ;  /* 0x002ba01601007387 */ /* 0x0011e20000100a00 */
[----:B------:R-:W-:Y:S02]  /*5a190*/  STL.64 [R1+0x2b98], R20 ;  /* 0x002b981401007387 */ /* 0x000fe40000100a00 */
[----:B------:R-:W4:Y:S02]  /*5a1a0*/  LDL.LU R8, [R1+0x1220] ;  /* 0x0012200001087983 */ /* 0x000f240000300800 */
[----:B------:R-:W4:Y:S01]  /*5a1b0*/  LDL.LU R9, [R1+0x1224] ;  /* 0x0012240001097983 */ /* 0x000f220000300800 */
[----:B------:R-:W4:Y:S01]  /*5a1c0*/  LDL.LU R10, [R1+0x1228] ;  /* 0x00122800010a7983 */ /* 0x000f220000300800 */
[----:B------:R-:W4:Y:S02]  /*5a1d0*/  LDL.LU R11, [R1+0x122c] ;  /* 0x00122c00010b7983 */ /* 0x000f240000300800 */
[----:B0-----:R-:W-:-:S02]  /*5a1e0*/  IMAD.MOV.U32 R22, RZ, RZ, R3 ;  /* 0x000000ffff167224 */ /* 0x001fc400078e0003 */
[----:B------:R-:W-:Y:S02]  /*5a1f0*/  IMAD.MOV.U32 R23, RZ, RZ, R2 ;  /* 0x000000ffff177224 */ /* 0x000fe400078e0002 */
[----:B---3--:R-:W-:Y:S02]  /*5a200*/  IMAD.MOV.U32 R3, RZ, RZ, R18 ;  /* 0x000000ffff037224 */ /* 0x008fe400078e0012 */
[----:B------:R-:W-:Y:S01]  /*5a210*/  IMAD.MOV.U32 R2, RZ, RZ, R19 ;  /* 0x000000ffff027224 */ /* 0x000fe200078e0013 */
[C---:B--2---:R-:W-:Y:S11]  /*5a220*/  HMMA.16816.F32.BF16 R12, R24.reuse, R18, R12 ;  /* 0x00000012180c723c */ /* 0x044ff6000004180c */
[----:B------:R-:W-:Y:S11]  /*5a230*/  @!UPT UIADD3 URZ, URZ, URZ, URZ ;  /* 0x0000003f3f3ff290 */ /* 0x000ff6000fffe03f */
[----:B------:R-:W-:Y:S01]  /*5a240*/  @!UPT UIADD3 URZ, URZ, URZ, URZ ;  /* 0x0000003f3f3ff290 */ /* 0x000fe2000fffe03f */
[----:B------:R-:W-:Y:S01]  /*5a250*/  STL.64 [R1+0x600], R12 ;  /* 0x0006000c01007387 */ /* 0x000fe20000100a00 */
[----:B------:R0:W-:Y:S02]  /*5a260*/  STL.64 [R1+0x608], R14 ;  /* 0x0006080e01007387 */ /* 0x0001e40000100a00 */
[----:B------:R-:W2:Y:S01]  /*5a270*/  LDL.64 R18, [R1+0x38] ;  /* 0x0000380001127983 */ /* 0x000ea20000100a00 */
[C---:B------:R-:W-:Y:S01]  /*5a280*/  HMMA.16816.F32.BF16 R4, R24.reuse, R22, R4 ;  /* 0x000000161804723c */ /* 0x040fe20000041804 */
[----:B--2---:R1:W-:Y:S11]  /*5a290*/  STL.64 [R1+0x2d50], R18 ;  /* 0x002d501201007387 */ /* 0x0043f60000100a00 */
[----:B------:R-:W-:Y:S11]  /*5a2a0*/  @!UPT UIADD3 URZ, URZ, URZ, URZ ;  /* 0x0000003f3f3ff290 */ /* 0x000ff6000fffe03f */
[----:B------:R-:W-:Y:S02]  /*5a2b0*/  STL.64 [R1+0x5f0], R4 ;  /* 0x0005f00401007387 */ /* 0x000fe40000100a00 */
[----:B------:R-:W-:Y:S02]  /*5a2c0*/  STL.64 [R1+0x5f8], R6 ;  /* 0x0005f80601007387 */ /* 0x000fe40000100a00 */
[----:B0-----:R-:W2:Y:S01]  /*5a2d0*/  LDL R14, [R1+0x18] ;  /* 0x00001800010e7983 */ /* 0x001ea20000100800 */
[----:B------:R-:W2:Y:S04]  /*5a2e0*/  LDL R15, [R1+0x1c] ;  /* 0x00001c00010f7983 */ /* 0x000ea80000100800 */
[----:B-1----:R-:W4:Y:S04]  /*5a2f0*/  LDL.64 R18, [R1+0x48] ;  /* 0x0000480001127983 */ /* 0x002f280000100a00 */
[----:B--2---:R0:W-:Y:S04]  /*5a300*/  STL.64 [R1+0x2d28], R14 ;  /* 0x002d280e01007387 */ /* 0x0041e80000100a00 */
[----:B0-----:R-:W2:Y:S01]  /*5a310*/  LDL.64 R14, [R1+0x28] ;  /* 0x00002800010e7983 */ /* 0x001ea20000100a00 */
[----:B------:R-:W3:Y:S02]  /*5a320*/  LDL.LU R4, [R1+0x1540] ;  /* 0x0015400001047983 */ /* 0x000ee40000300800 */
[----:B------:R-:W3:Y:S02]  /*5a330*/  LDL.LU R5, [R1+0x1544] ;  /* 0x0015440001057983 */ /* 0x000ee40000300800 */
[----:B------:R-:W2:Y:S01]  /*5a340*/  LDL.LU R6, [R1+0x1548] ;  /* 0x0015480001067983 */ /* 0x000ea20000300800 */
[----:B------:R-:W2:Y:S01]  /*5a350*/  LDL.LU R7, [R1+0x154c] ;  /* 0x00154c0001077983 */ /* 0x000ea20000300800 */
[----:B----4-:R-:W-:Y:S03]  /*5a360*/  HMMA.16816.F32.BF16 R8, R24, R18, R8 ;  /* 0x000000121808723c */ /* 0x010fe60000041808 */
        /* <DEDUP_REMOVED lines=16> */
[----:B------:R-:W3:Y:S02]  /*5a470*/  LDL.LU R23, [R1+0x148c] ;  /* 0x00148c0001177983 */ /* 0x000ee40000300800 */
[----:B------:R0:W-:Y:S02]  /*5a480*/  STL.64 [R1+0x5e0], R8 ;  /* 0x0005e00801007387 */ /* 0x0001e40000100a00 */
[----:B------:R1:W-:Y:S02]  /*5a490*/  STL.64 [R1+0x5e8], R10 ;  /* 0x0005e80a01007387 */ /* 0x0003e40000100a00 */
[----:B0-----:R-:W-:Y:S01]  /*5a4a0*/  IMAD.MOV.U32 R9, RZ, RZ, R18 ;  /* 0x000000ffff097224 */ /* 0x001fe200078e0012 */
[----:B-1----:R-:W4:Y:S01]  /*5a4b0*/  LDL.LU.64 R10, [R1+0x2d58] ;  /* 0x002d5800010a7983 */ /* 0x002f220000300a00 */
[----:B------:R-:W-:-:S02]  /*5a4c0*/  IMAD.MOV.U32 R8, RZ, RZ, R19 ;  /* 0x000000ffff087224 */ /* 0x000fc400078e0013 */
[----:B------:R-:W3:Y:S01]  /*5a4d0*/  LDL.LU.64 R18, [R1+0x2d50] ;  /* 0x002d500001127983 */ /* 0x000ee20000300a00 */
[C---:B--2---:R-:W-:Y:S08]  /*5a4e0*/  HMMA.16816.F32.BF16 R4, R24.reuse, R14, R4 ;  /* 0x0000000e1804723c */ /* 0x044ff00000041804 */
[----:B---3--:R-:W-:Y:S01]  /*5a4f0*/  HMMA.16816.F32.BF16 R20, R24, R18, R20 ;  /* 0x000000121814723c */ /* 0x008fe20000041814 */
[----:B----4-:R-:W-:Y:S01]  /*5a500*/  STL.64 [R1+0x2cd8], R10 ;  /* 0x002cd80a01007387 */ /* 0x010fe20000100a00 */
[----:B------:R0:W-:Y:S02]  /*5a510*/  STL.64 [R1+0x2cd0], R8 ;  /* 0x002cd00801007387 */ /* 0x0001e40000100a00 */
[----:B------:R-:W-:Y:S01]  /*5a520*/  IMAD.MOV.U32 R17, RZ, RZ, R19 ;  /* 0x000000ffff117224 */ /* 0x000fe200078e0013 */
        /* <DEDUP_REMOVED lines=8> */
[----:B------:R-:W3:Y:S01]  /*5a5b0*/  LDL.LU.64 R18, [R1+0x2d48] ;  /* 0x002d480001127983 */ /* 0x000ee20000300a00 */
[----:B------:R-:W4:Y:S02]  /*5a5c0*/  LDL.LU R16, [R1+0x2d40] ;  /* 0x002d400001107983 */ /* 0x000f240000300800 */
[----:B------:R-:W-:Y:S02]  /*5a5d0*/  STL.64 [R1+0x5c0], R4 ;  /* 0x0005c00401007387 */ /* 0x000fe40000100a00 */
[----:B-1----:R-:W-:Y:S01]  /*5a5e0*/  IMAD.MOV.U32 R22, RZ, RZ, R14 ;  /* 0x000000ffff167224 */ /* 0x002fe200078e000e */
[----:B------:R0:W-:Y:S01]  /*5a5f0*/  STL.64 [R1+0x5c8], R6 ;  /* 0x0005c80601007387 */ /* 0x0001e20000100a00 */
[----:B------:R-:W-:-:S02]  /*5a600*/  IMAD.MOV.U32 R21, RZ, RZ, R15 ;  /* 0x000000ffff157224 */ /* 0x000fc400078e000f */
[----:B------:R-:W-:Y:S01]  /*5a610*/  IMAD.MOV.U32 R23, RZ, RZ, R29 ;  /* 0x000000ffff177224 */ /* 0x000fe200078e001d */
[----:B0-----:R-:W2:Y:S01]  /*5a620*/  LDL.LU.64 R6, [R1+0x2d38] ;  /* 0x002d380001067983 */ /* 0x001ea20000300a00 */
[----:B------:R-:W2:Y:S02]  /*5a630*/  LDL.LU.64 R4, [R1+0x2d30] ;  /* 0x002d300001047983 */ /* 0x000ea40000300a00 */
[----:B------:R-:W2:Y:S02]  /*5a640*/  LDL.LU.64 R14, [R1+0x2d28] ;  /* 0x002d2800010e7983 */ /* 0x000ea40000300a00 */
[----:B------:R0:W-:Y:S01]  /*5a650*/  STL [R1+0x2c58], R22 ;  /* 0x002c581601007387 */ /* 0x0001e20000100800 */
[----:B------:R-:W-:Y:S01]  /*5a660*/  STL.64 [R1+0x2c50], R20 ;  /* 0x002c501401007387 */ /* 0x000fe20000100a00 */
[----:B0-----:R-:W-:-:S03]  /*5a670*/  IMAD.MOV.U32 R22, RZ, RZ, R28 ;  /* 0x000000ffff167224 */ /* 0x001fc600078e001c */
[----:B------:R-:W4:Y:S01]  /*5a680*/  LDL.LU R28, [R1+0x2d20] ;  /* 0x002d2000011c7983 */ /* 0x000f220000300800 */
[----:B------:R-:W4:Y:S02]  /*5a690*/  LDL.LU R29, [R1+0x2d1c] ;  /* 0x002d1c00011d7983 */ /* 0x000f240000300800 */
[----:B------:R0:W-:Y:S02]  /*5a6a0*/  STL.64 [R1+0x2c60], R22 ;  /* 0x002c601601007387 */ /* 0x0001e40000100a00 */
[----:B0-----:R-:W4:Y:S01]  /*5a6b0*/  LDL R22, [R1+0x98] ;  /* 0x0000980001167983 */ /* 0x001f220000100800 */
[----:B---3--:R-:W-:-:S03]  /*5a6c0*/  IMAD.MOV.U32 R23, RZ, RZ, R18 ;  /* 0x000000ffff177224 */ /* 0x008fc600078e0012 */
[----:B------:R-:W3:Y:S01]  /*5a6d0*/  LDL.LU R18, [R1+0x2d18] ;  /* 0x002d180001127983 */ /* 0x000ee20000300800 */
[----:B--2---:R-:W-:Y:S03]  /*5a6e0*/  HMMA.16816.F32.BF16 R12, R24, R14, R4 ;  /* 0x0000000e180c723c */ /* 0x004fe60000041804 */
[----:B----4-:R0:W-:Y:S02]  /*5a6f0*/  STL.64 [R1+0x2c78], R22 ;  /* 0x002c781601007387 */ /* 0x0101e40000100a00 */
[----:B0-----:R-:W-:Y:S02]  /*5a700*/  IMAD.MOV.U32 R22, RZ, RZ, R19 ;  /* 0x000000ffff167224 */ /* 0x001fe400078e0013 */
[----:B------:R-:W-:Y:S01]  /*5a710*/  IMAD.MOV.U32 R23, RZ, RZ, R16 ;  /* 0x000000ffff177224 */ /* 0x000fe200078e0010 */
[----:B------:R-:W3:Y:S01]  /*5a720*/  LDL.LU R19, [R1+0x2d14] ;  /* 0x002d140001137983 */ /* 0x000ee20000300800 */
[----:B------:R-:W2:Y:S03]  /*5a730*/  LDL.LU R16, [R1+0x2d10] ;  /* 0x002d100001107983 */ /* 0x000ea60000300800 */
[----:B------:R0:W-:Y:S01]  /*5a740*/  STL.64 [R1+0x2c90], R22 ;  /* 0x002c901601007387 */ /* 0x0001e20000100a00 */
[----:B------:R-:W4:Y:S02]  /*5a750*/  LDL.LU.64 R6, [R1+0x2d08] ;  /* 0x002d080001067983 */ /* 0x000f240000300a00 */
[----:B------:R-:W4:Y:S08]  /*5a760*/  LDL.LU.64 R4, [R1+0x2d00] ;  /* 0x002d000001047983 */ /* 0x000f300000300a00 */
[----:B------:R-:W-:Y:S01]  /*5a770*/  STL.64 [R1+0x5b0], R12 ;  /* 0x0005b00c01007387 */ /* 0x000fe20000100a00 */
[----:B------:R1:W-:Y:S01]  /*5a780*/  STL.64 [R1+0x5b8], R14 ;  /* 0x0005b80e01007387 */ /* 0x0003e20000100a00 */
[----:B0-----:R-:W-:-:S02]  /*5a790*/  IMAD.MOV.U32 R22, RZ, RZ, R29 ;  /* 0x000000ffff167224 */ /* 0x001fc400078e001d */
[----:B------:R-:W-:Y:S01]  /*5a7a0*/  IMAD.MOV.U32 R23, RZ, RZ, R28 ;  /* 0x000000ffff177224 */ /* 0x000fe200078e001c */
[----:B-1----:R-:W2:Y:S01]  /*5a7b0*/  LDL.LU.64 R14, [R1+0x2cf8] ;  /* 0x002cf800010e7983 */ /* 0x002ea20000300a00 */
[----:B------:R-:W2:Y:S05]  /*5a7c0*/  LDL.LU.64 R12, [R1+0x2cf0] ;  /* 0x002cf000010c7983 */ /* 0x000eaa0000300a00 */
[C---:B----4-:R-:W-:Y:S01]  /*5a7d0*/  HMMA.16816.F32.BF16 R20, R24.reuse, R22, R4 ;  /* 0x000000161814723c */ /* 0x050fe20000041804 */
[----:B------:R-:W4:Y:S01]  /*5a7e0*/  LDL.LU.64 R6, [R1+0x2ce8] ;  /* 0x002ce80001067983 */ /* 0x000f220000300a00 */
[----:B------:R-:W2:Y:S06]  /*5a7f0*/  LDL.LU.64 R4, [R1+0x2ce0] ;  /* 0x002ce00001047983 */ /* 0x000eac0000300a00 */
[----:B---3--:R-:W-:Y:S11]  /*5a800*/  HMMA.16816.F32.BF16 R8, R24, R18, R8 ;  /* 0x000000121808723c */ /* 0x008ff60000041808 */
[----:B------:R-:W-:Y:S04]  /*5a810*/  @!UPT UIADD3 URZ, URZ, URZ, URZ ;  /* 0x0000003f3f3ff290 */ /* 0x000fe8000fffe03f */
[----:B------:R-:W-:Y:S01]  /*5a820*/  STL.64 [R1+0x5a0], R20 ;  /* 0x0005a01401007387 */ /* 0x000fe20000100a00 */
[----:B------:R4:W-:Y:S07]  /*5a830*/  STL.64 [R1+0x5a8], R22 ;  /* 0x0005a81601007387 */ /* 0x0009ee0000100a00 */
[----:B------:R-:W-:Y:S02]  /*5a840*/  STL.64 [R1+0x590], R8 ;  /* 0x0005900801007387 */ /* 0x000fe40000100a00 */
[----:B------:R-:W-:Y:S02]  /*5a850*/  STL.64 [R1+0x598], R10 ;  /* 0x0005980a01007387 */ /* 0x000fe40000100a00 */
[----:B----4-:R-:W-:-:S02]  /*5a860*/  IMAD.MOV.U32 R22, RZ, RZ, R7 ;  /* 0x000000ffff167224 */ /* 0x010fc400078e0007 */
[----:B------:R-:W-:-:S05]  /*5a870*/  IMAD.MOV.U32 R23, RZ, RZ, R6 ;  /* 0x000000ffff177224 */ /* 0x000fca00078e0006 */
[----:B------:R2:W-:Y:S02]  /*5a880*/  STL.64 [R1+0x2ca8], R22 ;  /* 0x002ca81601007387 */ /* 0x0005e40000100a00 */
[----:B--2---:R-:W-:Y:S02]  /*5a890*/  IMAD.MOV.U32 R23, RZ, RZ, R4 ;  /* 0x000000ffff177224 */ /* 0x004fe400078e0004 */
[----:B------:R-:W-:Y:S01]  /*5a8a0*/  IMAD.MOV.U32 R22, RZ, RZ, R5 ;  /* 0x000000ffff167224 */ /* 0x000fe200078e0005 */
[----:B------:R-:W2:Y:S01]  /*5a8b0*/  LDL.LU R4, [R1+0x1560] ;  /* 0x0015600001047983 */ /* 0x000ea20000300800 */
[----:B------:R-:W2:Y:S02]  /*5a8c0*/  LDL.LU R5, [R1+0x1564] ;  /* 0x0015640001057983 */ /* 0x000ea40000300800 */
[----:B------:R-:W2:Y:S02]  /*5a8d0*/  LDL.LU R6, [R1+0x1568] ;  /* 0x0015680001067983 */ /* 0x000ea40000300800 */
[----:B------:R-:W2:Y:S01]  /*5a8e0*/  LDL.LU R7, [R1+0x156c] ;  /* 0x00156c0001077983 */ /* 0x000ea20000300800 */
[----:B------:R-:W3:Y:S01]  /*5a8f0*/  LDL.LU R8, [R1+0x15b0] ;  /* 0x0015b00001087983 */ /* 0x000ee20000300800 */
[----:B------:R-:W3:Y:S02]  /*5a900*/  LDL.LU R9, [R1+0x15b4] ;  /* 0x0015b40001097983 */ /* 0x000ee40000300800 */
[----:B------:R-:W3:Y:S02]  /*5a910*/  LDL.LU R10, [R1+0x15b8] ;  /* 0x0015b800010a7983 */ /* 0x000ee40000300800 */
[----:B------:R-:W3:Y:S01]  /*5a920*/  LDL.LU R11, [R1+0x15bc] ;  /* 0x0015bc00010b7983 */ /* 0x000ee20000300800 */
[----:B------:R-:W-:Y:S01]  /*5a930*/  STL.64 [R1+0x2bc0], R18 ;  /* 0x002bc01201007387 */ /* 0x000fe20000100a00 */
[----:B------:R0:W-:Y:S02]  /*5a940*/  STL [R1+0x2bb8], R16 ;  /* 0x002bb81001007387 */ /* 0x0001e40000100800 */
[----:B------:R1:W-:Y:S01]  /*5a950*/  STL [R1+0x2c5c], R17 ;  /* 0x002c5c1101007387 */ /* 0x0003e20000100800 */
[----:B0-----:R-:W4:Y:S01]  /*5a960*/  LDL.LU R16, [R1+0x1470] ;  /* 0x0014700001107983 */ /* 0x001f220000300800 */
[----:B-1----:R-:W4:Y:S02]  /*5a970*/  LDL.LU R17, [R1+0x1474] ;  /* 0x0014740001117983 */ /* 0x002f240000300800 */
        /* <DEDUP_REMOVED lines=71> */
[----:B------:R-:W-:Y:S02]  /*5adf0*/  IMAD.MOV.U32 R14, RZ, RZ, R13 ;  /* 0x000000ffff0e7224 */ /* 0x000fe400078e000d */
[----:B------:R-:W-:-:S07]  /*5ae00*/  IMAD.MOV.U32 R15, RZ, RZ, R12 ;  /* 0x000000ffff0f7224 */ /* 0x000fce00078e000c */
[C---:B---3--:R-:W-:Y:S08]  /*5ae10*/  HMMA.16816.F32.BF16 R24, R4.reuse, R14, R24 ;  /* 0x0000000e0418723c */ /* 0x048ff00000041818 */
[----:B--2---:R-:W-:Y:S01]  /*5ae20*/  HMMA.16816.F32.BF16 R20, R4, R22, R16 ;  /* 0x000000160414723c */ /* 0x004fe20000041810 */
[----:B------:R-:W2:Y:S11]  /*5ae30*/  LDL.LU R17, [R1+0x2c5c] ;  /* 0x002c5c0001117983 */ /* 0x000eb60000300800 */
[----:B------:R-:W-:Y:S11]  /*5ae40*/  @!UPT UIADD3 URZ, URZ, URZ, URZ ;  /* 0x0000003f3f3ff290 */ /* 0x000ff6000fffe03f */
[----:B------:R-:W-:Y:S01]  /*5ae50*/  STL.64 [R1+0x2d0], R20 ;  /* 0x0002d01401007387 */ /* 0x000fe20000100a00 */
[----:B------:R0:W-:Y:S03]  /*5ae60*/  STL.64 [R1+0x2d8], R22 ;  /* 0x0002d81601007387 */ /* 0x0001e60000100a00 */
[----:B0-----:R-:W3:Y:S01]  /*5ae70*/  LDL.LU R22, [R1+0x2c58] ;  /* 0x002c580001167983 */ /* 0x001ee20000300800 */
[----:B------:R-:W2:Y:S02]  /*5ae80*/  LDL.LU.64 R20, [R1+0x2c50] ;  /* 0x002c500001147983 */ /* 0x000ea40000300a00 */
[----:B------:R-:W2:Y:S02]  /*5ae90*/  LDL.LU R12, [R1+0x14a0] ;  /* 0x0014a000010c7983 */ /* 0x000ea40000300800 */
[----:B------:R-:W-:Y:S01]  /*5aea0*/  STL.64 [R1+0x2c0], R24 ;  /* 0x0002c01801007387 */ /* 0x000fe20000100a00 */
[----:B------:R-:W-:Y:S01]  /*5aeb0*/  STL.64 [R1+0x2c8], R26 ;  /* 0x0002c81a01007387 */ /* 0x000fe20000100a00 */
[----:B------:R-:W2:Y:S02]  /*5aec0*/  LDL.LU R13, [R1+0x14a4] ;  /* 0x0014a400010d7983 */ /* 0x000ea40000300800 */
[----:B------:R-:W2:Y:S02]  /*5aed0*/  LDL.LU R14, [R1+0x14a8] ;  /* 0x0014a800010e7983 */ /* 0x000ea40000300800 */
[----:B------:R-:W2:Y:S01]  /*5aee0*/  LDL.LU R15, [R1+0x14ac] ;  /* 0x0014ac00010f7983 */ /* 0x000ea20000300800 */
[----:B------:R-:W0:Y:S04]  /*5aef0*/  LDSM.16.MT88.4 R24, [R0+0xc180] ;  /* 0x00c180000018783b */ /* 0x000e280000004200 */
        /* <DEDUP_REMOVED lines=12> */
[----:B--2---:R3:W-:Y:S01]  /*5afc0*/  STL.64 [R1+0x2bf0], R14 ;  /* 0x002bf00e01007387 */ /* 0x0047e20000100a00 */
[----:B------:R-:W-:Y:S02]  /*5afd0*/  STL.64 [R1+0x2be8], R12 ;  /* 0x002be80c01007387 */ /* 0x000fe40000100a00 */
[----:B---3--:R-:W-:-:S02]  /*5afe0*/  IMAD.MOV.U32 R14, RZ, RZ, R22 ;  /* 0x000000ffff0e7224 */ /* 0x008fc400078e0016 */
[----:B------:R-:W-:-:S05]  /*5aff0*/  IMAD.MOV.U32 R15, RZ, RZ, R21 ;  /* 0x000000ffff0f7224 */ /* 0x000fca00078e0015 */
[----:B------:R1:W-:Y:S02]  /*5b000*/  STL.64 [R1+0x2c00], R14 ;  /* 0x002c000e01007387 */ /* 0x0003e40000100a00 */
[----:B-1----:R-:W-:Y:S02]  /*5b010*/  IMAD.MOV.U32 R14, RZ, RZ, R20 ;  /* 0x000000ffff0e7224 */ /* 0x002fe400078e0014 */
[----:B------:R-:W-:-:S05]  /*5b020*/  IMAD.MOV.U32 R15, RZ, RZ, R17 ;  /* 0x000000ffff0f7224 */ /* 0x000fca00078e0011 */
[----:B------:R4:W-:Y:S02]  /*5b030*/  STL.64 [R1+0x2c18], R14 ;  /* 0x002c180e01007387 */ /* 0x0009e40000100a00 */
[----:B----4-:R-:W-:Y:S02]  /*5b040*/  IMAD.MOV.U32 R14, RZ, RZ, R9 ;  /* 0x000000ffff0e7224 */ /* 0x010fe400078e0009 */
[----:B------:R-:W-:-:S05]  /*5b050*/  IMAD.MOV.U32 R15, RZ, RZ, R8 ;  /* 0x000000ffff0f7224 */ /* 0x000fca00078e0008 */
[----:B------:R1:W-:Y:S01]  /*5b060*/  STL.64 [R1+0x2c30], R14 ;  /* 0x002c300e01007387 */ /* 0x0003e20000100a00 */
[----:B------:R-:W2:Y:S02]  /*5b070*/  LDL.LU R12, [R1+0x1590] ;  /* 0x00159000010c7983 */ /* 0x000ea40000300800 */
[----:B------:R-:W2:Y:S01]  /*5b080*/  LDL.LU R13, [R1+0x1594] ;  /* 0x00159400010d7983 */ /* 0x000ea20000300800 */
[----:B-1----:R-:W3:Y:S01]  /*5b090*/  LDL.LU R14, [R1+0x1598] ;  /* 0x00159800010e7983 */ /* 0x002ee20000300800 */
[----:B------:R-:W3:Y:S03]  /*5b0a0*/  LDL.LU R15, [R1+0x159c] ;  /* 0x00159c00010f7983 */ /* 0x000ee60000300800 */
[----:B---3--:R-:W-:Y:S01]  /*5b0b0*/  STL.64 [R1+0x2c48], R14 ;  /* 0x002c480e01007387 */ /* 0x008fe20000100a00 */
[----:B--2---:R1:W-:Y:S03]  /*5b0c0*/  STL.64 [R1+0x2c40], R12 ;  /* 0x002c400c01007387 */ /* 0x0043e60000100a00 */
[----:B-1----:R-:W2:Y:S01]  /*5b0d0*/  LDL.LU R12, [R1+0x15a0] ;  /* 0x0015a000010c7983 */ /* 0x002ea20000300800 */
[----:B------:R-:W2:Y:S02]  /*5b0e0*/  LDL.LU R13, [R1+0x15a4] ;  /* 0x0015a400010d7983 */ /* 0x000ea40000300800 */
[----:B------:R-:W2:Y:S02]  /*5b0f0*/  LDL.LU R14, [R1+0x15a8] ;  /* 0x0015a800010e7983 */ /* 0x000ea40000300800 */
[----:B------:R-:W2:Y:S01]  /*5b100*/  LDL.LU R15, [R1+0x15ac] ;  /* 0x0015ac00010f7983 */ /* 0x000ea20000300800 */
[----:B------:R-:W3:Y:S04]  /*5b110*/  LDL.64 R18, [R1+0x8] ;  /* 0x0000080001127983 */ /* 0x000ee80000100a00 */
[----:B---3--:R1:W-:Y:S01]  /*5b120*/  STL.64 [R1+0x2bf8], R18 ;  /* 0x002bf81201007387 */ /* 0x0083e20000100a00 */
[----:B------:R-:W3:Y:S02]  /*5b130*/  LDL.LU R16, [R1+0x14d0] ;  /* 0x0014d00001107983 */ /* 0x000ee40000300800 */
[----:B------:R-:W3:Y:S01]  /*5b140*/  LDL.LU R17, [R1+0x14d4] ;  /* 0x0014d40001117983 */ /* 0x000ee20000300800 */
[----:B-1----:R-:W4:Y:S01]  /*5b150*/  LDL.LU R18, [R1+0x14d8] ;  /* 0x0014d80001127983 */ /* 0x002f220000300800 */
[----:B------:R-:W4:Y:S02]  /*5b160*/  LDL.LU R19, [R1+0x14dc] ;  /* 0x0014dc0001137983 */ /* 0x000f240000300800 */
[----:B------:R-:W-:-:S02]  /*5b170*/  IMAD.MOV.U32 R22, RZ, RZ, R3 ;  /* 0x000000ffff167224 */ /* 0x000fc400078e0003 */
[----:B------:R-:W-:Y:S01]  /*5b180*/  IMAD.MOV.U32 R23, RZ, RZ, R2 ;  /* 0x000000ffff177224 */ /* 0x000fe200078e0002 */
[----:B----4-:R-:W-:Y:S01]  /*5b190*/  STL.64 [R1+0x2c10], R18 ;  /* 0x002c101201007387 */ /* 0x010fe20000100a00 */
[----:B---3--:R1:W-:Y:S03]  /*5b1a0*/  STL.64 [R1+0x2c08], R16 ;  /* 0x002c081001007387 */ /* 0x0083e60000100a00 */
[----:B-1----:R-:W3:Y:S01]  /*5b1b0*/  LDL.LU R16, [R1+0x14e0] ;  /* 0x0014e00001107983 */ /* 0x002ee20000300800 */
[----:B------:R-:W3:Y:S02]  /*5b1c0*/  LDL.LU R17, [R1+0x14e4] ;  /* 0x0014e40001117983 */ /* 0x000ee40000300800 */
[----:B------:R-:W4:Y:S02]  /*5b1d0*/  LDL.LU R18, [R1+0x14e8] ;  /* 0x0014e80001127983 */ /* 0x000f240000300800 */
[----:B------:R-:W4:Y:S01]  /*5b1e0*/  LDL.LU R19, [R1+0x14ec] ;  /* 0x0014ec0001137983 */ /* 0x000f220000300800 */
[C---:B--2---:R-:W-:Y:S01]  /*5b1f0*/  HMMA.16816.F32.BF16 R20, R4.reuse, R22, R12 ;  /* 0x000000160414723c */ /* 0x044fe2000004180c */
[----:B----4-:R-:W-:Y:S01]  /*5b200*/  STL.64 [R1+0x2c28], R18 ;  /* 0x002c281201007387 */ /* 0x010fe20000100a00 */
[----:B---3--:R1:W-:Y:S03]  /*5b210*/  STL.64 [R1+0x2c20], R16 ;  /* 0x002c201001007387 */ /* 0x0083e60000100a00 */
        /* <DEDUP_REMOVED lines=8> */
[----:B0-----:R0:W-:Y:S01]  /*5b2a0*/  STL.64 [R1+0x2aa8], R26 ;  /* 0x002aa81a01007387 */ /* 0x0011e20000100a00 */
[----:B------:R-:W-:Y:S03]  /*5b2b0*/  STL.64 [R1+0x2aa0], R24 ;  /* 0x002aa01801007387 */ /* 0x000fe60000100a00 */
[----:B0-----:R-:W4:Y:S01]  /*5b2c0*/  LDL.64 R26, [R1+0x18] ;  /* 0x00001800011a7983 */ /* 0x001f220000100a00 */
[----:B------:R-:W2:Y:S02]  /*5b2d0*/  LDL.LU.64 R14, [R1+0x2c48] ;  /* 0x002c4800010e7983 */ /* 0x000ea40000300a00 */
[----:B------:R-:W2:Y:S02]  /*5b2e0*/  LDL.LU.64 R12, [R1+0x2c40] ;  /* 0x002c4000010c7983 */ /* 0x000ea40000300a00 */
[----:B------:R-:W-:Y:S01]  /*5b2f0*/  STL.64 [R1+0x570], R20 ;  /* 0x0005701401007387 */ /* 0x000fe20000100a00 */
[----:B------:R0:W-:Y:S04]  /*5b300*/  STL.64 [R1+0x578], R22 ;  /* 0x0005781601007387 */ /* 0x0001e80000100a00 */
        /* <DEDUP_REMOVED lines=40> */
[----:B------:R-:W4:Y:S02]  /*5b590*/  LDL.LU R24, [R1+0x1050] ;  /* 0x0010500001187983 */ /* 0x000f240000300800 */
[----:B------:R-:W4:Y:S01]  /*5b5a0*/  LDL.LU R25, [R1+0x1054] ;  /* 0x0010540001197983 */ /* 0x000f220000300800 */
[----:B------:R-:W2:Y:S01]  /*5b5b0*/  LDL.LU R26, [R1+0x1058] ;  /* 0x00105800011a7983 */ /* 0x000ea20000300800 */
[----:B------:R-:W2:Y:S03]  /*5b5c0*/  LDL.LU R27, [R1+0x105c] ;  /* 0x00105c00011b7983 */ /* 0x000ea60000300800 */
[----:B--2---:R0:W-:Y:S01]  /*5b5d0*/  STL.64 [R1+0x2b80], R26 ;  /* 0x002b801a01007387 */ /* 0x0041e20000100a00 */
[----:B----4-:R-:W-:Y:S03]  /*5b5e0*/  STL.64 [R1+0x2b78], R24 ;  /* 0x002b781801007387 */ /* 0x010fe60000100a00 */
[----:B0-----:R-:W2:Y:S01]  /*5b5f0*/  LDL.64 R26, [R1+0xa8] ;  /* 0x0000a800011a7983 */ /* 0x001ea20000100a00 */
[----:B------:R-:W-:Y:S03]  /*5b600*/  HMMA.16816.F32.BF16 R12, R4, R18, R12 ;  /* 0x00000012040c723c */ /* 0x000fe6000004180c */
[----:B--2---:R0:W-:Y:S04]  /*5b610*/  STL.64 [R1+0x2b88], R26 ;  /* 0x002b881a01007387 */ /* 0x0041e80000100a00 */
[----:B0-----:R-:W2:Y:S01]  /*5b620*/  LDL.64 R26, [R1+0xb8] ;  /* 0x0000b800011a7983 */ /* 0x001ea20000100a00 */
[----:B------:R-:W-:-:S02]  /*5b630*/  IMAD.MOV.U32 R28, RZ, RZ, R18 ;  /* 0x000000ffff1c7224 */ /* 0x000fc400078e0012 */
[----:B------:R-:W-:Y:S01]  /*5b640*/  IMAD.MOV.U32 R17, RZ, RZ, R19 ;  /* 0x000000ffff117224 */ /* 0x000fe200078e0013 */
[----:B--2---:R0:W-:Y:S04]  /*5b650*/  STL.64 [R1+0x2b90], R26 ;  /* 0x002b901a01007387 */ /* 0x0041e80000100a00 */
[----:B0-----:R-:W2:Y:S08]  /*5b660*/  LDL.64 R26, [R1+0xc8] ;  /* 0x0000c800011a7983 */ /* 0x001eb00000100a00 */
[----:B------:R-:W-:Y:S02]  /*5b670*/  STL.64 [R1+0x8b0], R12 ;  /* 0x0008b00c01007387 */ /* 0x000fe40000100a00 */
[----:B------:R0:W-:Y:S02]  /*5b680*/  STL.64 [R1+0x8b8], R14 ;  /* 0x0008b80e01007387 */ /* 0x0001e40000100a00 */
[----:B0-----:R-:W4:Y:S01]  /*5b690*/  LDL.LU.64 R14, [R1+0x2bd0] ;  /* 0x002bd000010e7983 */ /* 0x001f220000300a00 */
[----:B------:R-:W4:Y:S02]  /*5b6a0*/  LDL.LU.64 R12, [R1+0x2bc8] ;  /* 0x002bc800010c7983 */ /* 0x000f240000300a00 */
[----:B------:R-:W4:Y:S02]  /*5b6b0*/  LDL.LU.64 R18, [R1+0x2bc0] ;  /* 0x002bc00001127983 */ /* 0x000f240000300a00 */
[----:B------:R-:W2:Y:S01]  /*5b6c0*/  LDL.LU R16, [R1+0x2bb8] ;  /* 0x002bb80001107983 */ /* 0x000ea20000300800 */
[C---:B----4-:R-:W-:Y:S11]  /*5b6d0*/  HMMA.16816.F32.BF16 R12, R4.reuse, R18, R12 ;  /* 0x00000012040c723c */ /* 0x050ff6000004180c */
[----:B------:R-:W-:Y:S11]  /*5b6e0*/  @!UPT UIADD3 URZ, URZ, URZ, URZ ;  /* 0x0000003f3f3ff290 */ /* 0x000ff6000fffe03f */
[----:B------:R-:W-:Y:S01]  /*5b6f0*/  @!UPT UIADD3 URZ, URZ, URZ, URZ ;  /* 0x0000003f3f3ff290 */ /* 0x000fe2000fffe03f */
[----:B------:R-:W-:Y:S01]  /*5b700*/  STL.64 [R1+0x8c0], R12 ;  /* 0x0008c00c01007387 */ /* 0x000fe20000100a00 */
[----:B------:R0:W-:Y:S03]  /*5b710*/  STL.64 [R1+0x8c8], R14 ;  /* 0x0008c80e01007387 */ /* 0x0001e60000100a00 */
[----:B0-----:R-:W3:Y:S01]  /*5b720*/  LDL.LU.64 R14, [R1+0x2bb0] ;  /* 0x002bb000010e7983 */ /* 0x001ee20000300a00 */
[----:B------:R-:W-:Y:S02]  /*5b730*/  STL.64 [R1+0x2b38], R18 ;  /* 0x002b381201007387 */ /* 0x000fe40000100a00 */
[----:B--2---:R-:W-:Y:S01]  /*5b740*/  STL [R1+0x2b30], R16 ;  /* 0x002b301001007387 */ /* 0x004fe20000100800 */
[C---:B---3--:R-:W-:Y:S11]  /*5b750*/  HMMA.16816.F32.BF16 R8, R4.reuse, R14, R8 ;  /* 0x0000000e0408723c */ /* 0x048ff60000041808 */
[----:B------:R-:W-:Y:S11]  /*5b760*/  @!UPT UIADD3 URZ, URZ, URZ, URZ ;  /* 0x0000003f3f3ff290 */ /* 0x000ff6000fffe03f */
[----:B------:R-:W-:Y:S01]  /*5b770*/  @!UPT UIADD3 URZ, URZ, URZ, URZ ;  /* 0x0000003f3f3ff290 */ /* 0x000fe2000fffe03f */
[----:B------:R-:W-:Y:S01]  /*5b780*/  STL.64 [R1+0x9d0], R8 ;  /* 0x0009d00801007387 */ /* 0x000fe20000100a00 */
[----:B------:R0:W-:Y:S03]  /*5b790*/  STL.64 [R1+0x9d8], R10 ;  /* 0x0009d80a01007387 */ /* 0x0001e60000100a00 */
[----:B0-----:R-:W2:Y:S01]  /*5b7a0*/  LDL.LU.64 R10, [R1+0x2ba8] ;  /* 0x002ba800010a7983 */ /* 0x001ea20000300a00 */
[----:B------:R0:W-:Y:S02]  /*5b7b0*/  STL [R1+0x2abc], R14 ;  /* 0x002abc0e01007387 */ /* 0x0001e40000100800 */
[----:B------:R1:W-:Y:S02]  /*5b7c0*/  STL [R1+0x2ab8], R15 ;  /* 0x002ab80f01007387 */ /* 0x0003e40000100800 */
[----:B------:R-:W3:Y:S01]  /*5b7d0*/  LDL.LU R12, [R1+0x1440] ;  /* 0x00144000010c7983 */ /* 0x000ee20000300800 */
[----:B------:R-:W3:Y:S04]  /*5b7e0*/  LDL.LU R13, [R1+0x1444] ;  /* 0x00144400010d7983 */ /* 0x000ee80000300800 */
[----:B0-----:R-:W3:Y:S01]  /*5b7f0*/  LDL.LU R14, [R1+0x1448] ;  /* 0x00144800010e7983 */ /* 0x001ee20000300800 */
[----:B-1----:R-:W3:Y:S01]  /*5b800*/  LDL.LU R15, [R1+0x144c] ;  /* 0x00144c00010f7983 */ /* 0x002ee20000300800 */
[----:B--2---:R-:W-:Y:S02]  /*5b810*/  HMMA.16816.F32.BF16 R4, R4, R10, R20 ;  /* 0x0000000a0404723c */ /* 0x004fe40000041814 */
[----:B------:R-:W3:Y:S01]  /*5b820*/  LDL.LU.64 R22, [R1+0x2ba0] ;  /* 0x002ba00001167983 */ /* 0x000ee20000300a00 */
[----:B------:R-:W3:Y:S11]  /*5b830*/  LDL.LU.64 R20, [R1+0x2b98] ;  /* 0x002b980001147983 */ /* 0x000ef60000300a00 */
[----:B------:R-:W-:Y:S09]  /*5b840*/  @!UPT UIADD3 URZ, URZ, URZ, URZ ;  /* 0x0000003f3f3ff290 */ /* 0x000ff2000fffe03f */
[----:B------:R-:W-:Y:S01]  /*5b850*/  STL.64 [R1+0x9c0], R4 ;  /* 0x0009c00401007387 */ /* 0x000fe20000100a00 */
[----:B------:R0:W-:Y:S03]  /*5b860*/  STL.64 [R1+0x9c8], R6 ;  /* 0x0009c80601007387 */ /* 0x0001e60000100a00 */
[----:B0-----:R-:W2:Y:S01]  /*5b870*/  LDL.64 R6, [R1+0x88] ;  /* 0x0000880001067983 */ /* 0x001ea20000100a00 */
        /* <DEDUP_REMOVED lines=11> */
[----:B------:R-:W-:Y:S02]  /*5b930*/  IMAD.MOV.U32 R12, RZ, RZ, R27 ;  /* 0x000000ffff0c7224 */ /* 0x000fe400078e001b */
[----:B------:R-:W4:Y:S03]  /*5b940*/  LDL.LU.64 R26, [R1+0x2b90] ;  /* 0x002b9000011a7983 */ /* 0x000f260000300a00 */
[----:B------:R0:W-:Y:S02]  /*5b950*/  STL [R1+0x2ac4], R12 ;  /* 0x002ac40c01007387 */ /* 0x0001e40000100800 */
[----:B------:R1:W-:Y:S01]  /*5b960*/  STL [R1+0x2ac0], R13 ;  /* 0x002ac00d01007387 */ /* 0x0003e20000100800 */
[----:B0-----:R-:W2:Y:S01]  /*5b970*/  LDL.LU R12, [R1+0x1030] ;  /* 0x00103000010c7983 */ /* 0x001ea20000300800 */
[----:B-1----:R-:W2:Y:S02]  /*5b980*/  LDL.LU R13, [R1+0x1034] ;  /* 0x00103400010d7983 */ /* 0x002ea40000300800 */
[----:B------:R-:W2:Y:S02]  /*5b990*/  LDL.LU R14, [R1+0x1038] ;  /* 0x00103800010e7983 */ /* 0x000ea40000300800 */
[----:B------:R-:W2:Y:S01]  /*5b9a0*/  LDL.LU R15, [R1+0x103c] ;  /* 0x00103c00010f7983 */ /* 0x000ea20000300800 */
        /* <DEDUP_REMOVED lines=8> */
[----:B------:R0:W-:Y:S02]  /*5ba30*/  STL [R1+0x2acc], R8 ;  /* 0x002acc0801007387 */ /* 0x0001e40000100800 */
[----:B------:R1:W-:Y:S01]  /*5ba40*/  STL [R1+0x2ac8], R9 ;  /* 0x002ac80901007387 */ /* 0x0003e20000100800 */
[----:B0-----:R-:W3:Y:S01]  /*5ba50*/  LDL.LU R8, [R1+0x1080] ;  /* 0x0010800001087983 */ /* 0x001ee20000300800 */
[----:B-1----:R-:W3:Y:S02]  /*5ba60*/  LDL.LU R9, [R1+0x1084] ;  /* 0x0010840001097983 */ /* 0x002ee40000300800 */
        /* <DEDUP_REMOVED lines=10> */
[----:B------:R-:W3:Y:S02]  /*5bb10*/  LDL.LU.64 R24, [R1+0x2b78] ;  /* 0x002b780001187983 */ /* 0x000ee40000300a00 */
[----:B------:R-:W-:Y:S02]  /*5bb20*/  STL [R1+0x2ad0], R11 ;  /* 0x002ad00b01007387 */ /* 0x000fe40000100800 */
[----:B------:R0:W-:Y:S02]  /*5bb30*/  STL [R1+0x2b40], R10 ;  /* 0x002b400a01007387 */ /* 0x0001e40000100800 */
[----:B0-----:R-:W3:Y:S02]  /*5bb40*/  LDL.64 R10, [R1+0x98] ;  /* 0x00009800010a7983 */ /* 0x001ee40000100a00 */
[C---:B---3--:R-:W-:Y:S11]  /*5bb50*/  HMMA.16816.F32.BF16 R24, R20.reuse, R10, R24 ;  /* 0x0000000a1418723c */ /* 0x048ff60000041818 */
[----:B------:R-:W-:Y:S11]  /*5bb60*/  @!UPT UIADD3 URZ, URZ, URZ, URZ ;  /* 0x0000003f3f3ff290 */ /* 0x000ff6000fffe03f */
[----:B------:R-:W-:Y:S01]  /*5bb70*/  @!UPT UIADD3 URZ, URZ, URZ, URZ ;  /* 0x0000003f3f3ff290 */ /* 0x000fe2000fffe03f */
[----:B------:R0:W-:Y:S02]  /*5bb80*/  STL.64 [R1+0x15c0], R24 ;  /* 0x0015c01801007387 */ /* 0x0001e40000100a00 */
[----:B0-----:R-:W-:Y:S02]  /*5bb90*/  IMAD.MOV.U32 R25, RZ, RZ, R10 ;  /* 0x000000ffff197224 */ /* 0x001fe400078e000a */
[----:B------:R-:W-:Y:S02]  /*5bba0*/  IMAD.MOV.U32 R24, RZ, RZ, R11 ;  /* 0x000000ffff187224 */ /* 0x000fe400078e000b */
[----:B--2---:R-:W-:Y:S01]  /*5bbb0*/  HMMA.16816.F32.BF16 R8, R20, R6, R12 ;  /* 0x000000061408723c */ /* 0x004fe2000004180c */
[----:B------:R0:W-:Y:S02]  /*5bbc0*/  STL.64 [R1+0x15c8], R26 ;  /* 0x0015c81a01007387 */ /* 0x0001e40000100a00 */
[----:B0-----:R-:W-:Y:S02]  /*5bbd0*/  IMAD.MOV.U32 R27, RZ, RZ, R6 ;  /* 0x000000ffff1b7224 */ /* 0x001fe400078e0006 */
[----:B------:R-:W-:Y:S11]  /*5bbe0*/  IMAD.MOV.U32 R26, RZ, RZ, R7 ;  /* 0x000000ffff1a7224 */ /* 0x000ff600078e0007 */
[----:B------:R-:W-:Y:S07]  /*5bbf0*/  @!UPT UIADD3 URZ, URZ, URZ, URZ ;  /* 0x0000003f3f3ff290 */ /* 0x000fee000fffe03f */
[----:B------:R-:W-:Y:S01]  /*5bc00*/  STL.64 [R1+0x11b0], R8 ;  /* 0x0011b00801007387 */ /* 0x000fe20000100a00 */
[----:B------:R-:W-:Y:S02]  /*5bc10*/  STL.64 [R1+0x11b8], R10 ;  /* 0x0011b80a01007387 */ /* 0x000fe40000100a00 */
[----:B------:R-:W2:Y:S02]  /*5bc20*/  LDL.64 R6, [R1+0x78] ;  /* 0x0000780001067983 */ /* 0x000ea40000100a00 */
[----:B------:R0:W-:Y:S01]  /*5bc30*/  STL.64 [R1+0x2ae0], R26 ;  /* 0x002ae01a01007387 */ /* 0x0001e20000100a00 */
[----:B------:R1:W-:Y:S01]  /*5bc40*/  STL.64 [R1+0x2ad8], R24 ;  /* 0x002ad81801007387 */ /* 0x0003e20000100a00 */
[----:B0-----:R-:W-:Y:S02]  /*5bc50*/  IMAD.MOV.U32 R26, RZ, RZ, R28 ;  /* 0x000000ffff1a7224 */ /* 0x001fe400078e001c */
[----:B------:R-:W-:-:S05]  /*5bc60*/  IMAD.MOV.U32 R27, RZ, RZ, R17 ;  /* 0x000000ffff1b7224 */ /* 0x000fca00078e0011 */
[----:B------:R0:W-:Y:S01]  /*5bc70*/  STL.64 [R1+0x2af8], R26 ;  /* 0x002af81a01007387 */ /* 0x0001e20000100a00 */
[----:B-1----:R-:W3:Y:S02]  /*5bc80*/  LDL.LU R24, [R1+0xfa0] ;  /* 0x000fa00001187983 */ /* 0x002ee40000300800 */
[----:B------:R-:W3:Y:S01]  /*5bc90*/  LDL.LU R25, [R1+0xfa4] ;  /* 0x000fa40001197983 */ /* 0x000ee20000300800 */
[----:B0-----:R-:W4:Y:S01]  /*5bca0*/  LDL.LU R26, [R1+0xfa8] ;  /* 0x000fa800011a7983 */ /* 0x001f220000300800 */
        /* <DEDUP_REMOVED lines=8> */
[----:B------:R-:W2:Y:S03]  /*5bd30*/  LDL.LU R15, [R1+0xffc] ;  /* 0x000ffc00010f7983 */ /* 0x000ea60000300800 */
        /* <DEDUP_REMOVED lines=8> */
[----:B0-----:R-:W2:Y:S04]  /*5bdc0*/  LDL.64 R10, [R1+0x58] ;  /* 0x00005800010a7983 */ /* 0x001ea80000100a00 */
[----:B--2---:R0:W-:Y:S01]  /*5bdd0*/  STL.64 [R1+0x2b60], R10 ;  /* 0x002b600a01007387 */ /* 0x0041e20000100a00 */
[----:B------:R-:W2:Y:S03]  /*5bde0*/  LDL.64 R18, [R1+0x48] ;  /* 0x0000480001127983 */ /* 0x000ea60000100a00 */
[----:B0-----:R-:W3:Y:S01]  /*5bdf0*/  LDL.64 R10, [R1+0x68] ;  /* 0x00006800010a7983 */ /* 0x001ee20000100a00 */
[----:B------:R-:W-:Y:S01]  /*5be00*/  HMMA.16816.F32.BF16 R12, R20, R6, R12 ;  /* 0x00000006140c723c */ /* 0x000fe2000004180c */
[----:B------:R-:W-:-:S02]  /*5be10*/  IMAD.MOV.U32 R29, RZ, RZ, R6 ;  /* 0x000000ffff1d7224 */ /* 0x000fc400078e0006 */
[----:B------:R-:W-:Y:S02]  /*5be20*/  IMAD.MOV.U32 R28, RZ, RZ, R7 ;  /* 0x000000ffff1c7224 */ /* 0x000fe400078e0007 */
[----:B------:R-:W0:Y:S04]  /*5be30*/  LDSM.16.MT88.4 R4, [R0+0xc200] ;  /* 0x00c200000004783b */ /* 0x000e280000004200 */
[----:B--2---:R1:W-:Y:S01]  /*5be40*/  STL.64 [R1+0x2b58], R18 ;  /* 0x002b581201007387 */ /* 0x0043e20000100a00 */
[----:B------:R-:W2:Y:S02]  /*5be50*/  LDL.LU R16, [R1+0xfe0] ;  /* 0x000fe00001107983 */ /* 0x000ea40000300800 */
[----:B------:R-:W2:Y:S01]  /*5be60*/  LDL.LU R17, [R1+0xfe4] ;  /* 0x000fe40001117983 */ /* 0x000ea20000300800 */
[----:B-1----:R-:W2:Y:S01]  /*5be70*/  LDL.LU R18, [R1+0xfe8] ;  /* 0x000fe80001127983 */ /* 0x002ea20000300800 */
[----:B------:R-:W2:Y:S02]  /*5be80*/  LDL.LU R19, [R1+0xfec] ;  /* 0x000fec0001137983 */ /* 0x000ea40000300800 */
[----:B----4-:R1:W-:Y:S02]  /*5be90*/  STL.64 [R1+0x2b08], R26 ;  /* 0x002b081a01007387 */ /* 0x0103e40000100a00 */
[----:B---3--:R-:W-:Y:S01]  /*5bea0*/  STL.64 [R1+0x2b00], R24 ;  /* 0x002b001801007387 */ /* 0x008fe20000100a00 */
[----:B-1----:R-:W3:Y:S04]  /*5beb0*/  LDL.64 R26, [R1+0x28] ;  /* 0x00002800011a7983 */ /* 0x002ee80000100a00 */
[----:B---3--:R1:W-:Y:S04]  /*5bec0*/  STL.64 [R1+0x2b18], R26 ;  /* 0x002b181a01007387 */ /* 0x0083e80000100a00 */
[----:B-1----:R-:W3:Y:S01]  /*5bed0*/  LDL.64 R26, [R1+0x38] ;  /* 0x00003800011a7983 */ /* 0x002ee20000100a00 */
[----:B------:R-:W-:Y:S02]  /*5bee0*/  STL.64 [R1+0x11a0], R12 ;  /* 0x0011a00c01007387 */ /* 0x000fe40000100a00 */
[----:B------:R1:W-:Y:S02]  /*5bef0*/  STL.64 [R1+0x11a8], R14 ;  /* 0x0011a80e01007387 */ /* 0x0003e40000100a00 */
[----:B-1----:R-:W4:Y:S01]  /*5bf00*/  LDL.LU.64 R14, [R1+0x2b70] ;  /* 0x002b7000010e7983 */ /* 0x002f220000300a00 */
[----:B------:R-:W4:Y:S02]  /*5bf10*/  LDL.LU.64 R12, [R1+0x2b68] ;  /* 0x002b6800010c7983 */ /* 0x000f240000300a00 */
[----:B0-----:R0:W-:Y:S02]  /*5bf20*/  STL.64 [R1+0x2970], R6 ;  /* 0x0029700601007387 */ /* 0x0011e40000100a00 */
[----:B------:R1:W-:Y:S02]  /*5bf30*/  STL.64 [R1+0x2968], R4 ;  /* 0x0029680401007387 */ /* 0x0003e40000100a00 */
[----:B0-----:R-:W-:-:S02]  /*5bf40*/  IMAD.MOV.U32 R6, RZ, RZ, R3 ;  /* 0x000000ffff067224 */ /* 0x001fc400078e0003 */
[----:B------:R-:W-:-:S05]  /*5bf50*/  IMAD.MOV.U32 R7, RZ, RZ, R2 ;  /* 0x000000ffff077224 */ /* 0x000fca00078e0002 */
[----:B------:R0:W-:Y:S01]  /*5bf60*/  STL.64 [R1+0x2b10], R6 ;  /* 0x002b100601007387 */ /* 0x0001e20000100a00 */
[----:B-1----:R-:W2:Y:S02]  /*5bf70*/  LDL.LU R4, [R1+0xfb0] ;  /* 0x000fb00001047983 */ /* 0x002ea40000300800 */
        /* <DEDUP_REMOVED lines=24> */
[----:B------:R-:W2:Y:S01]  /*5c100*/  LDL.LU.64 R8, [R1+0x2b48] ;  /* 0x002b480001087983 */ /* 0x000ea20000300a00 */
[C---:B---3--:R-:W-:Y:S01]  /*5c110*/  HMMA.16816.F32.BF16 R4, R20.reuse, R26, R4 ;  /* 0x0000001a1404723c */ /* 0x048fe20000041804 */
[----:B------:R-:W-:Y:S01]  /*5c120*/  STL.64 [R1+0x2af0], R14 ;  /* 0x002af00e01007387 */ /* 0x000fe20000100a00 */
[----:B------:R0:W-:Y:S03]  /*5c130*/  STL.64 [R1+0x2ae8], R12 ;  /* 0x002ae80c01007387 */ /* 0x0001e60000100a00 */
[----:B0-----:R-:W3:Y:S01]  /*5c140*/  LDL.LU R12, [R1+0xf90] ;  /* 0x000f9000010c7983 */ /* 0x001ee20000300800 */
[----:B------:R-:W3:Y:S02]  /*5c150*/  LDL.LU R13, [R1+0xf94] ;  /* 0x000f9400010d7983 */ /* 0x000ee40000300800 */
[----:B------:R-:W3:Y:S02]  /*5c160*/  LDL.LU R14, [R1+0xf98] ;  /* 0x000f9800010e7983 */ /* 0x000ee40000300800 */
[----:B------:R-:W3:Y:S01]  /*5c170*/  LDL.LU R15, [R1+0xf9c] ;  /* 0x000f9c00010f7983 */ /* 0x000ee20000300800 */
[----:B--2---:R-:W-:Y:S01]  /*5c180*/  HMMA.16816.F32.BF16 R8, R20, R18, R8 ;  /* 0x000000121408723c */ /* 0x004fe20000041808 */
[----:B------:R-:W-:Y:S11]  /*5c190*/  IMAD.MOV.U32 R17, RZ, RZ, R19 ;  /* 0x000000ffff117224 */ /* 0x000ff600078e0013 */
[----:B------:R-:W-:Y:S11]  /*5c1a0*/  @!UPT UIADD3 URZ, URZ, URZ, URZ ;  /* 0x0000003f3f3ff290 */ /* 0x000ff6000fffe03f */
[----:B------:R0:W-:Y:S01]  /*5c1b0*/  STL.64 [R1+0x1460], R8 ;  /* 0x0014600801007387 */ /* 0x0001e20000100a00 */
[----:B------:R1:W-:Y:S02]  /*5c1c0*/  STL.64 [R1+0x1468], R10 ;  /* 0x0014680a01007387 */ /* 0x0003e40000100a00 */
[----:B0-----:R-:W-:Y:S01]  /*5c1d0*/  IMAD.MOV.U32 R9, RZ, RZ, R18 ;  /* 0x000000ffff097224 */ /* 0x001fe200078e0012 */
[----:B-1----:R-:W2:Y:S01]  /*5c1e0*/  LDL.LU R10, [R1+0x2b40] ;  /* 0x002b4000010a7983 */ /* 0x002ea20000300800 */
[----:B------:R-:W4:Y:S02]  /*5c1f0*/  LDL.LU.64 R18, [R1+0x2b38] ;  /* 0x002b380001127983 */ /* 0x000f240000300a00 */
[----:B------:R-:W2:Y:S02]  /*5c200*/  LDL.LU R16, [R1+0x2b30] ;  /* 0x002b300001107983 */ /* 0x000ea40000300800 */
[----:B------:R-:W-:Y:S01]  /*5c210*/  STL.64 [R1+0x1440], R4 ;  /* 0x0014400401007387 */ /* 0x000fe20000100a00 */
[----:B------:R0:W-:Y:S01]  /*5c220*/  STL.64 [R1+0x1448], R6 ;  /* 0x0014480601007387 */ /* 0x0001e20000100a00 */
[----:B------:R-:W-:-:S02]  /*5c230*/  IMAD.MOV.U32 R11, RZ, RZ, R26 ;  /* 0x000000ffff0b7224 */ /* 0x000fc400078e001a */
[----:B------:R-:W-:Y:S01]  /*5c240*/  IMAD.MOV.U32 R8, RZ, RZ, R27 ;  /* 0x000000ffff087224 */ /* 0x000fe200078e001b */
        /* <DEDUP_REMOVED lines=23> */
[C---:B---3--:R-:W-:Y:S02]  /*5c3c0*/  HMMA.16816.F32.BF16 R24, R20.reuse, R26, R12 ;  /* 0x0000001a1418723c */ /* 0x048fe4000004180c */
[----:B------:R-:W2:Y:S01]  /*5c3d0*/  LDL.LU.64 R14, [R1+0x2af0] ;  /* 0x002af000010e7983 */ /* 0x000ea20000300a00 */
[----:B------:R-:W3:Y:S05]  /*5c3e0*/  LDL.LU.64 R12, [R1+0x2ae8] ;  /* 0x002ae800010c7983 */ /* 0x000eea0000300a00 */
[----:B----4-:R-:W-:Y:S11]  /*5c3f0*/  HMMA.16816.F32.BF16 R4, R20, R18, R4 ;  /* 0x000000121404723c */ /* 0x010ff60000041804 */
[----:B------:R-:W-:Y:S04]  /*5c400*/  @!UPT UIADD3 URZ, URZ, URZ, URZ ;  /* 0x0000003f3f3ff290 */ /* 0x000fe8000fffe03f */
[----:B------:R-:W-:Y:S01]  /*5c410*/  STL.64 [R1+0x1410], R24 ;  /* 0x0014101801007387 */ /* 0x000fe20000100a00 */
[----:B------:R0:W-:Y:S03]  /*5c420*/  STL.64 [R1+0x1418], R26 ;  /* 0x0014181a01007387 */ /* 0x0001e60000100a00 */
[----:B0-----:R-:W4:Y:S01]  /*5c430*/  LDL.LU.64 R26, [R1+0x2ae0] ;  /* 0x002ae000011a7983 */ /* 0x001f220000300a00 */
[----:B------:R-:W2:Y:S03]  /*5c440*/  LDL.LU.64 R24, [R1+0x2ad8] ;  /* 0x002ad80001187983 */ /* 0x000ea60000300a00 */
[----:B------:R0:W-:Y:S02]  /*5c450*/  STL.64 [R1+0x1400], R4 ;  /* 0x0014000401007387 */ /* 0x0001e40000100a00 */
[----:B------:R1:W-:Y:S01]  /*5c460*/  STL.64 [R1+0x1408], R6 ;  /* 0x0014080601007387 */ /* 0x0003e20000100a00 */
[----:B0-----:R-:W2:Y:S01]  /*5c470*/  LDL.LU R4, [R1+0xeb0] ;  /* 0x000eb00001047983 */ /* 0x001ea20000300800 */
[----:B------:R-:W2:Y:S02]  /*5c480*/  LDL.LU R5, [R1+0xeb4] ;  /* 0x000eb40001057983 */ /* 0x000ea40000300800 */
[----:B-1----:R-:W2:Y:S02]  /*5c490*/  LDL.LU R6, [R1+0xeb8] ;  /* 0x000eb80001067983 */ /* 0x002ea40000300800 */
        /* <DEDUP_REMOVED lines=10> */
[----:B------:R-:W2:Y:S04]  /*5c540*/  LDL.LU R9, [R1+0x2ac8] ;  /* 0x002ac80001097983 */ /* 0x000ea80000300800 */
[----:B------:R-:W-:Y:S01]  /*5c550*/  STL.64 [R1+0x29e0], R6 ;  /* 0x0029e00601007387 */ /* 0x000fe20000100a00 */
[----:B------:R0:W-:Y:S02]  /*5c560*/  STL.64 [R1+0x2988], R18 ;  /* 0x0029881201007387 */ /* 0x0001e40000100a00 */
[----:B------:R1:W-:Y:S01]  /*5c570*/  STL [R1+0x2980], R16 ;  /* 0x0029801001007387 */ /* 0x0003e20000100800 */
[----:B0-----:R-:W2:Y:S01]  /*5c580*/  LDL.64 R18, [R1+0x8] ;  /* 0x0000080001127983 */ /* 0x001ea20000100a00 */
[----:B---3--:R-:W-:-:S02]  /*5c590*/  IMAD.MOV.U32 R6, RZ, RZ, R12 ;  /* 0x000000ffff067224 */ /* 0x008fc400078e000c */
[----:B------:R-:W-:Y:S01]  /*5c5a0*/  IMAD.MOV.U32 R7, RZ, RZ, R13 ;  /* 0x000000ffff077224 */ /* 0x000fe200078e000d */
[----:B--2---:R0:W-:Y:S01]  /*5c5b0*/  STL.64 [R1+0x2998], R18 ;  /* 0x0029981201007387 */ /* 0x0041e20000100a00 */
[----:B-1----:R-:W2:Y:S02]  /*5c5c0*/  LDL.LU R16, [R1+0xea0] ;  /* 0x000ea00001107983 */ /* 0x002ea40000300800 */
[----:B------:R-:W2:Y:S01]  /*5c5d0*/  LDL.LU R17, [R1+0xea4] ;  /* 0x000ea40001117983 */ /* 0x000ea20000300800 */
[----:B0-----:R-:W3:Y:S01]  /*5c5e0*/  LDL.LU R18, [R1+0xea8] ;  /* 0x000ea80001127983 */ /* 0x001ee20000300800 */
[----:B------:R-:W3:Y:S02]  /*5c5f0*/  LDL.LU R19, [R1+0xeac] ;  /* 0x000eac0001137983 */ /* 0x000ee40000300800 */
[----:B------:R-:W2:Y:S02]  /*5c600*/  LDL.LU R12, [R1+0x2ac4] ;  /* 0x002ac400010c7983 */ /* 0x000ea40000300800 */
[----:B------:R-:W4:Y:S01]  /*5c610*/  LDL.LU R13, [R1+0x2ac0] ;  /* 0x002ac000010d7983 */ /* 0x000f220000300800 */
        /* <DEDUP_REMOVED lines=10> */
[----:B------:R-:W4:Y:S03]  /*5c6c0*/  LDL.LU R15, [R1+0x2ab8] ;  /* 0x002ab800010f7983 */ /* 0x000f260000300800 */
        /* <DEDUP_REMOVED lines=16> */
[----:B----4-:R-:W-:-:S02]  /*5c7d0*/  IMAD.MOV.U32 R6, RZ, RZ, R27 ;  /* 0x000000ffff067224 */ /* 0x010fc400078e001b */
[----:B------:R-:W-:-:S05]  /*5c7e0*/  IMAD.MOV.U32 R7, RZ, RZ, R26 ;  /* 0x000000ffff077224 */ /* 0x000fca00078e001a */
        /* <DEDUP_REMOVED lines=65> */
[----:B------:R0:W-:Y:S02]  /*5cc00*/  STL.64 [R1+0x2990], R14 ;  /* 0x0029900e01007387 */ /* 0x0001e40000100a00 */
[----:B------:R-:W-:Y:S01]  /*5cc10*/  IMAD.MOV.U32 R6, RZ, RZ, R13 ;  /* 0x000000ffff067224 */ /* 0x000fe200078e000d */
[----:B------:R-:W4:Y:S01]  /*5cc20*/  LDL.LU R12, [R1+0xe90] ;  /* 0x000e9000010c7983 */ /* 0x000f220000300800 */
[----:B------:R-:W4:Y:S03]  /*5cc30*/  LDL.LU R13, [R1+0xe94] ;  /* 0x000e9400010d7983 */ /* 0x000f260000300800 */
[----:B0-----:R-:W4:Y:S01]  /*5cc40*/  LDL.LU R14, [R1+0xe98] ;  /* 0x000e9800010e7983 */ /* 0x001f220000300800 */
[----:B------:R-:W4:Y:S01]  /*5cc50*/  LDL.LU R15, [R1+0xe9c] ;  /* 0x000e9c00010f7983 */ /* 0x000f220000300800 */
        /* <DEDUP_REMOVED lines=89> */
[----:B0-----:R-:W3:Y:S01]  /*5d1f0*/  LDL.LU R8, [R1+0xe70] ;  /* 0x000e700001087983 */ /* 0x001ee20000300800 */
[----:B------:R-:W3:Y:S02]  /*5d200*/  LDL.LU R9, [R1+0xe74] ;  /* 0x000e740001097983 */ /* 0x000ee40000300800 */
[----:B-1----:R-:W3:Y:S02]  /*5d210*/  LDL.LU R10, [R1+0xe78] ;  /* 0x000e7800010a7983 */ /* 0x002ee40000300800 */
[----:B------:R-:W3:Y:S01]  /*5d220*/  LDL.LU R11, [R1+0xe7c] ;  /* 0x000e7c00010b7983 */ /* 0x000ee20000300800 */
[C---:B--2---:R-:W-:Y:S01]  /*5d230*/  HMMA.16816.F32.BF16 R4, R24.reuse, R6, R16 ;  /* 0x000000061804723c */ /* 0x044fe20000041810 */
[----:B------:R-:W4:Y:S11]  /*5d240*/  LDL.LU.64 R18, [R1+0x2998] ;  /* 0x0029980001127983 */ /* 0x000f360000300a00 */
[----:B------:R-:W-:Y:S11]  /*5d250*/  @!UPT UIADD3 URZ, URZ, URZ, URZ ;  /* 0x0000003f3f3ff290 */ /* 0x000ff6000fffe03f */
[----:B------:R0:W-:Y:S01]  /*5d260*/  STL.64 [R1+0x1390], R4 ;  /* 0x0013900401007387 */ /* 0x0001e20000100a00 */
[----:B------:R1:W-:Y:S03]  /*5d270*/  STL.64 [R1+0x1398], R6 ;  /* 0x0013980601007387 */ /* 0x0003e60000100a00 */
[----:B0-----:R-:W2:Y:S01]  /*5d280*/  LDL.LU R4, [R1+0xe60] ;  /* 0x000e600001047983 */ /* 0x001ea20000300800 */
[----:B------:R-:W2:Y:S02]  /*5d290*/  LDL.LU R5, [R1+0xe64] ;  /* 0x000e640001057983 */ /* 0x000ea40000300800 */
[----:B-1----:R-:W2:Y:S02]  /*5d2a0*/  LDL.LU R6, [R1+0xe68] ;  /* 0x000e680001067983 */ /* 0x002ea40000300800 */
[----:B------:R-:W2:Y:S01]  /*5d2b0*/  LDL.LU R7, [R1+0xe6c] ;  /* 0x000e6c0001077983 */ /* 0x000ea20000300800 */
[----:B----4-:R-:W-:Y:S01]  /*5d2c0*/  HMMA.16816.F32.BF16 R12, R24, R18, R12 ;  /* 0x00000012180c723c */ /* 0x010fe2000004180c */
[----:B------:R-:W-:-:S02]  /*5d2d0*/  IMAD.MOV.U32 R28, RZ, RZ, R18 ;  /* 0x000000ffff1c7224 */ /* 0x000fc400078e0012 */
[----:B------:R-:W-:Y:S11]  /*5d2e0*/  IMAD.MOV.U32 R17, RZ, RZ, R19 ;  /* 0x000000ffff117224 */ /* 0x000ff600078e0013 */
[----:B------:R-:W-:Y:S09]  /*5d2f0*/  @!UPT UIADD3 URZ, URZ, URZ, URZ ;  /* 0x0000003f3f3ff290 */ /* 0x000ff2000fffe03f */
[----:B------:R-:W-:Y:S01]  /*5d300*/  STL.64 [R1+0x1380], R12 ;  /* 0x0013800c01007387 */ /* 0x000fe20000100a00 */
[----:B------:R0:W-:Y:S03]  /*5d310*/  STL.64 [R1+0x1388], R14 ;  /* 0x0013880e01007387 */ /* 0x0001e60000100a00 */
[----:B0-----:R-:W4:Y:S01]  /*5d320*/  LDL.LU.64 R14, [R1+0x2990] ;  /* 0x00299000010e7983 */ /* 0x001f220000300a00 */
[----:B------:R-:W3:Y:S02]  /*5d330*/  LDL.LU.64 R18, [R1+0x2988] ;  /* 0x0029880001127983 */ /* 0x000ee40000300a00 */
[----:B------:R-:W2:Y:S01]  /*5d340*/  LDL.LU R16, [R1+0x2980] ;  /* 0x0029800001107983 */ /* 0x000ea20000300800 */
[C---:B---3--:R-:W-:Y:S01]  /*5d350*/  HMMA.16816.F32.BF16 R20, R24.reuse, R18, R20 ;  /* 0x000000121814723c */ /* 0x048fe20000041814 */
[----:B------:R0:W-:Y:S01]  /*5d360*/  STL.64 [R1+0x28c8], R18 ;  /* 0x0028c81201007387 */ /* 0x0001e20000100a00 */
[----:B--2---:R-:W-:Y:S11]  /*5d370*/  STL [R1+0x28c0], R16 ;  /* 0x0028c01001007387 */ /* 0x004ff60000100800 */
[----:B------:R-:W-:Y:S10]  /*5d380*/  @!UPT UIADD3 URZ, URZ, URZ, URZ ;  /* 0x0000003f3f3ff290 */ /* 0x000ff4000fffe03f */
[----:B------:R-:W-:Y:S01]  /*5d390*/  STL.64 [R1+0x1370], R20 ;  /* 0x0013701401007387 */ /* 0x000fe20000100a00 */
[----:B------:R-:W-:Y:S02]  /*5d3a0*/  STL.64 [R1+0x1378], R22 ;  /* 0x0013781601007387 */ /* 0x000fe40000100a00 */
[----:B------:R-:W-:Y:S02]  /*5d3b0*/  STL [R1+0x2940], R17 ;  /* 0x0029401101007387 */ /* 0x000fe40000100800 */
[----:B0-----:R-:W2:Y:S01]  /*5d3c0*/  LDL.64 R18, [R1+0xa8] ;  /* 0x0000a80001127983 */ /* 0x001ea20000100a00 */
[----:B------:R-:W0:Y:S04]  /*5d3d0*/  LDSM.16.MT88.4 R20, [R0+0xc280] ;  /* 0x00c280000014783b */ /* 0x000e280000004200 */
[----:B--2---:R1:W-:Y:S04]  /*5d3e0*/  STL.64 [R1+0x2948], R18 ;  /* 0x0029481201007387 */ /* 0x0043e80000100a00 */
[----:B-1----:R-:W2:Y:S01]  /*5d3f0*/  LDL.64 R18, [R1+0xb8] ;  /* 0x0000b80001127983 */ /* 0x002ea20000100a00 */
[C---:B----4-:R-:W-:Y:S03]  /*5d400*/  HMMA.16816.F32.BF16 R8, R24.reuse, R14, R8 ;  /* 0x0000000e1808723c */ /* 0x050fe60000041808 */
[----:B--2---:R1:W-:Y:S04]  /*5d410*/  STL.64 [R1+0x2950], R18 ;  /* 0x0029501201007387 */ /* 0x0043e80000100a00 */
[----:B-1----:R-:W2:Y:S01]  /*5d420*/  LDL.64 R18, [R1+0xc8] ;  /* 0x0000c80001127983 */ /* 0x002ea20000100a00 */
[----:B0-----:R-:W-:Y:S02]  /*5d430*/  STL.64 [R1+0x2858], R22 ;  /* 0x0028581601007387 */ /* 0x001fe40000100a00 */
[----:B------:R0:W-:Y:S02]  /*5d440*/  STL.64 [R1+0x2850], R20 ;  /* 0x0028501401007387 */ /* 0x0001e40000100a00 */
        /* <DEDUP_REMOVED lines=10> */
[----:B------:R-:W-:Y:S01]  /*5d4f0*/  STL.64 [R1+0x1360], R8 ;  /* 0x0013600801007387 */ /* 0x000fe20000100a00 */
[----:B------:R0:W-:Y:S03]  /*5d500*/  STL.64 [R1+0x1368], R10 ;  /* 0x0013680a01007387 */ /* 0x0001e60000100a00 */
[----:B0-----:R-:W4:Y:S01]  /*5d510*/  LDL.LU.64 R10, [R1+0x2978] ;  /* 0x00297800010a7983 */ /* 0x001f220000300a00 */
[----:B------:R0:W-:Y:S02]  /*5d520*/  STL [R1+0x2870], R14 ;  /* 0x0028700e01007387 */ /* 0x0001e40000100800 */
[----:B------:R1:W-:Y:S02]  /*5d530*/  STL [R1+0x286c], R15 ;  /* 0x00286c0f01007387 */ /* 0x0003e40000100800 */
[----:B------:R-:W2:Y:S01]  /*5d540*/  LDL.LU R12, [R1+0xe30] ;  /* 0x000e3000010c7983 */ /* 0x000ea20000300800 */
[----:B------:R-:W3:Y:S04]  /*5d550*/  LDL.LU R13, [R1+0xe34] ;  /* 0x000e3400010d7983 */ /* 0x000ee80000300800 */
[----:B0-----:R-:W3:Y:S01]  /*5d560*/  LDL.LU R14, [R1+0xe38] ;  /* 0x000e3800010e7983 */ /* 0x001ee20000300800 */
[----:B-1----:R-:W3:Y:S01]  /*5d570*/  LDL.LU R15, [R1+0xe3c] ;  /* 0x000e3c00010f7983 */ /* 0x002ee20000300800 */
[----:B----4-:R-:W-:Y:S02]  /*5d580*/  HMMA.16816.F32.BF16 R24, R24, R10, R4 ;  /* 0x0000000a1818723c */ /* 0x010fe40000041804 */
[----:B------:R-:W3:Y:S01]  /*5d590*/  LDL.LU.64 R6, [R1+0x2970] ;  /* 0x0029700001067983 */ /* 0x000ee20000300a00 */
[----:B------:R-:W3:Y:S02]  /*5d5a0*/  LDL.LU.64 R4, [R1+0x2968] ;  /* 0x0029680001047983 */ /* 0x000ee40000300a00 */
[----:B--2---:R-:W-:-:S02]  /*5d5b0*/  IMAD.MOV.U32 R3, RZ, RZ, R18 ;  /* 0x000000ffff037224 */ /* 0x004fc400078e0012 */
[----:B------:R-:W-:Y:S11]  /*5d5c0*/  IMAD.MOV.U32 R2, RZ, RZ, R19 ;  /* 0x000000ffff027224 */ /* 0x000ff600078e0013 */
[----:B------:R-:W-:Y:S05]  /*5d5d0*/  @!UPT UIADD3 URZ, URZ, URZ, URZ ;  /* 0x0000003f3f3ff290 */ /* 0x000fea000fffe03f */
[----:B------:R-:W-:Y:S01]  /*5d5e0*/  STL.64 [R1+0x1160], R24 ;  /* 0x0011601801007387 */ /* 0x000fe20000100a00 */
[----:B------:R0:W-:Y:S03]  /*5d5f0*/  STL.64 [R1+0x1168], R26 ;  /* 0x0011681a01007387 */ /* 0x0001e60000100a00 */
[----:B0-----:R-:W2:Y:S01]  /*5d600*/  LDL.64 R26, [R1+0x88] ;  /* 0x00008800011a7983 */ /* 0x001ea20000100a00 */
[----:B------:R0:W-:Y:S02]  /*5d610*/  STL [R1+0x2878], R10 ;  /* 0x0028780a01007387 */ /* 0x0001e40000100800 */
[----:B------:R1:W-:Y:S02]  /*5d620*/  STL [R1+0x2874], R11 ;  /* 0x0028740b01007387 */ /* 0x0003e40000100800 */
[----:B------:R-:W4:Y:S01]  /*5d630*/  LDL.LU R8, [R1+0xe40] ;  /* 0x000e400001087983 */ /* 0x000f220000300800 */
[----:B------:R-:W4:Y:S04]  /*5d640*/  LDL.LU R9, [R1+0xe44] ;  /* 0x000e440001097983 */ /* 0x000f280000300800 */
[----:B0-----:R-:W4:Y:S01]  /*5d650*/  LDL.LU R10, [R1+0xe48] ;  /* 0x000e4800010a7983 */ /* 0x001f220000300800 */
[----:B-1----:R-:W4:Y:S01]  /*5d660*/  LDL.LU R11, [R1+0xe4c] ;  /* 0x000e4c00010b7983 */ /* 0x002f220000300800 */
[C---:B---3--:R-:W-:Y:S11]  /*5d670*/  HMMA.16816.F32.BF16 R20, R4.reuse, R18, R20 ;  /* 0x000000120414723c */ /* 0x048ff60000041814 */
[----:B------:R-:W-:Y:S11]  /*5d680*/  @!UPT UIADD3 URZ, URZ, URZ, URZ ;  /* 0x0000003f3f3ff290 */ /* 0x000ff6000fffe03f */
[----:B------:R-:W-:Y:S01]  /*5d690*/  @!UPT UIADD3 URZ, URZ, URZ, URZ ;  /* 0x0000003f3f3ff290 */ /* 0x000fe2000fffe03f */
[----:B------:R-:W-:Y:S01]  /*5d6a0*/  STL.64 [R1+0x1510], R20 ;  /* 0x0015101401007387 */ /* 0x000fe20000100a00 */
[----:B------:R0:W-:Y:S03]  /*5d6b0*/  STL.64 [R1+0x1518], R22 ;  /* 0x0015181601007387 */ /* 0x0001e60000100a00 */
[----:B0-----:R-:W3:Y:S01]  /*5d6c0*/  LDL.LU.64 R22, [R1+0x2960] ;  /* 0x0029600001167983 */ /* 0x001ee20000300a00 */
[----:B------:R-:W3:Y:S02]  /*5d6d0*/  LDL.LU.64 R20, [R1+0x2958] ;  /* 0x0029580001147983 */ /* 0x000ee40000300a00 */
[----:B------:R-:W4:Y:S02]  /*5d6e0*/  LDL.LU.64 R18, [R1+0x2950] ;  /* 0x0029500001127983 */ /* 0x000f240000300a00 */
[----:B------:R-:W-:Y:S01]  /*5d6f0*/  STL [R1+0x2880], R2 ;  /* 0x0028800201007387 */ /* 0x000fe20000100800 */
        /* <DEDUP_REMOVED lines=8> */
[----:B------:R-:W4:Y:S01]  /*5d780*/  LDL.LU.64 R18, [R1+0x2948] ;  /* 0x0029480001127983 */ /* 0x000f220000300a00 */
[----:B------:R-:W-:Y:S02]  /*5d790*/  STL [R1+0x2884], R9 ;  /* 0x0028840901007387 */ /* 0x000fe40000100800 */
[----:B------:R0:W-:Y:S02]  /*5d7a0*/  STL [R1+0x2900], R8 ;  /* 0x0029000801007387 */ /* 0x0001e40000100800 */
[----:B0-----:R-:W2:Y:S01]  /*5d7b0*/  LDL.LU R8, [R1+0xe10] ;  /* 0x000e100001087983 */ /* 0x001ea20000300800 */
[----:B------:R-:W2:Y:S02]  /*5d7c0*/  LDL.LU R9, [R1+0xe14] ;  /* 0x000e140001097983 */ /* 0x000ea40000300800 */
[----:B------:R-:W2:Y:S02]  /*5d7d0*/  LDL.LU R10, [R1+0xe18] ;  /* 0x000e1800010a7983 */ /* 0x000ea40000300800 */
[----:B------:R-:W2:Y:S01]  /*5d7e0*/  LDL.LU R11, [R1+0xe1c] ;  /* 0x000e1c00010b7983 */ /* 0x000ea20000300800 */
[----:B----4-:R-:W-:Y:S11]  /*5d7f0*/  HMMA.16816.F32.BF16 R12, R4, R18, R12 ;  /* 0x00000012040c723c */ /* 0x010ff6000004180c */
[----:B------:R-:W-:Y:S11]  /*5d800*/  @!UPT UIADD3 URZ, URZ, URZ, URZ ;  /* 0x0000003f3f3ff290 */ /* 0x000ff6000fffe03f */
[----:B------:R-:W-:Y:S01]  /*5d810*/  @!UPT UIADD3 URZ, URZ, URZ, URZ ;  /* 0x0000003f3f3ff290 */ /* 0x000fe2000fffe03f */
[----:B------:R0:W-:Y:S01]  /*5d820*/  STL.64 [R1+0x14d0], R12 ;  /* 0x0014d00c01007387 */ /* 0x0001e20000100a00 */
[----:B------:R1:W-:Y:S02]  /*5d830*/  STL.64 [R1+0x14d8], R14 ;  /* 0x0014d80e01007387 */ /* 0x0003e40000100a00 */
[----:B------:R-:W4:Y:S02]  /*5d840*/  LDL.LU R17, [R1+0x2940] ;  /* 0x0029400001117983 */ /* 0x000f240000300800 */
[----:B0-----:R-:W-:Y:S02]  /*5d850*/  IMAD.MOV.U32 R13, RZ, RZ, R18 ;  /* 0x000000ffff0d7224 */ /* 0x001fe400078e0012 */
[----:B------:R-:W-:-:S05]  /*5d860*/  IMAD.MOV.U32 R12, RZ, RZ, R19 ;  /* 0x000000ffff0c7224 */ /* 0x000fca00078e0013 */
[----:B------:R-:W-:Y:S01]  /*5d870*/  STL.64 [R1+0x2920], R12 ;  /* 0x0029200c01007387 */ /* 0x000fe20000100a00 */
[----:B-1----:R-:W3:Y:S01]  /*5d880*/  LDL.64 R14, [R1+0x98] ;  /* 0x00009800010e7983 */ /* 0x002ee20000100a00 */
[C---:B--2---:R-:W-:Y:S08]  /*5d890*/  HMMA.16816.F32.BF16 R8, R4.reuse, R26, R8 ;  /* 0x0000001a0408723c */ /* 0x044ff00000041808 */
[----:B---3--:R-:W-:Y:S11]  /*5d8a0*/  HMMA.16816.F32.BF16 R20, R4, R14, R20 ;  /* 0x0000000e0414723c */ /* 0x008ff60000041814 */
[----:B------:R-:W-:Y:S11]  /*5d8b0*/  @!UPT UIADD3 URZ, URZ, URZ, URZ ;  /* 0x0000003f3f3ff290 */ /* 0x000ff6000fffe03f */
[----:B------:R-:W-:Y:S01]  /*5d8c0*/  @!UPT UIADD3 URZ, URZ, URZ, URZ ;  /* 0x0000003f3f3ff290 */ /* 0x000fe2000fffe03f */
[----:B------:R0:W-:Y:S01]  /*5d8d0*/  STL.64 [R1+0x14c0], R20 ;  /* 0x0014c01401007387 */ /* 0x0001e20000100a00 */
[----:B------:R1:W-:Y:S02]  /*5d8e0*/  STL.64 [R1+0x14c8], R22 ;  /* 0x0014c81601007387 */ /* 0x0003e40000100a00 */
[----:B------:R-:W-:Y:S02]  /*5d8f0*/  STL.64 [R1+0x1150], R8 ;  /* 0x0011500801007387 */ /* 0x000fe40000100a00 */
[----:B------:R-:W-:Y:S02]  /*5d900*/  STL.64 [R1+0x1158], R10 ;  /* 0x0011580a01007387 */ /* 0x000fe40000100a00 */
[----:B0-----:R-:W-:Y:S02]  /*5d910*/  IMAD.MOV.U32 R21, RZ, RZ, R14 ;  /* 0x000000ffff157224 */ /* 0x001fe400078e000e */
[----:B-1----:R-:W-:Y:S02]  /*5d920*/  IMAD.MOV.U32 R23, RZ, RZ, R26 ;  /* 0x000000ffff177224 */ /* 0x002fe400078e001a */
[----:B------:R-:W-:-:S02]  /*5d930*/  IMAD.MOV.U32 R22, RZ, RZ, R27 ;  /* 0x000000ffff167224 */ /* 0x000fc400078e001b */
[----:B------:R-:W-:-:S03]  /*5d940*/  IMAD.MOV.U32 R20, RZ, RZ, R15 ;  /* 0x000000ffff147224 */ /* 0x000fc600078e000f */
[----:B------:R-:W-:Y:S02]  /*5d950*/  STL.64 [R1+0x2890], R22 ;  /* 0x0028901601007387 */ /* 0x000fe40000100a00 */
[----:B------:R0:W-:Y:S02]  /*5d960*/  STL.64 [R1+0x2888], R20 ;  /* 0x0028881401007387 */ /* 0x0001e40000100a00 */
[----:B0-----:R-:W2:Y:S01]  /*5d970*/  LDL.LU R20, [R1+0xd80] ;  /* 0x000d800001147983 */ /* 0x001ea20000300800 */
[----:B------:R-:W2:Y:S02]  /*5d980*/  LDL.LU R21, [R1+0xd84] ;  /* 0x000d840001157983 */ /* 0x000ea40000300800 */
[----:B------:R-:W3:Y:S02]  /*5d990*/  LDL.LU R22, [R1+0xd88] ;  /* 0x000d880001167983 */ /* 0x000ee40000300800 */
[----:B------:R-:W3:Y:S02]  /*5d9a0*/  LDL.LU R23, [R1+0xd8c] ;  /* 0x000d8c0001177983 */ /* 0x000ee40000300800 */
[----:B---3--:R-:W-:Y:S01]  /*5d9b0*/  STL.64 [R1+0x28a0], R22 ;  /* 0x0028a01601007387 */ /* 0x008fe20000100a00 */
[----:B--2---:R-:W-:Y:S02]  /*5d9c0*/  STL.64 [R1+0x2898], R20 ;  /* 0x0028981401007387 */ /* 0x004fe40000100a00 */
[----:B------:R-:W2:Y:S02]  /*5d9d0*/  LDL.LU R12, [R1+0xdf0] ;  /* 0x000df000010c7983 */ /* 0x000ea40000300800 */
[----:B------:R-:W2:Y:S01]  /*5d9e0*/  LDL.LU R13, [R1+0xdf4] ;  /* 0x000df400010d7983 */ /* 0x000ea20000300800 */
[----:B------:R-:W3:Y:S01]  /*5d9f0*/  LDL.LU R14, [R1+0xdf8] ;  /* 0x000df800010e7983 */ /* 0x000ee20000300800 */
[----:B------:R-:W3:Y:S03]  /*5da00*/  LDL.LU R15, [R1+0xdfc] ;  /* 0x000dfc00010f7983 */ /* 0x000ee60000300800 */
[----:B---3--:R0:W-:Y:S01]  /*5da10*/  STL.64 [R1+0x2930], R14 ;  /* 0x0029300e01007387 */ /* 0x0081e20000100a00 */
[----:B--2---:R-:W-:Y:S02]  /*5da20*/  STL.64 [R1+0x2928], R12 ;  /* 0x0029280c01007387 */ /* 0x004fe40000100a00 */
[----:B------:R-:W2:Y:S01]  /*5da30*/  LDL.64 R26, [R1+0x68] ;  /* 0x00006800011a7983 */ /* 0x000ea20000100a00 */
[----:B0-----:R-:W3:Y:S04]  /*5da40*/  LDL.64 R14, [R1+0x78] ;  /* 0x00007800010e7983 */ /* 0x001ee80000100a00 */
[----:B--2---:R0:W-:Y:S01]  /*5da50*/  STL.64 [R1+0x2938], R26 ;  /* 0x0029381a01007387 */ /* 0x0041e20000100a00 */
[----:B------:R-:W3:Y:S02]  /*5da60*/  LDL.LU R24, [R1+0xe00] ;  /* 0x000e000001187983 */ /* 0x000ee40000300800 */
[----:B------:R-:W3:Y:S01]  /*5da70*/  LDL.LU R25, [R1+0xe04] ;  /* 0x000e040001197983 */ /* 0x000ee20000300800 */
[----:B0-----:R-:W3:Y:S01]  /*5da80*/  LDL.LU R26, [R1+0xe08] ;  /* 0x000e0800011a7983 */ /* 0x001ee20000300800 */
[----:B------:R-:W3:Y:S02]  /*5da90*/  LDL.LU R27, [R1+0xe0c] ;  /* 0x000e0c00011b7983 */ /* 0x000ee40000300800 */
[----:B------:R-:W2:Y:S02]  /*5daa0*/  LDL.64 R18, [R1+0x28] ;  /* 0x0000280001127983 */ /* 0x000ea40000100a00 */
[----:B------:R-:W-:-:S02]  /*5dab0*/  IMAD.MOV.U32 R22, RZ, RZ, R28 ;  /* 0x000000ffff167224 */ /* 0x000fc400078e001c */
[----:B----4-:R-:W-:Y:S01]  /*5dac0*/  IMAD.MOV.U32 R23, RZ, RZ, R17 ;  /* 0x000000ffff177224 */ /* 0x010fe200078e0011 */
[----:B--2---:R0:W-:Y:S04]  /*5dad0*/  STL.64 [R1+0x28e0], R18 ;  /* 0x0028e01201007387 */ /* 0x0041e80000100a00 */
[----:B0-----:R-:W2:Y:S04]  /*5dae0*/  LDL.64 R18, [R1+0x38] ;  /* 0x0000380001127983 */ /* 0x001ea80000100a00 */
[----:B--2---:R-:W-:Y:S01]  /*5daf0*/  STL.64 [R1+0x28f8], R18 ;  /* 0x0028f81201007387 */ /* 0x004fe20000100a00 */
[----:B------:R0:W-:Y:S02]  /*5db00*/  STL.64 [R1+0x28b8], R22 ;  /* 0x0028b81601007387 */ /* 0x0001e40000100a00 */
[----:B------:R-:W2:Y:S02]  /*5db10*/  LDL.LU R20, [R1+0xda0] ;  /* 0x000da00001147983 */ /* 0x000ea40000300800 */
[----:B------:R-:W2:Y:S01]  /*5db20*/  LDL.LU R21, [R1+0xda4] ;  /* 0x000da40001157983 */ /* 0x000ea20000300800 */
[----:B0-----:R-:W4:Y:S01]  /*5db30*/  LDL.LU R22, [R1+0xda8] ;  /* 0x000da80001167983 */ /* 0x001f220000300800 */
[----:B------:R-:W4:Y:S02]  /*5db40*/  LDL.LU R23, [R1+0xdac] ;  /* 0x000dac0001177983 */ /* 0x000f240000300800 */
[----:B------:R-:W2:Y:S02]  /*5db50*/  LDL.LU R8, [R1+0xdd0] ;  /* 0x000dd00001087983 */ /* 0x000ea40000300800 */
[----:B------:R-:W2:Y:S01]  /*5db60*/  LDL.LU R9, [R1+0xdd4] ;  /* 0x000dd40001097983 */ /* 0x000ea20000300800 */
[----:B------:R-:W2:Y:S01]  /*5db70*/  LDL.LU R10, [R1+0xdd8] ;  /* 0x000dd800010a7983 */ /* 0x000ea20000300800 */
[----:B------:R-:W2:Y:S03]  /*5db80*/  LDL.LU R11, [R1+0xddc] ;  /* 0x000ddc00010b7983 */ /* 0x000ea60000300800 */
[----:B--2---:R0:W-:Y:S01]  /*5db90*/  STL.64 [R1+0x2910], R10 ;  /* 0x0029100a01007387 */ /* 0x0041e20000100a00 */
[----:B------:R-:W-:Y:S02]  /*5dba0*/  STL.64 [R1+0x2908], R8 ;  /* 0x0029080801007387 */ /* 0x000fe40000100a00 */
[----:B------:R-:W2:Y:S01]  /*5dbb0*/  LDL.64 R18, [R1+0x48] ;  /* 0x0000480001127983 */ /* 0x000ea20000100a00 */
[----:B0-----:R-:W3:Y:S04]  /*5dbc0*/  LDL.64 R10, [R1+0x58] ;  /* 0x00005800010a7983 */ /* 0x001ee80000100a00 */
[----:B--2---:R0:W-:Y:S01]  /*5dbd0*/  STL.64 [R1+0x2918], R18 ;  /* 0x0029181201007387 */ /* 0x0041e20000100a00 */
        /* <DEDUP_REMOVED lines=9> */
[----:B------:R-:W2:Y:S01]  /*5dc70*/  LDL.LU R23, [R1+0xdbc] ;  /* 0x000dbc0001177983 */ /* 0x000ea20000300800 */
[----:B---3--:R-:W-:Y:S01]  /*5dc80*/  HMMA.16816.F32.BF16 R24, R4, R14, R24 ;  /* 0x0000000e0418723c */ /* 0x008fe20000041818 */
[----:B------:R-:W-:-:S02]  /*5dc90*/  IMAD.MOV.U32 R28, RZ, RZ, R14 ;  /* 0x000000ffff1c7224 */ /* 0x000fc400078e000e */
[----:B------:R-:W-:Y:S01]  /*5dca0*/  IMAD.MOV.U32 R29, RZ, RZ, R15 ;  /* 0x000000ffff1d7224 */ /* 0x000fe200078e000f */
[----:B--2---:R-:W-:Y:S01]  /*5dcb0*/  STL.64 [R1+0x28f0], R22 ;  /* 0x0028f01601007387 */ /* 0x004fe20000100a00 */
[----:B----4-:R0:W-:Y:S03]  /*5dcc0*/  STL.64 [R1+0x28e8], R20 ;  /* 0x0028e81401007387 */ /* 0x0101e60000100a00 */
        /* <DEDUP_REMOVED lines=17> */
[----:B------:R-:W0:Y:S01]  /*5dde0*/  LDSM.16.MT88.4 R24, [R0+0xc300] ;  /* 0x00c300000018783b */ /* 0x000e220000004200 */
[----:B------:R-:W-:Y:S03]  /*5ddf0*/  HMMA.16816.F32.BF16 R16, R4, R10, R16 ;  /* 0x0000000a0410723c */ /* 0x000fe60000041810 */
[----:B------:R-:W-:Y:S04]  /*5de00*/  STL.64 [R1+0x28b0], R14 ;  /* 0x0028b00e01007387 */ /* 0x000fe80000100a00 */
[----:B---3--:R1:W-:Y:S04]  /*5de10*/  STL.64 [R1+0x28a8], R12 ;  /* 0x0028a80c01007387 */ /* 0x0083e80000100a00 */
[----:B-1----:R-:W3:Y:S01]  /*5de20*/  LDL.LU R12, [R1+0xd90] ;  /* 0x000d9000010c7983 */ /* 0x002ee20000300800 */
[----:B------:R-:W3:Y:S02]  /*5de30*/  LDL.LU R13, [R1+0xd94] ;  /* 0x000d9400010d7983 */ /* 0x000ee40000300800 */
[----:B------:R-:W3:Y:S02]  /*5de40*/  LDL.LU R14, [R1+0xd98] ;  /* 0x000d9800010e7983 */ /* 0x000ee40000300800 */
[----:B------:R-:W3:Y:S01]  /*5de50*/  LDL.LU R15, [R1+0xd9c] ;  /* 0x000d9c00010f7983 */ /* 0x000ee20000300800 */
[----:B0-----:R0:W-:Y:S01]  /*5de60*/  STL.64 [R1+0x2720], R26 ;  /* 0x0027201a01007387 */ /* 0x0011e20000100a00 */
[----:B------:R1:W-:Y:S03]  /*5de70*/  STL.64 [R1+0x2718], R24 ;  /* 0x0027181801007387 */ /* 0x0003e60000100a00 */
[----:B0-----:R-:W4:Y:S04]  /*5de80*/  LDL R26, [R1+0x18] ;  /* 0x00001800011a7983 */ /* 0x001f280000100800 */
[----:B------:R-:W4:Y:S01]  /*5de90*/  LDL R27, [R1+0x1c] ;  /* 0x00001c00011b7983 */ /* 0x000f220000100800 */
[----:B------:R-:W-:Y:S02]  /*5dea0*/  STL.64 [R1+0x1340], R16 ;  /* 0x0013401001007387 */ /* 0x000fe40000100a00 */
[----:B------:R0:W-:Y:S02]  /*5deb0*/  STL.64 [R1+0x1348], R18 ;  /* 0x0013481201007387 */ /* 0x0001e40000100a00 */
[----:B-1----:R-:W-:-:S02]  /*5dec0*/  IMAD.MOV.U32 R25, RZ, RZ, R10 ;  /* 0x000000ffff197224 */ /* 0x002fc400078e000a */
[----:B------:R-:W-:Y:S01]  /*5ded0*/  IMAD.MOV.U32 R24, RZ, RZ, R11 ;  /* 0x000000ffff187224 */ /* 0x000fe200078e000b */
        /* <DEDUP_REMOVED lines=8> */
[----:B0-----:R-:W2:Y:S01]  /*5df60*/  LDL.LU R8, [R1+0x2900] ;  /* 0x0029000001087983 */ /* 0x001ea20000300800 */
        /* <DEDUP_REMOVED lines=21> */
[----:B------:R-:W2:Y:S01]  /*5e0c0*/  LDL.LU.64 R18, [R1+0x28c8] ;  /* 0x0028c80001127983 */ /* 0x000ea20000300a00 */
[----:B------:R-:W2:Y:S01]  /*5e0d0*/  LDL.LU R16, [R1+0x28c0] ;  /* 0x0028c00001107983 */ /* 0x000ea20000300800 */
[C---:B----4-:R-:W-:Y:S11]  /*5e0e0*/  HMMA.16816.F32.BF16 R20, R4.reuse, R26, R20 ;  /* 0x0000001a0414723c */ /* 0x050ff60000041814 */
[----:B------:R-:W-:Y:S11]  /*5e0f0*/  @!UPT UIADD3 URZ, URZ, URZ, URZ ;  /* 0x0000003f3f3ff290 */ /* 0x000ff6000fffe03f */
[----:B------:R-:W-:Y:S01]  /*5e100*/  @!UPT UIADD3 URZ, URZ, URZ, URZ ;  /* 0x0000003f3f3ff290 */ /* 0x000fe2000fffe03f */
[----:B------:R-:W-:Y:S01]  /*5e110*/  STL.64 [R1+0x1300], R20 ;  /* 0x0013001401007387 */ /* 0x000fe20000100a00 */
[----:B------:R0:W-:Y:S03]  /*5e120*/  STL.64 [R1+0x1308], R22 ;  /* 0x0013081601007387 */ /* 0x0001e60000100a00 */
[----:B0-----:R-:W3:Y:S01]  /*5e130*/  LDL.LU.64 R22, [R1+0x28b8] ;  /* 0x0028b80001167983 */ /* 0x001ee20000300a00 */
[----:B------:R-:W-:Y:S01]  /*5e140*/  STL.64 [R1+0x2748], R26 ;  /* 0x0027481a01007387 */ /* 0x000fe20000100a00 */
[C---:B---3--:R-:W-:Y:S02]  /*5e150*/  HMMA.16816.F32.BF16 R20, R4.reuse, R22, R12 ;  /* 0x000000160414723c */ /* 0x048fe4000004180c */
[----:B------:R-:W3:Y:S01]  /*5e160*/  LDL.LU.64 R14, [R1+0x28b0] ;  /* 0x0028b000010e7983 */ /* 0x000ee20000300a00 */
[----:B------:R-:W4:Y:S11]  /*5e170*/  LDL.LU.64 R12, [R1+0x28a8] ;  /* 0x0028a800010c7983 */ /* 0x000f360000300a00 */
[----:B------:R-:W-:Y:S09]  /*5e180*/  @!UPT UIADD3 URZ, URZ, URZ, URZ ;  /* 0x0000003f3f3ff290 */ /* 0x000ff2000fffe03f */
[----:B------:R-:W-:Y:S01]  /*5e190*/  STL.64 [R1+0x12f0], R20 ;  /* 0x0012f01401007387 */ /* 0x000fe20000100a00 */
[----:B------:R0:W-:Y:S03]  /*5e1a0*/  STL.64 [R1+0x12f8], R22 ;  /* 0x0012f81601007387 */ /* 0x0001e60000100a00 */
[----:B0-----:R-:W2:Y:S01]  /*5e1b0*/  LDL.LU.64 R22, [R1+0x28a0] ;  /* 0x0028a00001167983 */ /* 0x001ea20000300a00 */
[----:B------:R-:W2:Y:S02]  /*5e1c0*/  LDL.LU.64 R20, [R1+0x2898] ;  /* 0x0028980001147983 */ /* 0x000ea40000300a00 */
[----:B------:R-:W-:Y:S02]  /*5e1d0*/  IMAD.MOV.U32 R26, RZ, RZ, R9 ;  /* 0x000000ffff1a7224 */ /* 0x000fe400078e0009 */
        /* <DEDUP_REMOVED lines=8> */
[----:B------:R-:W2:Y:S02]  /*5e260*/  LDL.LU R9, [R1+0x2884] ;  /* 0x0028840001097983 */ /* 0x000ea40000300800 */
[----:B------:R-:W-:Y:S01]  /*5e270*/  STL.64 [R1+0x2760], R26 ;  /* 0x0027601a01007387 */ /* 0x000fe20000100a00 */
[----:B------:R0:W-:Y:S01]  /*5e280*/  STL.64 [R1+0x2730], R18 ;  /* 0x0027301201007387 */ /* 0x0001e20000100a00 */
[----:B------:R1:W-:Y:S03]  /*5e290*/  STL [R1+0x272c], R16 ;  /* 0x00272c1001007387 */ /* 0x0003e60000100800 */
        /* <DEDUP_REMOVED lines=10> */
[----:B------:R0:W-:Y:S02]  /*5e340*/  STL.64 [R1+0x2778], R26 ;  /* 0x0027781a01007387 */ /* 0x0001e40000100a00 */
[----:B0-----:R-:W-:-:S02]  /*5e350*/  IMAD.MOV.U32 R26, RZ, RZ, R10 ;  /* 0x000000ffff1a7224 */ /* 0x001fc400078e000a */
        /* <DEDUP_REMOVED lines=51> */
[----:B------:R4:W-:Y:S02]  /*5e690*/  STL.64 [R1+0x2808], R26 ;  /* 0x0028081a01007387 */ /* 0x0009e40000100a00 */
[----:B----4-:R-:W-:Y:S02]  /*5e6a0*/  IMAD.MOV.U32 R26, RZ, RZ, R13 ;  /* 0x000000ffff1a7224 */ /* 0x010fe400078e000d */
        /* <DEDUP_REMOVED lines=19> */
[----:B------:R0:W-:Y:S01]  /*5e7e0*/  STL.64 [R1+0x2860], R26 ;  /* 0x0028601a01007387 */ /* 0x0001e20000100a00 */
[----:B------:R-:W3:Y:S02]  /*5e7f0*/  LDL.LU R24, [R1+0xd70] ;  /* 0x000d700001187983 */ /* 0x000ee40000300800 */
[----:B------:R-:W3:Y:S01]  /*5e800*/  LDL.LU R25, [R1+0xd74] ;  /* 0x000d740001197983 */ /* 0x000ee20000300800 */
[----:B0-----:R-:W3:Y:S01]  /*5e810*/  LDL.LU R26, [R1+0xd78] ;  /* 0x000d7800011a7983 */ /* 0x001ee20000300800 */
[----:B------:R-:W3:Y:S02]  /*5e820*/  LDL.LU R27, [R1+0xd7c] ;  /* 0x000d7c00011b7983 */ /* 0x000ee40000300800 */
[----:B------:R-:W3:Y:S02]  /*5e830*/  LDL.LU.64 R8, [R1+0x1758] ;  /* 0x0017580001087983 */ /* 0x000ee40000300a00 */
[----:B------:R-:W3:Y:S01]  /*5e840*/  LDL.LU R20, [R1+0xd60] ;  /* 0x000d600001147983 */ /* 0x000ee20000300800 */
[----:B------:R-:W3:Y:S01]  /*5e850*/  LDL.LU R21, [R1+0xd64] ;  /* 0x000d640001157983 */ /* 0x000ee20000300800 */
[----:B------:R-:W3:Y:S02]  /*5e860*/  LDL.LU R22, [R1+0xd68] ;  /* 0x000d680001167983 */ /* 0x000ee40000300800 */
[----:B------:R-:W3:Y:S01]  /*5e870*/  LDL.LU R23, [R1+0xd6c] ;  /* 0x000d6c0001177983 */ /* 0x000ee20000300800 */
        /* <DEDUP_REMOVED lines=18> */
[----:B------:R-:W3:Y:S01]  /*5e9a0*/  LDL.LU R19, [R1+0xd4c] ;  /* 0x000d4c0001137983 */ /* 0x000ee20000300800 */
[----:B------:R-:W-:Y:S01]  /*5e9b0*/  HMMA.16816.F32.BF16 R4, R4, R10, R20 ;  /* 0x0000000a0404723c */ /* 0x000fe20000041814 */
        /* <DEDUP_REMOVED lines=8> */
[----:B0-----:R-:W2:Y:S01]  /*5ea40*/  LDL.LU.64 R26, [R1+0x2860] ;  /* 0x00286000011a7983 */ /* 0x001ea20000300a00 */
[----:B------:R0:W-:Y:S02]  /*5ea50*/  STL.64 [R1+0x2738], R14 ;  /* 0x0027380e01007387 */ /* 0x0001e40000100a00 */
[----:B------:R-:W3:Y:S02]  /*5ea60*/  LDL.LU R12, [R1+0xc90] ;  /* 0x000c9000010c7983 */ /* 0x000ee40000300800 */
[----:B------:R-:W3:Y:S01]  /*5ea70*/  LDL.LU R13, [R1+0xc94] ;  /* 0x000c9400010d7983 */ /* 0x000ee20000300800 */
[----:B0-----:R-:W3:Y:S01]  /*5ea80*/  LDL.LU R14, [R1+0xc98] ;  /* 0x000c9800010e7983 */ /* 0x001ee20000300800 */
[----:B------:R-:W3:Y:S02]  /*5ea90*/  LDL.LU R15, [R1+0xc9c] ;  /* 0x000c9c00010f7983 */ /* 0x000ee40000300800 */
[----:B------:R-:W2:Y:S02]  /*5eaa0*/  LDL.LU.64 R22, [R1+0x2858] ;  /* 0x0028580001167983 */ /* 0x000ea40000300a00 */
[----:B------:R-:W2:Y:S01]  /*5eab0*/  LDL.LU.64 R20, [R1+0x2850] ;  /* 0x0028500001147983 */ /* 0x000ea20000300a00 */
        /* <DEDUP_REMOVED lines=87> */
[----:B------:R-:W3:Y:S01]  /*5f030*/  LDL.LU.64 R18, [R1+0x2740] ;  /* 0x0027400001127983 */ /* 0x000ee20000300a00 */
[----:B------:R-:W-:Y:S02]  /*5f040*/  IMAD.MOV.U32 R2, RZ, RZ, R8 ;  /* 0x000000ffff027224 */ /* 0x000fe400078e0008 */
[----:B------:R-:W-:Y:S11]  /*5f050*/  IMAD.MOV.U32 R3, RZ, RZ, R9 ;  /* 0x000000ffff037224 */ /* 0x000ff600078e0009 */
[----:B------:R-:W-:Y:S07]  /*5f060*/  @!UPT UIADD3 URZ, URZ, URZ, URZ ;  /* 0x0000003f3f3ff290 */ /* 0x000fee000fffe03f */
[----:B------:R0:W-:Y:S01]  /*5f070*/  STL.64 [R1+0x1270], R24 ;  /* 0x0012701801007387 */ /* 0x0001e20000100a00 */
[----:B------:R1:W-:Y:S03]  /*5f080*/  STL.64 [R1+0x1278], R26 ;  /* 0x0012781a01007387 */ /* 0x0003e60000100a00 */
[----:B0-----:R-:W2:Y:S01]  /*5f090*/  LDL.LU R24, [R1+0xc60] ;  /* 0x000c600001187983 */ /* 0x001ea20000300800 */
[----:B------:R-:W2:Y:S02]  /*5f0a0*/  LDL.LU R25, [R1+0xc64] ;  /* 0x000c640001197983 */ /* 0x000ea40000300800 */
[----:B-1----:R-:W2:Y:S02]  /*5f0b0*/  LDL.LU R26, [R1+0xc68] ;  /* 0x000c6800011a7983 */ /* 0x002ea40000300800 */
[----:B------:R-:W2:Y:S01]  /*5f0c0*/  LDL.LU R27, [R1+0xc6c] ;  /* 0x000c6c00011b7983 */ /* 0x000ea20000300800 */
        /* <DEDUP_REMOVED lines=8> */
[----:B------:R-:W2:Y:S01]  /*5f150*/  LDL.LU R16, [R1+0x272c] ;  /* 0x00272c0001107983 */ /* 0x000ea20000300800 */
[----:B----4-:R-:W-:Y:S11]  /*5f160*/  HMMA.16816.F32.BF16 R4, R20, R18, R4 ;  /* 0x000000121404723c */ /* 0x010ff60000041804 */
[----:B------:R-:W-:Y:S11]  /*5f170*/  @!UPT UIADD3 URZ, URZ, URZ, URZ ;  /* 0x0000003f3f3ff290 */ /* 0x000ff6000fffe03f */
[----:B------:R-:W-:Y:S01]  /*5f180*/  @!UPT UIADD3 URZ, URZ, URZ, URZ ;  /* 0x0000003f3f3ff290 */ /* 0x000fe2000fffe03f */
[----:B------:R0:W-:Y:S01]  /*5f190*/  STL.64 [R1+0x1250], R4 ;  /* 0x0012500401007387 */ /* 0x0001e20000100a00 */
[----:B------:R1:W-:Y:S03]  /*5f1a0*/  STL.64 [R1+0x1258], R6 ;  /* 0x0012580601007387 */ /* 0x0003e60000100a00 */
[----:B0-----:R-:W4:Y:S01]  /*5f1b0*/  LDL.LU R4, [R1+0xc50] ;  /* 0x000c500001047983 */ /* 0x001f220000300800 */
[----:B------:R-:W4:Y:S02]  /*5f1c0*/  LDL.LU R5, [R1+0xc54] ;  /* 0x000c540001057983 */ /* 0x000f240000300800 */
[----:B-1----:R-:W4:Y:S02]  /*5f1d0*/  LDL.LU R6, [R1+0xc58] ;  /* 0x000c580001067983 */ /* 0x002f240000300800 */
[----:B------:R-:W-:Y:S02]  /*5f1e0*/  IMAD.MOV.U32 R7, RZ, RZ, R28 ;  /* 0x000000ffff077224 */ /* 0x000fe400078e001c */
[----:B------:R-:W3:Y:S01]  /*5f1f0*/  LDL.LU R28, [R1+0x2728] ;  /* 0x00272800011c7983 */ /* 0x000ee20000300800 */
[----:B------:R0:W-:Y:S02]  /*5f200*/  STL.64 [R1+0x2680], R18 ;  /* 0x0026801201007387 */ /* 0x0001e40000100a00 */
[----:B--2---:R1:W-:Y:S01]  /*5f210*/  STL [R1+0x26e4], R16 ;  /* 0x0026e41001007387 */ /* 0x0043e20000100800 */
[----:B0-----:R-:W2:Y:S04]  /*5f220*/  LDL.LU.64 R18, [R1+0x88] ;  /* 0x0000880001127983 */ /* 0x001ea80000300a00 */
[----:B--2---:R0:W-:Y:S01]  /*5f230*/  STL.64 [R1+0x26f0], R18 ;  /* 0x0026f01201007387 */ /* 0x0041e20000100a00 */
[----:B-1----:R-:W2:Y:S02]  /*5f240*/  LDL.LU R16, [R1+0xc70] ;  /* 0x000c700001107983 */ /* 0x002ea40000300800 */
[----:B------:R-:W2:Y:S01]  /*5f250*/  LDL.LU R17, [R1+0xc74] ;  /* 0x000c740001117983 */ /* 0x000ea20000300800 */
[----:B0-----:R-:W2:Y:S01]  /*5f260*/  LDL.LU R18, [R1+0xc78] ;  /* 0x000c780001127983 */ /* 0x001ea20000300800 */
[----:B---3--:R-:W-:-:S07]  /*5f270*/  IMAD.MOV.U32 R19, RZ, RZ, R28 ;  /* 0x000000ffff137224 */ /* 0x008fce00078e001c */
[C---:B--2---:R-:W-:Y:S11]  /*5f280*/  HMMA.16816.F32.BF16 R16, R20.reuse, R14, R16 ;  /* 0x0000000e1410723c */ /* 0x044ff60000041810 */
[----:B------:R-:W-:Y:S11]  /*5f290*/  @!UPT UIADD3 URZ, URZ, URZ, URZ ;  /* 0x0000003f3f3ff290 */ /* 0x000ff6000fffe03f */
[----:B------:R-:W-:Y:S01]  /*5f2a0*/  @!UPT UIADD3 URZ, URZ, URZ, URZ ;  /* 0x0000003f3f3ff290 */ /* 0x000fe2000fffe03f */
[----:B------:R0:W-:Y:S01]  /*5f2b0*/  STL.64 [R1+0x1240], R16 ;  /* 0x0012401001007387 */ /* 0x0001e20000100a00 */
[----:B------:R1:W-:Y:S03]  /*5f2c0*/  STL.64 [R1+0x1248], R18 ;  /* 0x0012481201007387 */ /* 0x0003e60000100a00 */
[----:B0-----:R-:W2:Y:S01]  /*5f2d0*/  LDL.LU R16, [R1+0xc20] ;  /* 0x000c200001107983 */ /* 0x001ea20000300800 */
[----:B------:R-:W2:Y:S02]  /*5f2e0*/  LDL.LU R17, [R1+0xc24] ;  /* 0x000c240001117983 */ /* 0x000ea40000300800 */
[----:B-1----:R-:W3:Y:S02]  /*5f2f0*/  LDL.LU R18, [R1+0xc28] ;  /* 0x000c280001127983 */ /* 0x002ee40000300800 */
[----:B------:R-:W3:Y:S02]  /*5f300*/  LDL.LU R19, [R1+0xc2c] ;  /* 0x000c2c0001137983 */ /* 0x000ee40000300800 */
[----:B---3--:R0:W-:Y:S01]  /*5f310*/  STL.64 [R1+0x2700], R18 ;  /* 0x0027001201007387 */ /* 0x0081e20000100a00 */
[----:B--2---:R-:W-:Y:S03]  /*5f320*/  STL.64 [R1+0x26f8], R16 ;  /* 0x0026f81001007387 */ /* 0x004fe60000100a00 */
[----:B0-----:R-:W2:Y:S04]  /*5f330*/  LDL.LU.64 R18, [R1+0xa8] ;  /* 0x0000a80001127983 */ /* 0x001ea80000300a00 */
[----:B--2---:R0:W-:Y:S04]  /*5f340*/  STL.64 [R1+0x2708], R18 ;  /* 0x0027081201007387 */ /* 0x0041e80000100a00 */
[----:B0-----:R-:W2:Y:S01]  /*5f350*/  LDL.LU.64 R18, [R1+0xb8] ;  /* 0x0000b80001127983 */ /* 0x001ea20000300a00 */
[----:B------:R-:W-:Y:S03]  /*5f360*/  HMMA.16816.F32.BF16 R20, R20, R10, R24 ;  /* 0x0000000a1414723c */ /* 0x000fe60000041818 */
[----:B--2---:R0:W-:Y:S04]  /*5f370*/  STL.64 [R1+0x2710], R18 ;  /* 0x0027101201007387 */ /* 0x0041e80000100a00 */
[----:B0-----:R-:W4:Y:S01]  /*5f380*/  LDL.LU.64 R18, [R1+0xc8] ;  /* 0x0000c80001127983 */ /* 0x001f220000300a00 */
[----:B------:R0:W-:Y:S02]  /*5f390*/  STL [R1+0x2628], R14 ;  /* 0x0026280e01007387 */ /* 0x0001e40000100800 */
[----:B------:R1:W-:Y:S02]  /*5f3a0*/  STL [R1+0x2624], R15 ;  /* 0x0026240f01007387 */ /* 0x0003e40000100800 */
[----:B------:R-:W2:Y:S01]  /*5f3b0*/  LDL.LU R12, [R1+0xc30] ;  /* 0x000c3000010c7983 */ /* 0x000ea20000300800 */
[----:B------:R-:W2:Y:S04]  /*5f3c0*/  LDL.LU R13, [R1+0xc34] ;  /* 0x000c3400010d7983 */ /* 0x000ea80000300800 */
[----:B0-----:R-:W2:Y:S01]  /*5f3d0*/  LDL.LU R14, [R1+0xc38] ;  /* 0x000c3800010e7983 */ /* 0x001ea20000300800 */
[----:B-1----:R-:W2:Y:S02]  /*5f3e0*/  LDL.LU R15, [R1+0xc3c] ;  /* 0x000c3c00010f7983 */ /* 0x002ea40000300800 */
[----:B------:R-:W4:Y:S02]  /*5f3f0*/  LDL.LU.64 R26, [R1+0x2720] ;  /* 0x00272000011a7983 */ /* 0x000f240000300a00 */
[----:B------:R-:W4:Y:S01]  /*5f400*/  LDL.LU.64 R24, [R1+0x2718] ;  /* 0x0027180001187983 */ /* 0x000f220000300a00 */
[----:B------:R-:W-:Y:S01]  /*5f410*/  STL.64 [R1+0x10c0], R20 ;  /* 0x0010c01401007387 */ /* 0x000fe20000100a00 */
[----:B------:R0:W-:Y:S03]  /*5f420*/  STL.64 [R1+0x10c8], R22 ;  /* 0x0010c81601007387 */ /* 0x0001e60000100a00 */
[----:B0-----:R-:W3:Y:S01]  /*5f430*/  LDL.LU.64 R22, [R1+0x78] ;  /* 0x0000780001167983 */ /* 0x001ee20000300a00 */
[C---:B----4-:R-:W-:Y:S03]  /*5f440*/  HMMA.16816.F32.BF16 R4, R24.reuse, R18, R4 ;  /* 0x000000121804723c */ /* 0x050fe60000041804 */
[----:B---3--:R0:W-:Y:S01]  /*5f450*/  STL.64 [R1+0x26e8], R22 ;  /* 0x0026e81601007387 */ /* 0x0081e20000100a00 */
[----:B------:R-:W3:Y:S02]  /*5f460*/  LDL.LU R20, [R1+0xc10] ;  /* 0x000c100001147983 */ /* 0x000ee40000300800 */
[----:B------:R-:W3:Y:S01]  /*5f470*/  LDL.LU R21, [R1+0xc14] ;  /* 0x000c140001157983 */ /* 0x000ee20000300800 */
[----:B0-----:R-:W3:Y:S01]  /*5f480*/  LDL.LU R22, [R1+0xc18] ;  /* 0x000c180001167983 */ /* 0x001ee20000300800 */
[----:B------:R-:W3:Y:S02]  /*5f490*/  LDL.LU R23, [R1+0xc1c] ;  /* 0x000c1c0001177983 */ /* 0x000ee40000300800 */
[----:B------:R-:W-:Y:S11]  /*5f4a0*/  STL.64 [R1+0x2698], R10 ;  /* 0x0026980a01007387 */ /* 0x000ff60000100a00 */
[----:B------:R-:W-:Y:S02]  /*5f4b0*/  @!UPT UIADD3 URZ, URZ, URZ, URZ ;  /* 0x0000003f3f3ff290 */ /* 0x000fe4000fffe03f */
[----:B------:R0:W-:Y:S01]  /*5f4c0*/  STL.64 [R1+0x10b0], R4 ;  /* 0x0010b00401007387 */ /* 0x0001e20000100a00 */
[----:B------:R-:W-:Y:S01]  /*5f4d0*/  STL.64 [R1+0x10b8], R6 ;  /* 0x0010b80601007387 */ /* 0x000fe20000100a00 */
[----:B0-----:R-:W-:Y:S02]  /*5f4e0*/  IMAD.MOV.U32 R4, RZ, RZ, R19 ;  /* 0x000000ffff047224 */ /* 0x001fe400078e0013 */
[----:B------:R-:W-:Y:S02]  /*5f4f0*/  IMAD.MOV.U32 R5, RZ, RZ, R18 ;  /* 0x000000ffff057224 */ /* 0x000fe400078e0012 */
[----:B------:R-:W4:Y:S01]  /*5f500*/  LDL.LU.64 R18, [R1+0x2710] ;  /* 0x0027100001127983 */ /* 0x000f220000300a00 */
[----:B------:R0:W-:Y:S02]  /*5f510*/  STL [R1+0x2630], R4 ;  /* 0x0026300401007387 */ /* 0x0001e40000100800 */
[----:B------:R1:W-:Y:S01]  /*5f520*/  STL [R1+0x262c], R5 ;  /* 0x00262c0501007387 */ /* 0x0003e20000100800 */
[----:B0-----:R-:W4:Y:S01]  /*5f530*/  LDL.LU R4, [R1+0xc40] ;  /* 0x000c400001047983 */ /* 0x001f220000300800 */
[----:B-1----:R-:W4:Y:S02]  /*5f540*/  LDL.LU R5, [R1+0xc44] ;  /* 0x000c440001057983 */ /* 0x002f240000300800 */
[----:B------:R-:W4:Y:S02]  /*5f550*/  LDL.LU R6, [R1+0xc48] ;  /* 0x000c480001067983 */ /* 0x000f240000300800 */
[----:B------:R-:W4:Y:S02]  /*5f560*/  LDL.LU R7, [R1+0xc4c] ;  /* 0x000c4c0001077983 */ /* 0x000f240000300800 */
        /* <DEDUP_REMOVED lines=10> */
[----:B------:R-:W4:Y:S01]  /*5f610*/  LDL.LU R4, [R1+0xc00] ;  /* 0x000c000001047983 */ /* 0x000f220000300800 */
[----:B------:R-:W4:Y:S04]  /*5f620*/  LDL.LU R5, [R1+0xc04] ;  /* 0x000c040001057983 */ /* 0x000f280000300800 */
[----:B0-----:R-:W4:Y:S01]  /*5f630*/  LDL.LU R6, [R1+0xc08] ;  /* 0x000c080001067983 */ /* 0x001f220000300800 */
[----:B-1----:R-:W4:Y:S01]  /*5f640*/  LDL.LU R7, [R1+0xc0c] ;  /* 0x000c0c0001077983 */ /* 0x002f220000300800 */
[C---:B--2---:R-:W-:Y:S01]  /*5f650*/  HMMA.16816.F32.BF16 R12, R24.reuse, R18, R12 ;  /* 0x00000012180c723c */ /* 0x044fe2000004180c */
[----:B------:R-:W-:Y:S11]  /*5f660*/  IMAD.MOV.U32 R0, RZ, RZ, R19 ;  /* 0x000000ffff007224 */ /* 0x000ff600078e0013 */
[----:B------:R-:W-:Y:S11]  /*5f670*/  @!UPT UIADD3 URZ, URZ, URZ, URZ ;  /* 0x0000003f3f3ff290 */ /* 0x000ff6000fffe03f */
[----:B------:R0:W-:Y:S01]  /*5f680*/  STL.64 [R1+0x1090], R12 ;  /* 0x0010900c01007387 */ /* 0x0001e20000100a00 */
[----:B------:R1:W-:Y:S02]  /*5f690*/  STL.64 [R1+0x1098], R14 ;  /* 0x0010980e01007387 */ /* 0x0003e40000100a00 */
[----:B0-----:R-:W-:Y:S02]  /*5f6a0*/  IMAD.MOV.U32 R13, RZ, RZ, R18 ;  /* 0x000000ffff0d7224 */ /* 0x001fe400078e0012 */
[----:B------:R-:W2:Y:S01]  /*5f6b0*/  LDL.LU.64 R18, [R1+0x2700] ;  /* 0x0027000001127983 */ /* 0x000ea20000300a00 */
[----:B------:R-:W2:Y:S02]  /*5f6c0*/  LDL.LU.64 R16, [R1+0x26f8] ;  /* 0x0026f80001107983 */ /* 0x000ea40000300a00 */
[----:B------:R-:W-:Y:S02]  /*5f6d0*/  STL [R1+0x2640], R0 ;  /* 0x0026400001007387 */ /* 0x000fe40000100800 */
[----:B------:R-:W-:Y:S01]  /*5f6e0*/  STL [R1+0x263c], R13 ;  /* 0x00263c0d01007387 */ /* 0x000fe20000100800 */
[----:B-1----:R-:W2:Y:S02]  /*5f6f0*/  LDL.LU.64 R14, [R1+0x98] ;  /* 0x00009800010e7983 */ /* 0x002ea40000300a00 */
[----:B--2---:R-:W-:Y:S11]  /*5f700*/  HMMA.16816.F32.BF16 R16, R24, R14, R16 ;  /* 0x0000000e1810723c */ /* 0x004ff60000041810 */
[----:B------:R-:W-:Y:S11]  /*5f710*/  @!UPT UIADD3 URZ, URZ, URZ, URZ ;  /* 0x0000003f3f3ff290 */ /* 0x000ff6000fffe03f */
[----:B------:R-:W-:Y:S01]  /*5f720*/  @!UPT UIADD3 URZ, URZ, URZ, URZ ;  /* 0x0000003f3f3ff290 */ /* 0x000fe2000fffe03f */
[----:B------:R-:W-:Y:S01]  /*5f730*/  STL.64 [R1+0x1080], R16 ;  /* 0x0010801001007387 */ /* 0x000fe20000100a00 */
[----:B------:R0:W-:Y:S03]  /*5f740*/  STL.64 [R1+0x1088], R18 ;  /* 0x0010881201007387 */ /* 0x0001e60000100a00 */
[----:B0-----:R-:W3:Y:S01]  /*5f750*/  LDL.LU.64 R18, [R1+0x26f0] ;  /* 0x0026f00001127983 */ /* 0x001ee20000300a00 */
[----:B------:R-:W-:Y:S02]  /*5f760*/  IMAD.MOV.U32 R29, RZ, RZ, R3 ;  /* 0x000000ffff1d7224 */ /* 0x000fe400078e0003 */
[----:B------:R-:W-:-:S05]  /*5f770*/  IMAD.MOV.U32 R3, RZ, RZ, R14 ;  /* 0x000000ffff037224 */ /* 0x000fca00078e000e */
[----:B------:R-:W-:Y:S01]  /*5f780*/  STL [R1+0x2644], R3 ;  /* 0x0026440301007387 */ /* 0x000fe20000100800 */
[C---:B---3--:R-:W-:Y:S11]  /*5f790*/  HMMA.16816.F32.BF16 R20, R24.reuse, R18, R20 ;  /* 0x000000121814723c */ /* 0x048ff60000041814 */
[----:B------:R-:W-:Y:S11]  /*5f7a0*/  @!UPT UIADD3 URZ, URZ, URZ, URZ ;  /* 0x0000003f3f3ff290 */ /* 0x000ff6000fffe03f */
[----:B------:R-:W-:Y:S01]  /*5f7b0*/  @!UPT UIADD3 URZ, URZ, URZ, URZ ;  /* 0x0000003f3f3ff290 */ /* 0x000fe2000fffe03f */
[----:B------:R-:W-:Y:S01]  /*5f7c0*/  STL.64 [R1+0x1070], R20 ;  /* 0x0010701401007387 */ /* 0x000fe20000100a00 */
[----:B------:R0:W-:Y:S03]  /*5f7d0*/  STL.64 [R1+0x1078], R22 ;  /* 0x0010781601007387 */ /* 0x0001e60000100a00 */
[----:B0-----:R-:W4:Y:S01]  /*5f7e0*/  LDL.LU.64 R22, [R1+0x26e8] ;  /* 0x0026e80001167983 */ /* 0x001f220000300a00 */
[----:B------:R-:W2:Y:S02]  /*5f7f0*/  LDL.LU R16, [R1+0x26e4] ;  /* 0x0026e40001107983 */ /* 0x000ea40000300800 */
[----:B------:R-:W-:Y:S02]  /*5f800*/  IMAD.MOV.U32 R12, RZ, RZ, R15 ;  /* 0x000000ffff0c7224 */ /* 0x000fe400078e000f */
[----:B------:R-:W-:Y:S01]  /*5f810*/  IMAD.MOV.U32 R15, RZ, RZ, R18 ;  /* 0x000000ffff0f7224 */ /* 0x000fe200078e0012 */
[----:B----4-:R-:W-:Y:S01]  /*5f820*/  HMMA.16816.F32.BF16 R4, R24, R22, R4 ;  /* 0x000000161804723c */ /* 0x010fe20000041804 */
[----:B------:R-:W-:Y:S11]  /*5f830*/  IMAD.MOV.U32 R14, RZ, RZ, R23 ;  /* 0x000000ffff0e7224 */ /* 0x000ff600078e0017 */
[----:B------:R-:W-:Y:S11]  /*5f840*/  @!UPT UIADD3 URZ, URZ, URZ, URZ ;  /* 0x0000003f3f3ff290 */ /* 0x000ff6000fffe03f */
[----:B------:R0:W-:Y:S01]  /*5f850*/  STL.64 [R1+0x1060], R4 ;  /* 0x0010600401007387 */ /* 0x0001e20000100a00 */
[----:B------:R-:W-:Y:S02]  /*5f860*/  STL.64 [R1+0x1068], R6 ;  /* 0x0010680601007387 */ /* 0x000fe40000100a00 */
[----:B0-----:R-:W-:-:S05]  /*5f870*/  IMAD.MOV.U32 R5, RZ, RZ, R22 ;  /* 0x000000ffff057224 */ /* 0x001fca00078e0016 */
[----:B------:R-:W-:Y:S01]  /*5f880*/  STL [R1+0x26e0], R5 ;  /* 0x0026e00501007387 */ /* 0x000fe20000100800 */
[----:B------:R-:W-:Y:S02]  /*5f890*/  STL.64 [R1+0x26c8], R14 ;  /* 0x0026c80e01007387 */ /* 0x000fe40000100a00 */
[----:B------:R0:W-:Y:S02]  /*5f8a0*/  STL [R1+0x26c0], R12 ;  /* 0x0026c00c01007387 */ /* 0x0001e40000100800 */
[----:B------:R-:W3:Y:S01]  /*5f8b0*/  LDL.LU R20, [R1+0xa70] ;  /* 0x000a700001147983 */ /* 0x000ee20000300800 */
[----:B------:R-:W3:Y:S01]  /*5f8c0*/  LDL.LU R21, [R1+0xa74] ;  /* 0x000a740001157983 */ /* 0x000ee20000300800 */
[----:B------:R-:W4:Y:S02]  /*5f8d0*/  LDL.LU R22, [R1+0xa78] ;  /* 0x000a780001167983 */ /* 0x000f240000300800 */
[----:B--2---:R-:W-:-:S05]  /*5f8e0*/  IMAD.MOV.U32 R23, RZ, RZ, R16 ;  /* 0x000000ffff177224 */ /* 0x004fca00078e0010 */
[----:B----4-:R1:W-:Y:S01]  /*5f8f0*/  STL.64 [R1+0x24c0], R22 ;  /* 0x0024c01601007387 */ /* 0x0103e20000100a00 */
[----:B---3--:R-:W-:Y:S02]  /*5f900*/  STL.64 [R1+0x24b8], R20 ;  /* 0x0024b81401007387 */ /* 0x008fe40000100a00 */
[----:B0-----:R-:W2:Y:S02]  /*5f910*/  LDL.LU R12, [R1+0xbe0] ;  /* 0x000be000010c7983 */ /* 0x001ea40000300800 */
[----:B------:R-:W2:Y:S01]  /*5f920*/  LDL.LU R13, [R1+0xbe4] ;  /* 0x000be400010d7983 */ /* 0x000ea20000300800 */
[----:B------:R-:W3:Y:S01]  /*5f930*/  LDL.LU R14, [R1+0xbe8] ;  /* 0x000be800010e7983 */ /* 0x000ee20000300800 */
[----:B------:R-:W3:Y:S02]  /*5f940*/  LDL.LU R15, [R1+0xbec] ;  /* 0x000bec00010f7983 */ /* 0x000ee40000300800 */
[----:B------:R-:W4:Y:S02]  /*5f950*/  LDL.LU R4, [R1+0xbf0] ;  /* 0x000bf00001047983 */ /* 0x000f240000300800 */
[----:B------:R-:W4:Y:S01]  /*5f960*/  LDL.LU R5, [R1+0xbf4] ;  /* 0x000bf40001057983 */ /* 0x000f220000300800 */
[----:B------:R-:W4:Y:S01]  /*5f970*/  LDL.LU R6, [R1+0xbf8] ;  /* 0x000bf80001067983 */ /* 0x000f220000300800 */
[----:B------:R-:W4:Y:S02]  /*5f980*/  LDL.LU R7, [R1+0xbfc] ;  /* 0x000bfc0001077983 */ /* 0x000f240000300800 */
[----:B-1----:R-:W-:-:S02]  /*5f990*/  IMAD.MOV.U32 R23, RZ, RZ, R8 ;  /* 0x000000ffff177224 */ /* 0x002fc400078e0008 */
[----:B------:R-:W-:Y:S01]  /*5f9a0*/  IMAD.MOV.U32 R22, RZ, RZ, R9 ;  /* 0x000000ffff167224 */ /* 0x000fe200078e0009 */
[----:B---3--:R0:W-:Y:S01]  /*5f9b0*/  STL.64 [R1+0x26d8], R14 ;  /* 0x0026d80e01007387 */ /* 0x0081e20000100a00 */
[----:B--2---:R-:W-:Y:S03]  /*5f9c0*/  STL.64 [R1+0x26d0], R12 ;  /* 0x0026d00c01007387 */ /* 0x004fe60000100a00 */
[----:B0-----:R-:W4:Y:S01]  /*5f9d0*/  LDL.LU.64 R14, [R1+0x68] ;  /* 0x00006800010e7983 */ /* 0x001f220000300a00 */
[----:B------:R-:W2:Y:S02]  /*5f9e0*/  LDL.LU R8, [R1+0xbc0] ;  /* 0x000bc00001087983 */ /* 0x000ea40000300800 */
[----:B------:R-:W2:Y:S02]  /*5f9f0*/  LDL.LU R9, [R1+0xbc4] ;  /* 0x000bc40001097983 */ /* 0x000ea40000300800 */
[----:B------:R-:W3:Y:S01]  /*5fa00*/  LDL.LU R10, [R1+0xbc8] ;  /* 0x000bc800010a7983 */ /* 0x000ee20000300800 */
[----:B------:R-:W3:Y:S04]  /*5fa10*/  LDL.LU R11, [R1+0xbcc] ;  /* 0x000bcc00010b7983 */ /* 0x000ee80000300800 */
[----:B---3--:R0:W-:Y:S01]  /*5fa20*/  STL.64 [R1+0x26a8], R10 ;  /* 0x0026a80a01007387 */ /* 0x0081e20000100a00 */
[----:B--2---:R-:W-:Y:S03]  /*5fa30*/  STL.64 [R1+0x26a0], R8 ;  /* 0x0026a00801007387 */ /* 0x004fe60000100a00 */
[----:B0-----:R-:W2:Y:S01]  /*5fa40*/  LDL.LU.64 R10, [R1+0x48] ;  /* 0x00004800010a7983 */ /* 0x001ea20000300a00 */
[----:B------:R-:W-:-:S02]  /*5fa50*/  IMAD.MOV.U32 R28, RZ, RZ, R2 ;  /* 0x000000ffff1c7224 */ /* 0x000fc400078e0002 */
[----:B------:R-:W-:Y:S01]  /*5fa60*/  IMAD.MOV.U32 R2, RZ, RZ, R19 ;  /* 0x000000ffff027224 */ /* 0x000fe200078e0013 */
[----:B--2---:R0:W-:Y:S04]  /*5fa70*/  STL.64 [R1+0x26b8], R10 ;  /* 0x0026b80a01007387 */ /* 0x0041e80000100a00 */
[----:B0-----:R-:W2:Y:S01]  /*5fa80*/  LDL.LU.64 R10, [R1+0x58] ;  /* 0x00005800010a7983 */ /* 0x001ea20000300a00 */
[----:B------:R0:W-:Y:S02]  /*5fa90*/  STL.64 [R1+0x2668], R22 ;  /* 0x0026681601007387 */ /* 0x0001e40000100a00 */
[----:B------:R-:W3:Y:S02]  /*5faa0*/  LDL.LU R20, [R1+0xba0] ;  /* 0x000ba00001147983 */ /* 0x000ee40000300800 */
[----:B------:R-:W3:Y:S01]  /*5fab0*/  LDL.LU R21, [R1+0xba4] ;  /* 0x000ba40001157983 */ /* 0x000ee20000300800 */
[----:B0-----:R-:W2:Y:S01]  /*5fac0*/  LDL.LU R22, [R1+0xba8] ;  /* 0x000ba80001167983 */ /* 0x001ea20000300800 */
[----:B------:R-:W2:Y:S02]  /*5fad0*/  LDL.LU R23, [R1+0xbac] ;  /* 0x000bac0001177983 */ /* 0x000ea40000300800 */
[----:B------:R-:W2:Y:S02]  /*5fae0*/  LDL.LU R16, [R1+0xbb0] ;  /* 0x000bb00001107983 */ /* 0x000ea40000300800 */
[----:B------:R-:W2:Y:S01]  /*5faf0*/  LDL.LU R17, [R1+0xbb4] ;  /* 0x000bb40001117983 */ /* 0x000ea20000300800 */
[----:B------:R-:W2:Y:S01]  /*5fb00*/  LDL.LU R18, [R1+0xbb8] ;  /* 0x000bb80001127983 */ /* 0x000ea20000300800 */
[----:B------:R-:W2:Y:S01]  /*5fb10*/  LDL.LU R19, [R1+0xbbc] ;  /* 0x000bbc0001137983 */ /* 0x000ea20000300800 */
[----:B----4-:R-:W-:Y:S02]  /*5fb20*/  HMMA.16816.F32.BF16 R4, R24, R14, R4 ;  /* 0x0000000e1804723c */ /* 0x010fe40000041804 */
[----:B--2---:R0:W-:Y:S01]  /*5fb30*/  STL.64 [R1+0x2690], R18 ;  /* 0x0026901201007387 */ /* 0x0041e20000100a00 */
[----:B------:R1:W-:Y:S03]  /*5fb40*/  STL.64 [R1+0x2688], R16 ;  /* 0x0026881001007387 */ /* 0x0003e60000100a00 */
[----:B0-----:R-:W2:Y:S04]  /*5fb50*/  LDL.LU.64 R18, [R1+0x38] ;  /* 0x0000380001127983 */ /* 0x001ea80000300a00 */
[----:B--2---:R0:W-:Y:S01]  /*5fb60*/  STL.64 [R1+0x26b0], R18 ;  /* 0x0026b01201007387 */ /* 0x0041e20000100a00 */
[----:B-1----:R-:W2:Y:S02]  /*5fb70*/  LDL.LU R16, [R1+0xbd0] ;  /* 0x000bd00001107983 */ /* 0x002ea40000300800 */
[----:B------:R-:W2:Y:S01]  /*5fb80*/  LDL.LU R17, [R1+0xbd4] ;  /* 0x000bd40001117983 */ /* 0x000ea20000300800 */
[----:B0-----:R-:W2:Y:S01]  /*5fb90*/  LDL.LU R18, [R1+0xbd8] ;  /* 0x000bd80001127983 */ /* 0x001ea20000300800 */
[----:B------:R-:W2:Y:S02]  /*5fba0*/  LDL.LU R19, [R1+0xbdc] ;  /* 0x000bdc0001137983 */ /* 0x000ea40000300800 */
[----:B------:R0:W-:Y:S02]  /*5fbb0*/  STL.64 [R1+0x2678], R22 ;  /* 0x0026781601007387 */ /* 0x0001e40000100a00 */
[----:B---3--:R-:W-:Y:S01]  /*5fbc0*/  STL.64 [R1+0x2670], R20 ;  /* 0x0026701401007387 */ /* 0x008fe20000100a00 */
[----:B0-----:R-:W3:Y:S03]  /*5fbd0*/  LDL.LU.64 R22, [R1+0x28] ;  /* 0x0000280001167983 */ /* 0x001ee60000300a00 */
[----:B------:R0:W-:Y:S02]  /*5fbe0*/  STL.64 [R1+0x1050], R4 ;  /* 0x0010500401007387 */ /* 0x0001e40000100a00 */
[----:B------:R1:W-:Y:S01]  /*5fbf0*/  STL.64 [R1+0x1058], R6 ;  /* 0x0010580601007387 */ /* 0x0003e20000100a00 */
[----:B0-----:R-:W4:Y:S01]  /*5fc00*/  LDL.LU R5, [R1+0x26e0] ;  /* 0x0026e00001057983 */ /* 0x001f220000300800 */
[----:B-1----:R-:W-:-:S02]  /*5fc10*/  IMAD.MOV.U32 R7, RZ, RZ, R14 ;  /* 0x000000ffff077224 */ /* 0x002fc400078e000e */
[----:B------:R-:W-:Y:S02]  /*5fc20*/  IMAD.MOV.U32 R4, RZ, RZ, R15 ;  /* 0x000000ffff047224 */ /* 0x000fe400078e000f */
[----:B------:R-:W2:Y:S01]  /*5fc30*/  LDL.LU.64 R14, [R1+0x26d8] ;  /* 0x0026d800010e7983 */ /* 0x000ea20000300a00 */
[----:B------:R-:W2:Y:S02]  /*5fc40*/  LDL.LU.64 R12, [R1+0x26d0] ;  /* 0x0026d000010c7983 */ /* 0x000ea40000300a00 */
[----:B------:R-:W-:Y:S01]  /*5fc50*/  IMAD.MOV.U32 R6, RZ, RZ, R11 ;  /* 0x000000ffff067224 */ /* 0x000fe200078e000b */
[C---:B--2---:R-:W-:Y:S11]  /*5fc60*/  HMMA.16816.F32.BF16 R12, R24.reuse, R10, R12 ;  /* 0x0000000a180c723c */ /* 0x044ff6000004180c */
[----:B------:R-:W-:Y:S11]  /*5fc70*/  @!UPT UIADD3 URZ, URZ, URZ, URZ ;  /* 0x0000003f3f3ff290 */ /* 0x000ff6000fffe03f */
[----:B------:R-:W-:Y:S01]  /*5fc80*/  @!UPT UIADD3 URZ, URZ, URZ, URZ ;  /* 0x0000003f3f3ff290 */ /* 0x000fe2000fffe03f */
[----:B------:R0:W-:Y:S01]  /*5fc90*/  STL.64 [R1+0x1230], R12 ;  /* 0x0012300c01007387 */ /* 0x0001e20000100a00 */
[----:B------:R1:W-:Y:S02]  /*5fca0*/  STL.64 [R1+0x1238], R14 ;  /* 0x0012380e01007387 */ /* 0x0003e40000100a00 */
[----:B0-----:R-:W-:Y:S01]  /*5fcb0*/  IMAD.MOV.U32 R13, RZ, RZ, R10 ;  /* 0x000000ffff0d7224 */ /* 0x001fe200078e000a */
[----:B-1----:R-:W2:Y:S01]  /*5fcc0*/  LDL.LU.64 R14, [R1+0x26c8] ;  /* 0x0026c800010e7983 */ /* 0x002ea20000300a00 */
[----:B------:R-:W2:Y:S02]  /*5fcd0*/  LDL.LU R12, [R1+0x26c0] ;  /* 0x0026c000010c7983 */ /* 0x000ea40000300800 */
[----:B------:R-:W2:Y:S02]  /*5fce0*/  LDL.LU.64 R10, [R1+0x26b8] ;  /* 0x0026b800010a7983 */ /* 0x000ea40000300a00 */
[----:B------:R0:W-:Y:S01]  /*5fcf0*/  STL.64 [R1+0x2660], R6 ;  /* 0x0026600601007387 */ /* 0x0001e20000100a00 */
[----:B----4-:R-:W-:Y:S04]  /*5fd00*/  STL.64 [R1+0x2658], R4 ;  /* 0x0026580401007387 */ /* 0x010fe80000100a00 */
[----:B0-----:R-:W4:Y:S01]  /*5fd10*/  LDL.LU.64 R6, [R1+0x18] ;  /* 0x0000180001067983 */ /* 0x001f220000300a00 */
[----:B--2---:R-:W-:Y:S03]  /*5fd20*/  HMMA.16816.F32.BF16 R16, R24, R10, R16 ;  /* 0x0000000a1810723c */ /* 0x004fe60000041810 */
[----:B------:R-:W-:Y:S01]  /*5fd30*/  STL.64 [R1+0x2650], R14 ;  /* 0x0026500e01007387 */ /* 0x000fe20000100a00 */
[----:B------:R0:W-:Y:S02]  /*5fd40*/  STL.64 [R1+0x2648], R12 ;  /* 0x0026480c01007387 */ /* 0x0001e40000100a00 */
[----:B------:R-:W-:-:S02]  /*5fd50*/  IMAD.MOV.U32 R3, RZ, RZ, R10 ;  /* 0x000000ffff037224 */ /* 0x000fc400078e000a */
[----:B------:R-:W-:Y:S01]  /*5fd60*/  IMAD.MOV.U32 R0, RZ, RZ, R11 ;  /* 0x000000ffff007224 */ /* 0x000fe200078e000b */
[----:B0-----:R-:W2:Y:S01]  /*5fd70*/  LDL.LU R12, [R1+0xb90] ;  /* 0x000b9000010c7983 */ /* 0x001ea20000300800 */
[----:B------:R-:W2:Y:S02]  /*5fd80*/  LDL.LU R13, [R1+0xb94] ;  /* 0x000b9400010d7983 */ /* 0x000ea40000300800 */
[----:B------:R-:W2:Y:S02]  /*5fd90*/  LDL.LU R14, [R1+0xb98] ;  /* 0x000b9800010e7983 */ /* 0x000ea40000300800 */
[----:B------:R-:W2:Y:S09]  /*5fda0*/  LDL.LU R15, [R1+0xb9c] ;  /* 0x000b9c00010f7983 */ /* 0x000eb20000300800 */
        /* <DEDUP_REMOVED lines=35> */
[----:B0-----:R-:W3:Y:S01]  /*5ffe0*/  LDL.LU.64 R22, [R1+0x2668] ;  /* 0x0026680001167983 */ /* 0x001ee20000300a00 */
[C---:B--2---:R-:W-:Y:S01]  /*5fff0*/  HMMA.16816.F32.BF16 R8, R24.reuse, R18, R8 ;  /* 0x000000121808723c */ /* 0x044fe20000041808 */
[----:B------:R-:W-:Y:S02]  /*60000*/  IMAD.MOV.U32 R21, RZ, RZ, R6 ;  /* 0x000000ffff157224 */ /* 0x000fe400078e0006 */
[----:B------:R-:W-:Y:S02]  /*60010*/  IMAD.MOV.U32 R20, RZ, RZ, R7 ;  /* 0x000000ffff147224 */ /* 0x000fe400078e0007 */
[----:B------:R-:W2:Y:S01]  /*60020*/  LDL.LU.64 R6, [R1+0x2660] ;  /* 0x0026600001067983 */ /* 0x000ea20000300a00 */
[----:B------:R-:W4:Y:S02]  /*60030*/  LDL.LU.64 R4, [R1+0x2658] ;  /* 0x0026580001047983 */ /* 0x000f240000300a00 */
[----:B---3--:R-:W-:Y:S11]  /*60040*/  HMMA.16816.F32.BF16 R12, R24, R22, R12 ;  /* 0x00000016180c723c */ /* 0x008ff6000004180c */
[----:B------:R-:W-:Y:S11]  /*60050*/  @!UPT UIADD3 URZ, URZ, URZ, URZ ;  /* 0x0000003f3f3ff290 */ /* 0x000ff6000fffe03f */
[----:B------:R-:W-:Y:S01]  /*60060*/  @!UPT UIADD3 URZ, URZ, URZ, URZ ;  /* 0x0000003f3f3ff290 */ /* 0x000fe2000fffe03f */
[----:B------:R-:W-:Y:S01]  /*60070*/  STL.64 [R1+0x11e0], R12 ;  /* 0x0011e00c01007387 */ /* 0x000fe20000100a00 */
[----:B------:R0:W-:Y:S03]  /*60080*/  STL.64 [R1+0x11e8], R14 ;  /* 0x0011e80e01007387 */ /* 0x0001e60000100a00 */
[----:B0-----:R-:W3:Y:S01]  /*60090*/  LDL.LU.64 R14, [R1+0x2650] ;  /* 0x00265000010e7983 */ /* 0x001ee20000300a00 */
[----:B------:R-:W2:Y:S02]  /*600a0*/  LDL.LU.64 R12, [R1+0x2648] ;  /* 0x00264800010c7983 */ /* 0x000ea40000300a00 */
[----:B------:R0:W-:Y:S02]  /*600b0*/  STL.64 [R1+0x24d8], R22 ;  /* 0x0024d81601007387 */ /* 0x0001e40000100a00 */
[----:B0-----:R-:W-:Y:S02]  /*600c0*/  IMAD.MOV.U32 R22, RZ, RZ, R21 ;  /* 0x000000ffff167224 */ /* 0x001fe400078e0015 */
[----:B------:R-:W-:-:S05]  /*600d0*/  IMAD.MOV.U32 R23, RZ, RZ, R20 ;  /* 0x000000ffff177224 */ /* 0x000fca00078e0014 */
[----:B------:R0:W-:Y:S02]  /*600e0*/  STL.64 [R1+0x24e8], R22 ;  /* 0x0024e81601007387 */ /* 0x0001e40000100a00 */
[----:B0-----:R-:W-:Y:S02]  /*600f0*/  IMAD.MOV.U32 R22, RZ, RZ, R17 ;  /* 0x000000ffff167224 */ /* 0x001fe400078e0011 */
[----:B------:R-:W-:-:S05]  /*60100*/  IMAD.MOV.U32 R23, RZ, RZ, R16 ;  /* 0x000000ffff177224 */ /* 0x000fca00078e0010 */
[----:B------:R-:W-:Y:S01]  /*60110*/  STL.64 [R1+0x2500], R22 ;  /* 0x0025001601007387 */ /* 0x000fe20000100a00 */
[----:B------:R0:W-:Y:S02]  /*60120*/  STL.64 [R1+0x24e0], R18 ;  /* 0x0024e01201007387 */ /* 0x0001e40000100a00 */
[----:B------:R-:W2:Y:S02]  /*60130*/  LDL.LU R16, [R1+0xaa0] ;  /* 0x000aa00001107983 */ /* 0x000ea40000300800 */
[----:B------:R-:W-:Y:S01]  /*60140*/  STL.64 [R1+0x11d0], R8 ;  /* 0x0011d00801007387 */ /* 0x000fe20000100a00 */
[----:B------:R-:W-:Y:S01]  /*60150*/  STL.64 [R1+0x11d8], R10 ;  /* 0x0011d80a01007387 */ /* 0x000fe20000100a00 */
[----:B------:R-:W2:Y:S03]  /*60160*/  LDL.LU R17, [R1+0xaa4] ;  /* 0x000aa40001117983 */ /* 0x000ea60000300800 */
[----:B0-----:R-:W2:Y:S01]  /*60170*/  LDL.LU R18, [R1+0xaa8] ;  /* 0x000aa80001127983 */ /* 0x001ea20000300800 */
[----:B------:R-:W2:Y:S02]  /*60180*/  LDL.LU R19, [R1+0xaac] ;  /* 0x000aac0001137983 */ /* 0x000ea40000300800 */
[----:B------:R-:W2:Y:S02]  /*60190*/  LDL.LU R20, [R1+0xac0] ;  /* 0x000ac00001147983 */ /* 0x000ea40000300800 */
[----:B------:R-:W2:Y:S01]  /*601a0*/  LDL.LU R21, [R1+0xac4] ;  /* 0x000ac40001157983 */ /* 0x000ea20000300800 */
[----:B------:R-:W2:Y:S01]  /*601b0*/  LDL.LU R22, [R1+0xac8] ;  /* 0x000ac80001167983 */ /* 0x000ea20000300800 */
[----:B------:R-:W2:Y:S03]  /*601c0*/  LDL.LU R23, [R1+0xacc] ;  /* 0x000acc0001177983 */ /* 0x000ea60000300800 */
        /* <DEDUP_REMOVED lines=11> */
[----:B------:R-:W-:Y:S01]  /*60280*/  STL.64 [R1+0x2540], R22 ;  /* 0x0025401601007387 */ /* 0x000fe20000100a00 */
[----:B------:R-:W-:Y:S02]  /*60290*/  STL.64 [R1+0x24f8], R18 ;  /* 0x0024f81201007387 */ /* 0x000fe40000100a00 */
[----:B------:R0:W-:Y:S02]  /*602a0*/  STL.64 [R1+0x24f0], R16 ;  /* 0x0024f01001007387 */ /* 0x0001e40000100a00 */
[----:B0-----:R-:W2:Y:S01]  /*602b0*/  LDL.LU R16, [R1+0xab0] ;  /* 0x000ab00001107983 */ /* 0x001ea20000300800 */
[----:B------:R-:W2:Y:S02]  /*602c0*/  LDL.LU R17, [R1+0xab4] ;  /* 0x000ab40001117983 */ /* 0x000ea40000300800 */
[----:B------:R-:W2:Y:S02]  /*602d0*/  LDL.LU R18, [R1+0xab8] ;  /* 0x000ab80001127983 */ /* 0x000ea40000300800 */
[----:B------:R-:W2:Y:S02]  /*602e0*/  LDL.LU R19, [R1+0xabc] ;  /* 0x000abc0001137983 */ /* 0x000ea40000300800 */
[----:B------:R-:W-:-:S02]  /*602f0*/  IMAD.MOV.U32 R22, RZ, RZ, R7 ;  /* 0x000000ffff167224 */ /* 0x000fc400078e0007 */
[----:B----4-:R-:W-:Y:S01]  /*60300*/  IMAD.MOV.U32 R23, RZ, RZ, R4 ;  /* 0x000000ffff177224 */ /* 0x010fe200078e0004 */
[----:B------:R-:W4:Y:S01]  /*60310*/  LDL.LU R7, [R1+0x2634] ;  /* 0x0026340001077983 */ /* 0x000f220000300800 */
        /* <DEDUP_REMOVED lines=9> */
[----:B---3--:R-:W-:Y:S01]  /*603b0*/  IMAD.MOV.U32 R23, RZ, RZ, R14 ;  /* 0x000000ffff177224 */ /* 0x008fe200078e000e */
        /* <DEDUP_REMOVED lines=48> */
[----:B------:R-:W2:Y:S02]  /*606c0*/  LDL.LU R11, [R1+0xb7c] ;  /* 0x000b7c00010b7983 */ /* 0x000ea40000300800 */
[----:B------:R-:W-:-:S02]  /*606d0*/  IMAD.MOV.U32 R23, RZ, RZ, R4 ;  /* 0x000000ffff177224 */ /* 0x000fc400078e0004 */
[----:B---3--:R-:W-:Y:S01]  /*606e0*/  IMAD.MOV.U32 R22, RZ, RZ, R5 ;  /* 0x000000ffff167224 */ /* 0x008fe200078e0005 */
[----:B------:R-:W3:Y:S01]  /*606f0*/  LDL.LU R4, [R1+0xb60] ;  /* 0x000b600001047983 */ /* 0x000ee20000300800 */
[----:B------:R-:W3:Y:S02]  /*60700*/  LDL.LU R5, [R1+0xb64] ;  /* 0x000b640001057983 */ /* 0x000ee40000300800 */
        /* <DEDUP_REMOVED lines=32> */
[----:B------:R0:W-:Y:S02]  /*60910*/  STL.64 [R1+0x24c8], R12 ;  /* 0x0024c80c01007387 */ /* 0x0001e40000100a00 */
[----:B0-----:R-:W2:Y:S01]  /*60920*/  LDL.LU R12, [R1+0xa90] ;  /* 0x000a9000010c7983 */ /* 0x001ea20000300800 */
[----:B------:R-:W2:Y:S02]  /*60930*/  LDL.LU R13, [R1+0xa94] ;  /* 0x000a9400010d7983 */ /* 0x000ea40000300800 */
[----:B------:R-:W2:Y:S02]  /*60940*/  LDL.LU R14, [R1+0xa98] ;  /* 0x000a9800010e7983 */ /* 0x000ea40000300800 */
[----:B------:R-:W2:Y:S01]  /*60950*/  LDL.LU R15, [R1+0xa9c] ;  /* 0x000a9c00010f7983 */ /* 0x000ea20000300800 */
        /* <DEDUP_REMOVED lines=9> */
[----:B------:R-:W-:Y:S02]  /*609f0*/  IMAD.MOV.U32 R27, RZ, RZ, R0 ;  /* 0x000000ffff1b7224 */ /* 0x000fe400078e0000 */
[----:B------:R-:W3:Y:S01]  /*60a00*/  LDL.LU R0, [R1+0x25e8] ;  /* 0x0025e80001007983 */ /* 0x000ee20000300800 */
        /* <DEDUP_REMOVED lines=68> */
[----:B------:R-:W2:Y:S11]  /*60e50*/  LDL.LU.64 R22, [R1+0x2500] ;  /* 0x0025000001167983 */ /* 0x000eb60000300a00 */
[----:B------:R-:W-:Y:S11]  /*60e60*/  @!UPT UIADD3 URZ, URZ, URZ, URZ ;  /* 0x0000003f3f3ff290 */ /* 0x000ff6000fffe03f */
[----:B------:R0:W-:Y:S01]  /*60e70*/  STL.64 [R1+0xfa0], R8 ;  /* 0x000fa00801007387 */ /* 0x0001e20000100a00 */
[----:B------:R-:W-:Y:S03]  /*60e80*/  STL.64 [R1+0xfa8], R10 ;  /* 0x000fa80a01007387 */ /* 0x000fe60000100a00 */
[----:B0-----:R-:W4:Y:S01]  /*60e90*/  LDL.LU.64 R8, [R1+0x1750] ;  /* 0x0017500001087983 */ /* 0x001f220000300a00 */
        /* <DEDUP_REMOVED lines=8> */
[----:B------:R-:W3:Y:S11]  /*60f20*/  LDL.LU.64 R18, [R1+0x24e0] ;  /* 0x0024e00001127983 */ /* 0x000ef60000300a00 */
[----:B------:R-:W-:Y:S10]  /*60f30*/  @!UPT UIADD3 URZ, URZ, URZ, URZ ;  /* 0x0000003f3f3ff290 */ /* 0x000ff4000fffe03f */
[----:B------:R-:W-:Y:S01]  /*60f40*/  STL.64 [R1+0xf30], R20 ;  /* 0x000f301401007387 */ /* 0x000fe20000100a00 */
[----:B------:R0:W-:Y:S03]  /*60f50*/  STL.64 [R1+0xf38], R22 ;  /* 0x000f381601007387 */ /* 0x0001e60000100a00 */
[----:B0-----:R-:W2:Y:S01]  /*60f60*/  LDL.LU.64 R22, [R1+0x24d8] ;  /* 0x0024d80001167983 */ /* 0x001ea20000300a00 */
[----:B------:R-:W3:Y:S01]  /*60f70*/  LDL.LU.64 R10, [R1+0x1738] ;  /* 0x00173800010a7983 */ /* 0x000ee20000300a00 */
[C---:B--2---:R-:W-:Y:S02]  /*60f80*/  HMMA.16816.F32.BF16 R20, R4.reuse, R22, R12 ;  /* 0x000000160414723c */ /* 0x044fe4000004180c */
[----:B------:R-:W2:Y:S01]  /*60f90*/  LDL.LU.64 R14, [R1+0x24d0] ;  /* 0x0024d000010e7983 */ /* 0x000ea20000300a00 */
[----:B------:R-:W2:Y:S11]  /*60fa0*/  LDL.LU.64 R12, [R1+0x24c8] ;  /* 0x0024c800010c7983 */ /* 0x000eb60000300a00 */
[----:B------:R-:W-:Y:S09]  /*60fb0*/  @!UPT UIADD3 URZ, URZ, URZ, URZ ;  /* 0x0000003f3f3ff290 */ /* 0x000ff2000fffe03f */
[----:B------:R-:W-:Y:S01]  /*60fc0*/  STL.64 [R1+0xf10], R20 ;  /* 0x000f101401007387 */ /* 0x000fe20000100a00 */
[----:B------:R0:W-:Y:S03]  /*60fd0*/  STL.64 [R1+0xf18], R22 ;  /* 0x000f181601007387 */ /* 0x0001e60000100a00 */
[----:B0-----:R-:W2:Y:S01]  /*60fe0*/  LDL.LU.64 R22, [R1+0x24c0] ;  /* 0x0024c00001167983 */ /* 0x001ea20000300a00 */
[----:B------:R-:W2:Y:S01]  /*60ff0*/  LDL.LU.64 R20, [R1+0x24b8] ;  /* 0x0024b80001147983 */ /* 0x000ea20000300a00 */
[C---:B---3--:R-:W-:Y:S11]  /*61000*/  HMMA.16816.F32.BF16 R24, R4.reuse, R18, R24 ;  /* 0x000000120418723c */ /* 0x048ff60000041818 */
[----:B------:R-:W-:Y:S11]  /*61010*/  @!UPT UIADD3 URZ, URZ, URZ, URZ ;  /* 0x0000003f3f3ff290 */ /* 0x000ff6000fffe03f */
[----:B------:R-:W-:Y:S01]  /*61020*/  @!UPT UIADD3 URZ, URZ, URZ, URZ ;  /* 0x0000003f3f3ff290 */ /* 0x000fe2000fffe03f */
[----:B------:R-:W-:Y:S01]  /*61030*/  STL.64 [R1+0xee0], R24 ;  /* 0x000ee01801007387 */ /* 0x000fe20000100a00 */
[----:B------:R-:W-:Y:S02]  /*61040*/  STL.64 [R1+0xee8], R26 ;  /* 0x000ee81a01007387 */ /* 0x000fe40000100a00 */
[----:B------:R0:W-:Y:S01]  /*61050*/  STL.64 [R1+0x24b0], R6 ;  /* 0x0024b00601007387 */ /* 0x0001e20000100a00 */
[----:B--2---:R-:W-:Y:S11]  /*61060*/  HMMA.16816.F32.BF16 R20, R4, R14, R20 ;  /* 0x0000000e0414723c */ /* 0x004ff60000041814 */
[----:B------:R-:W-:Y:S11]  /*61070*/  @!UPT UIADD3 URZ, URZ, URZ, URZ ;  /* 0x0000003f3f3ff290 */ /* 0x000ff6000fffe03f */
[----:B------:R-:W-:Y:S01]  /*61080*/  @!UPT UIADD3 URZ, URZ, URZ, URZ ;  /* 0x0000003f3f3ff290 */ /* 0x000fe2000fffe03f */
[----:B------:R1:W-:Y:S01]  /*61090*/  STL.64 [R1+0xec0], R20 ;  /* 0x000ec01401007387 */ /* 0x0003e20000100a00 */
[----:B------:R2:W-:Y:S02]  /*610a0*/  STL.64 [R1+0xec8], R22 ;  /* 0x000ec81601007387 */ /* 0x0005e40000100a00 */
[----:B0-----:R-:W2:Y:S02]  /*610b0*/  LDL.LU.64 R6, [R1+0x1748] ;  /* 0x0017480001067983 */ /* 0x001ea40000300a00 */
[----:B------:R-:W2:Y:S01]  /*610c0*/  LDL.LU R19, [R1+0x1d4c] ;  /* 0x001d4c0001137983 */ /* 0x000ea20000300800 */
[----:B------:R-:W2:Y:S01]  /*610d0*/  LDL.LU R24, [R1+0x1d44] ;  /* 0x001d440001187983 */ /* 0x000ea20000300800 */
[----:B------:R-:W2:Y:S02]  /*610e0*/  LDL.LU R25, [R1+0x1d3c] ;  /* 0x001d3c0001197983 */ /* 0x000ea40000300800 */
[----:B------:R-:W2:Y:S02]  /*610f0*/  LDL.LU R26, [R1+0x1d34] ;  /* 0x001d3400011a7983 */ /* 0x000ea40000300800 */
[----:B------:R-:W2:Y:S02]  /*61100*/  LDL.LU R27, [R1+0x1d2c] ;  /* 0x001d2c00011b7983 */ /* 0x000ea40000300800 */
[----:B------:R-:W-:-:S04]  /*61110*/  IMAD.MOV.U32 R16, RZ, RZ, c[0x0][0x188] ;  /* 0x00006200ff107624 */ /* 0x000fc800078e00ff */
[----:B------:R-:W-:-:S04]  /*61120*/  IMAD.SHL.U32 R18, R16, 0x40, RZ ;  /* 0x0000004010127824 */ /* 0x000fc800078e00ff */
[----:B------:R-:W-:Y:S02]  /*61130*/  IMAD.SHL.U32 R18, R18, 0x2, RZ ;  /* 0x0000000212127824 */ /* 0x000fe400078e00ff */
[----:B------:R-:W-:-:S03]  /*61140*/  IMAD.MOV.U32 R15, RZ, RZ, R29 ;  /* 0x000000ffff0f7224 */ /* 0x000fc600078e001d */
[----:B------:R-:W-:Y:S01]  /*61150*/  IADD3 R16, P0, R28, R18, RZ ;  /* 0x000000121c107210 */ /* 0x000fe20007f1e0ff */
[----:B------:R-:W-:Y:S01]  /*61160*/  IMAD.MOV.U32 R14, RZ, RZ, R28 ;  /* 0x000000ffff0e7224 */ /* 0x000fe200078e001c */
[----:B--2---:R0:W-:Y:S01]  /*61170*/  STL.64 [R1+0x24a0], R26 ;  /* 0x0024a01a01007387 */ /* 0x0041e20000100a00 */
[----:B------:R2:W-:Y:S02]  /*61180*/  STL.64 [R1+0x2498], R24 ;  /* 0x0024981801007387 */ /* 0x0005e40000100a00 */
[----:B-1----:R-:W3:Y:S02]  /*61190*/  LDL.LU R20, [R1+0x1d24] ;  /* 0x001d240001147983 */ /* 0x002ee40000300800 */
[----:B------:R-:W3:Y:S01]  /*611a0*/  LDL.LU R21, [R1+0x1d48] ;  /* 0x001d480001157983 */ /* 0x000ee20000300800 */
[----:B------:R-:W3:Y:S01]  /*611b0*/  LDL.LU R22, [R1+0x1d1c] ;  /* 0x001d1c0001167983 */ /* 0x000ee20000300800 */
[----:B------:R-:W3:Y:S02]  /*611c0*/  LDL.LU R23, [R1+0x1d40] ;  /* 0x001d400001177983 */ /* 0x000ee40000300800 */
[----:B------:R-:W3:Y:S02]  /*611d0*/  LDL.LU R17, [R1+0x1d14] ;  /* 0x001d140001117983 */ /* 0x000ee40000300800 */
[----:B------:R-:W3:Y:S02]  /*611e0*/  LDL.LU R29, [R1+0x1d38] ;  /* 0x001d3800011d7983 */ /* 0x000ee40000300800 */
[----:B0-----:R-:W-:-:S02]  /*611f0*/  IMAD.MOV.U32 R26, RZ, RZ, R3 ;  /* 0x000000ffff1a7224 */ /* 0x001fc400078e0003 */
[----:B--2---:R-:W-:Y:S01]  /*61200*/  IMAD.MOV.U32 R24, RZ, RZ, R13 ;  /* 0x000000ffff187224 */ /* 0x004fe200078e000d */
[-C--:B----4-:R-:W-:Y:S01]  /*61210*/  IADD3 R13, P1, R8, R18.reuse, RZ ;  /* 0x00000012080d7210 */ /* 0x090fe20007f3e0ff */
[----:B------:R-:W-:Y:S01]  /*61220*/  IMAD.X R3, R15, 0x1, R0, P0 ;  /* 0x000000010f037824 */ /* 0x000fe200000e0600 */
[-C--:B------:R-:W-:Y:S01]  /*61230*/  IADD3 R14, P0, R6, R18.reuse, RZ ;  /* 0x00000012060e7210 */ /* 0x080fe20007f1e0ff */
[----:B------:R-:W-:Y:S01]  /*61240*/  IMAD.MOV.U32 R27, RZ, RZ, R2 ;  /* 0x000000ffff1b7224 */ /* 0x000fe200078e0002 */
[----:B------:R-:W-:Y:S01]  /*61250*/  IADD3 R15, P2, R10, R18, RZ ;  /* 0x000000120a0f7210 */ /* 0x000fe20007f5e0ff */
[----:B------:R-:W2:Y:S01]  /*61260*/  LDL.LU R2, [R1+0x1d0c] ;  /* 0x001d0c0001027983 */ /* 0x000ea20000300800 */
[----:B------:R-:W4:Y:S02]  /*61270*/  LDL.LU R28, [R1+0x1d30] ;  /* 0x001d3000011c7983 */ /* 0x000f240000300800 */
[--C-:B------:R-:W-:Y:S02]  /*61280*/  IMAD.X R8, R9, 0x1, R0.reuse, P1 ;  /* 0x0000000109087824 */ /* 0x100fe400008e0600 */
[----:B------:R0:W-:Y:S02]  /*61290*/  STL [R1+0x23a4], R14 ;  /* 0x0023a40e01007387 */ /* 0x0001e40000100800 */
[----:B------:R-:W-:-:S02]  /*612a0*/  IMAD.X R9, R7, 0x1, R0, P0 ;  /* 0x0000000107097824 */ /* 0x000fc400000e0600 */
[----:B------:R-:W-:Y:S02]  /*612b0*/  IMAD.MOV.U32 R25, RZ, RZ, R12 ;  /* 0x000000ffff197224 */ /* 0x000fe400078e000c */
[----:B------:R-:W-:Y:S01]  /*612c0*/  IMAD.X R12, R11, 0x1, R0, P2 ;  /* 0x000000010b0c7824 */ /* 0x000fe200010e0600 */
[----:B0-----:R-:W2:Y:S01]  /*612d0*/  LDL.LU R14, [R1+0x1774] ;  /* 0x00177400010e7983 */ /* 0x001ea20000300800 */
[----:B------:R0:W-:Y:S03]  /*612e0*/  STL [R1+0x23a8], R15 ;  /* 0x0023a80f01007387 */ /* 0x0001e60000100800 */
[----:B0-----:R-:W2:Y:S01]  /*612f0*/  LDL R15, [R1+0x2380] ;  /* 0x00238000010f7983 */ /* 0x001ea20000100800 */
[----:B------:R-:W2:Y:S02]  /*61300*/  LDL.LU.64 R6, [R1+0x24b0] ;  /* 0x0024b00001067983 */ /* 0x000ea40000300a00 */
[----:B------:R-:W-:Y:S02]  /*61310*/  STL [R1+0x23ac], R9 ;  /* 0x0023ac0901007387 */ /* 0x000fe40000100800 */
[----:B------:R-:W2:Y:S02]  /*61320*/  LDL.LU.64 R10, [R1+0x24a8] ;  /* 0x0024a800010a7983 */ /* 0x000ea40000300a00 */
[----:B--2---:R-:W-:Y:S01]  /*61330*/  HMMA.16816.F32.BF16 R24, R4, R10, R24 ;  /* 0x0000000a0418723c */ /* 0x004fe20000041818 */
[----:B------:R-:W-:-:S05]  /*61340*/  IADD3 R14, R14, 0x1, RZ ;  /* 0x000000010e0e7810 */ /* 0x000fca0007ffe0ff */
[----:B------:R-:W-:Y:S01]  /*61350*/  STL [R1+0x1774], R14 ;  /* 0x0017740e01007387 */ /* 0x000fe20000100800 */
[----:B------:R-:W-:Y:S11]  /*61360*/  STL [R1+0x23b0], R12 ;  /* 0x0023b00c01007387 */ /* 0x000ff60000100800 */
[----:B------:R-:W-:Y:S05]  /*61370*/  @!UPT UIADD3 URZ, URZ, URZ, URZ ;  /* 0x0000003f3f3ff290 */ /* 0x000fea000fffe03f */
[----:B------:R-:W-:Y:S01]  /*61380*/  STL.64 [R1+0xe80], R24 ;  /* 0x000e801801007387 */ /* 0x000fe20000100a00 */
[----:B------:R-:W-:Y:S02]  /*61390*/  IMAD.MOV.U32 R5, RZ, RZ, R26 ;  /* 0x000000ffff057224 */ /* 0x000fe400078e001a */
[----:B------:R0:W-:Y:S02]  /*613a0*/  STL.64 [R1+0xe88], R26 ;  /* 0x000e881a01007387 */ /* 0x0001e40000100a00 */
[----:B------:R-:W-:Y:S02]  /*613b0*/  IMAD.MOV.U32 R4, RZ, RZ, R27 ;  /* 0x000000ffff047224 */ /* 0x000fe400078e001b */
[----:B0-----:R-:W2:Y:S01]  /*613c0*/  LDL.LU.64 R26, [R1+0x24a0] ;  /* 0x0024a000011a7983 */ /* 0x001ea20000300a00 */
[----:B------:R-:W2:Y:S02]  /*613d0*/  LDL.LU.64 R24, [R1+0x2498] ;  /* 0x0024980001187983 */ /* 0x000ea40000300a00 */
[----:B------:R0:W-:Y:S02]  /*613e0*/  STL [R1+0x23b8], R4 ;  /* 0x0023b80401007387 */ /* 0x0001e40000100800 */
[----:B------:R1:W-:Y:S02]  /*613f0*/  STL [R1+0x23b4], R5 ;  /* 0x0023b40501007387 */ /* 0x0003e40000100800 */
[----:B------:R-:W-:-:S02]  /*61400*/  IMAD.MOV.U32 R6, RZ, RZ, R16 ;  /* 0x000000ffff067224 */ /* 0x000fc400078e0010 */
[----:B------:R-:W-:Y:S01]  /*61410*/  IMAD.MOV.U32 R7, RZ, RZ, R3 ;  /* 0x000000ffff077224 */ /* 0x000fe200078e0003 */
[-C--:B------:R-:W-:Y:S01]  /*61420*/  IADD3 R19, P6, R19, R18.reuse, RZ ;  /* 0x0000001213137210 */ /* 0x080fe20007fde0ff */
[----:B0-----:R-:W-:Y:S02]  /*61430*/  IMAD.MOV.U32 R4, RZ, RZ, R13 ;  /* 0x000000ffff047224 */ /* 0x001fe400078e000d */
[----:B-1----:R-:W-:Y:S01]  /*61440*/  IMAD.MOV.U32 R5, RZ, RZ, R8 ;  /* 0x000000ffff057224 */ /* 0x002fe200078e0008 */
[----:B------:R-:W-:Y:S01]  /*61450*/  STL.64 [R1+0x1758], R6 ;  /* 0x0017580601007387 */ /* 0x000fe20000100a00 */
[-C--:B---3--:R-:W-:Y:S01]  /*61460*/  IADD3 R20, P5, R20, R18.reuse, RZ ;  /* 0x0000001214147210 */ /* 0x088fe20007fbe0ff */
[----:B------:R-:W-:Y:S02]  /*61470*/  IMAD.X R21, R21, 0x1, R0, P6 ;  /* 0x0000000115157824 */ /* 0x000fe400030e0600 */
[----:B------:R-:W-:Y:S01]  /*61480*/  STL.64 [R1+0x1750], R4 ;  /* 0x0017500401007387 */ /* 0x000fe20000100a00 */
[----:B------:R-:W-:Y:S01]  /*61490*/  STL [R1+0x1d4c], R19 ;  /* 0x001d4c1301007387 */ /* 0x000fe20000100800 */
[----:B------:R-:W-:-:S02]  /*614a0*/  IADD3 R22, P6, R22, R18, RZ ;  /* 0x0000001216167210 */ /* 0x000fc40007fde0ff */
[-C--:B--2---:R-:W-:Y:S02]  /*614b0*/  IADD3 R24, P1, R24, R18.reuse, RZ ;  /* 0x0000001218187210 */ /* 0x084fe40007f3e0ff */
[-C--:B------:R-:W-:Y:S02]  /*614c0*/  IADD3 R25, P2, R25, R18.reuse, RZ ;  /* 0x0000001219197210 */ /* 0x080fe40007f5e0ff */
[-C--:B------:R-:W-:Y:S02]  /*614d0*/  IADD3 R26, P3, R26, R18.reuse, RZ ;  /* 0x000000121a1a7210 */ /* 0x080fe40007f7e0ff */
[-C--:B------:R-:W-:Y:S01]  /*614e0*/  IADD3 R27, P4, R27, R18.reuse, RZ ;  /* 0x000000121b1b7210 */ /* 0x080fe20007f9e0ff */
[----:B------:R-:W-:Y:S01]  /*614f0*/  STL [R1+0x1d44], R24 ;  /* 0x001d441801007387 */ /* 0x000fe20000100800 */
[----:B------:R-:W-:Y:S02]  /*61500*/  STL [R1+0x1d3c], R25 ;  /* 0x001d3c1901007387 */ /* 0x000fe40000100800 */
[----:B------:R-:W-:Y:S02]  /*61510*/  STL [R1+0x1d34], R26 ;  /* 0x001d341a01007387 */ /* 0x000fe40000100800 */
[--C-:B------:R-:W-:Y:S01]  /*61520*/  IMAD.X R23, R23, 0x1, R0.reuse, P1 ;  /* 0x0000000117177824 */ /* 0x100fe200008e0600 */
[----:B------:R-:W-:Y:S01]  /*61530*/  STL [R1+0x1d2c], R27 ;  /* 0x001d2c1b01007387 */ /* 0x000fe20000100800 */
[-C--:B------:R-:W-:Y:S01]  /*61540*/  IADD3 R17, P1, R17, R18.reuse, RZ ;  /* 0x0000001211117210 */ /* 0x080fe20007f3e0ff */
[----:B------:R-:W-:Y:S02]  /*61550*/  STL [R1+0x1d24], R20 ;  /* 0x001d241401007387 */ /* 0x000fe40000100800 */
[----:B------:R-:W-:Y:S02]  /*61560*/  STL [R1+0x1d48], R21 ;  /* 0x001d481501007387 */ /* 0x000fe40000100800 */
[--C-:B------:R-:W-:Y:S01]  /*61570*/  IMAD.X R29, R29, 0x1, R0.reuse, P2 ;  /* 0x000000011d1d7824 */ /* 0x100fe200010e0600 */
[----:B------:R-:W-:Y:S01]  /*61580*/  STL [R1+0x1d1c], R22 ;  /* 0x001d1c1601007387 */ /* 0x000fe20000100800 */
[----:B------:R-:W-:Y:S01]  /*61590*/  IADD3 R2, P2, R2, R18, RZ ;  /* 0x0000001202027210 */ /* 0x000fe20007f5e0ff */
[----:B------:R-:W-:Y:S02]  /*615a0*/  STL [R1+0x1d40], R23 ;  /* 0x001d401701007387 */ /* 0x000fe40000100800 */
[----:B------:R-:W-:Y:S01]  /*615b0*/  STL [R1+0x1d14], R17 ;  /* 0x001d141101007387 */ /* 0x000fe20000100800 */
[----:B------:R0:W-:Y:S01]  /*615c0*/  STL [R1+0x2494], R0 ;  /* 0x0024940001007387 */ /* 0x0001e20000100800 */
[----:B----4-:R-:W-:-:S02]  /*615d0*/  IMAD.X R28, R28, 0x1, R0, P3 ;  /* 0x000000011c1c7824 */ /* 0x010fc400018e0600 */
[----:B------:R-:W-:Y:S01]  /*615e0*/  STL [R1+0x1d38], R29 ;  /* 0x001d381d01007387 */ /* 0x000fe20000100800 */
[----:B0-----:R-:W2:Y:S01]  /*615f0*/  LDL.LU R0, [R1+0x1d04] ;  /* 0x001d040001007983 */ /* 0x001ea20000300800 */
[----:B------:R-:W-:Y:S02]  /*61600*/  STL [R1+0x1d0c], R2 ;  /* 0x001d0c0201007387 */ /* 0x000fe40000100800 */
[----:B------:R-:W3:Y:S02]  /*61610*/  LDL.LU R13, [R1+0x1cf4] ;  /* 0x001cf400010d7983 */ /* 0x000ee40000300800 */
[----:B------:R-:W-:Y:S01]  /*61620*/  STL [R1+0x1d30], R28 ;  /* 0x001d301c01007387 */ /* 0x000fe20000100800 */
[----:B---3--:R0:W-:Y:S04]  /*61630*/  STL [R1+0x2488], R13 ;  /* 0x0024880d01007387 */ /* 0x0081e80000100800 */
[----:B0-----:R-:W3:Y:S04]  /*61640*/  LDL.LU R13, [R1+0x1d20] ;  /* 0x001d2000010d7983 */ /* 0x001ee80000300800 */
[----:B---3--:R0:W-:Y:S04]  /*61650*/  STL [R1+0x248c], R13 ;  /* 0x00248c0d01007387 */ /* 0x0081e80000100800 */
[----:B0-----:R-:W3:Y:S01]  /*61660*/  LDL.LU R13, [R1+0x1cfc] ;  /* 0x001cfc00010d7983 */ /* 0x001ee20000300800 */
[----:B------:R-:W-:-:S02]  /*61670*/  ISETP.NE.U32.AND P0, PT, R14, R15, PT ;  /* 0x0000000f0e00720c */ /* 0x000fc40003f05070 */
[----:B--2---:R-:W-:Y:S01]  /*61680*/  IADD3 R0, P3, R0, R18, RZ ;  /* 0x0000001200007210 */ /* 0x004fe20007f7e0ff */
[----:B---3--:R0:W-:Y:S04]  /*61690*/  STL [R1+0x2490], R13 ;  /* 0x0024900d01007387 */ /* 0x0081e80000100800 */
[----:B0-----:R-:W2:Y:S01]  /*616a0*/  LDL.LU R13, [R1+0x1d28] ;  /* 0x001d2800010d7983 */ /* 0x001ea20000300800 */
[----:B------:R-:W3:Y:S02]  /*616b0*/  LDL.LU R8, [R1+0x1d18] ;  /* 0x001d180001087983 */ /* 0x000ee40000300800 */
        /* <DEDUP_REMOVED lines=25> */
[----:B------:R0:W-:Y:S02]  /*61850*/  STL [R1+0x1d04], R0 ;  /* 0x001d040001007387 */ /* 0x0001e40000100800 */
[----:B0-----:R-:W2:Y:S02]  /*61860*/  LDL.LU R0, [R1+0x2494] ;  /* 0x0024940001007983 */ /* 0x001ea40000300800 */
[----:B--2---:R-:W-:-:S05]  /*61870*/  IMAD.X R13, R13, 0x1, R0, P4 ;  /* 0x000000010d0d7824 */ /* 0x004fca00020e0600 */
[----:B------:R0:W-:Y:S04]  /*61880*/  STL [R1+0x1d28], R13 ;  /* 0x001d280d01007387 */ /* 0x0001e80000100800 */
[----:B0-----:R-:W2:Y:S02]  /*61890*/  LDL.LU R13, [R1+0x2490] ;  /* 0x00249000010d7983 */ /* 0x001ea40000300800 */
[----:B--2---:R-:W-:-:S05]  /*618a0*/  IADD3 R13, P4, R13, R18, RZ ;  /* 0x000000120d0d7210 */ /* 0x004fca0007f9e0ff */
[----:B------:R0:W-:Y:S04]  /*618b0*/  STL [R1+0x1cfc], R13 ;  /* 0x001cfc0d01007387 */ /* 0x0001e80000100800 */
[----:B0-----:R-:W2:Y:S02]  /*618c0*/  LDL.LU R13, [R1+0x248c] ;  /* 0x00248c00010d7983 */ /* 0x001ea40000300800 */
[----:B--2---:R-:W-:-:S05]  /*618d0*/  IMAD.X R13, R13, 0x1, R0, P5 ;  /* 0x000000010d0d7824 */ /* 0x004fca00028e0600 */
[----:B------:R0:W-:Y:S04]  /*618e0*/  STL [R1+0x1d20], R13 ;  /* 0x001d200d01007387 */ /* 0x0001e80000100800 */
[----:B0-----:R-:W2:Y:S01]  /*618f0*/  LDL.LU R13, [R1+0x2488] ;  /* 0x00248800010d7983 */ /* 0x001ea20000300800 */
[--C-:B---3--:R-:W-:Y:S01]  /*61900*/  IMAD.X R8, R8, 0x1, R0.reuse, P6 ;  /* 0x0000000108087824 */ /* 0x108fe200030e0600 */
[-C--:B----4-:R-:W-:Y:S01]  /*61910*/  IADD3 R16, P6, R16, R18.reuse, RZ ;  /* 0x0000001210107210 */ /* 0x090fe20007fde0ff */
[--C-:B------:R-:W-:Y:S01]  /*61920*/  IMAD.X R3, R3, 0x1, R0.reuse, P1 ;  /* 0x0000000103037824 */ /* 0x100fe200008e0600 */
[-C--:B------:R-:W-:Y:S01]  /*61930*/  IADD3 R5, P1, R5, R18.reuse, RZ ;  /* 0x0000001205057210 */ /* 0x080fe20007f3e0ff */
        /* <DEDUP_REMOVED lines=16> */
[----:B------:R-:W-:Y:S01]  /*61a40*/  IMAD.X R2, R2, 0x1, R0, P6 ;  /* 0x0000000102027824 */ /* 0x000fe200030e0600 */
[----:B------:R-:W-:-:S02]  /*61a50*/  IADD3 R28, P6, R28, R18, RZ ;  /* 0x000000121c1c7210 */ /* 0x000fc40007fde0ff */
[----:B--2---:R-:W-:-:S05]  /*61a60*/  IADD3 R13, P5, R13, R18, RZ ;  /* 0x000000120d0d7210 */ /* 0x004fca0007fbe0ff */
[----:B------:R-:W-:Y:S01]  /*61a70*/  STL [R1+0x1cf4], R13 ;  /* 0x001cf40d01007387 */ /* 0x000fe20000100800 */
[----:B------:R-:W-:Y:S02]  /*61a80*/  STL [R1+0x1d18], R8 ;  /* 0x001d180801007387 */ /* 0x000fe40000100800 */
[----:B------:R-:W-:Y:S02]  /*61a90*/  STL [R1+0x1cec], R16 ;  /* 0x001cec1001007387 */ /* 0x000fe40000100800 */
[----:B------:R-:W-:Y:S01]  /*61aa0*/  STL [R1+0x1d10], R3 ;  /* 0x001d100301007387 */ /* 0x000fe20000100800 */
[----:B------:R-:W-:Y:S01]  /*61ab0*/  STL [R1+0x1ce4], R5 ;  /* 0x001ce40501007387 */ /* 0x000fe20000100800 */
[----:B------:R-:W-:Y:S02]  /*61ac0*/  STL [R1+0x1d08], R4 ;  /* 0x001d080401007387 */ /* 0x000fe40000100800 */
[----:B------:R-:W-:Y:S02]  /*61ad0*/  STL [R1+0x1cdc], R6 ;  /* 0x001cdc0601007387 */ /* 0x000fe40000100800 */
[--C-:B------:R-:W-:Y:S01]  /*61ae0*/  IMAD.X R9, R9, 0x1, R0.reuse, P5 ;  /* 0x0000000109097824 */ /* 0x100fe200028e0600 */
[----:B------:R-:W-:Y:S01]  /*61af0*/  STL [R1+0x1d00], R7 ;  /* 0x001d000701007387 */ /* 0x000fe20000100800 */
[----:B------:R-:W-:Y:S01]  /*61b00*/  IADD3 R15, P5, R15, R18, RZ ;  /* 0x000000120f0f7210 */ /* 0x000fe20007fbe0ff */
[----:B------:R-:W-:Y:S02]  /*61b10*/  STL [R1+0x1cd4], R10 ;  /* 0x001cd40a01007387 */ /* 0x000fe40000100800 */
[----:B------:R-:W-:Y:S01]  /*61b20*/  STL [R1+0x1cf8], R11 ;  /* 0x001cf80b01007387 */ /* 0x000fe20000100800 */
[----:B------:R-:W-:Y:S01]  /*61b30*/  STL [R1+0x1ccc], R12 ;  /* 0x001ccc0c01007387 */ /* 0x000fe20000100800 */
[----:B------:R-:W-:Y:S02]  /*61b40*/  STL [R1+0x1cf0], R9 ;  /* 0x001cf00901007387 */ /* 0x000fe40000100800 */
[----:B------:R-:W-:Y:S02]  /*61b50*/  STL [R1+0x1cc4], R15 ;  /* 0x001cc40f01007387 */ /* 0x000fe40000100800 */
[----:B------:R-:W-:Y:S01]  /*61b60*/  STL [R1+0x1ce8], R14 ;  /* 0x001ce80e01007387 */ /* 0x000fe20000100800 */
[----:B------:R-:W-:Y:S01]  /*61b70*/  STL [R1+0x1cbc], R19 ;  /* 0x001cbc1301007387 */ /* 0x000fe20000100800 */
[----:B------:R-:W-:Y:S02]  /*61b80*/  STL [R1+0x1ce0], R24 ;  /* 0x001ce01801007387 */ /* 0x000fe40000100800 */
[----:B------:R-:W-:Y:S02]  /*61b90*/  STL [R1+0x1cb4], R25 ;  /* 0x001cb41901007387 */ /* 0x000fe40000100800 */
[----:B------:R-:W-:Y:S01]  /*61ba0*/  STL [R1+0x1cd8], R26 ;  /* 0x001cd81a01007387 */ /* 0x000fe20000100800 */
[----:B------:R-:W-:Y:S01]  /*61bb0*/  STL [R1+0x1cac], R27 ;  /* 0x001cac1b01007387 */ /* 0x000fe20000100800 */
[----:B------:R-:W-:-:S02]  /*61bc0*/  IMAD.X R17, R17, 0x1, R0, P5 ;  /* 0x0000000111117824 */ /* 0x000fc400028e0600 */
[----:B------:R-:W-:Y:S02]  /*61bd0*/  STL [R1+0x1cd0], R20 ;  /* 0x001cd01401007387 */ /* 0x000fe40000100800 */
[----:B------:R-:W-:Y:S01]  /*61be0*/  STL [R1+0x1ca4], R21 ;  /* 0x001ca41501007387 */ /* 0x000fe20000100800 */
[----:B------:R-:W-:Y:S01]  /*61bf0*/  IADD3 R29, P5, R29, R18, RZ ;  /* 0x000000121d1d7210 */ /* 0x000fe20007fbe0ff */
[----:B------:R-:W-:Y:S01]  /*61c00*/  STL [R1+0x1cc8], R22 ;  /* 0x001cc81601007387 */ /* 0x000fe20000100800 */
[----:B------:R-:W-:Y:S02]  /*61c10*/  STL [R1+0x1c9c], R23 ;  /* 0x001c9c1701007387 */ /* 0x000fe40000100800 */
[----:B------:R-:W-:Y:S02]  /*61c20*/  STL [R1+0x1cc0], R17 ;  /* 0x001cc01101007387 */ /* 0x000fe40000100800 */
[----:B------:R0:W-:Y:S01]  /*61c30*/  STL [R1+0x2484], R18 ;  /* 0x0024841201007387 */ /* 0x0001e20000100800 */
[----:B------:R-:W-:Y:S04]  /*61c40*/  STL [R1+0x1c94], R29 ;  /* 0x001c941d01007387 */ /* 0x000fe80000100800 */
        /* <DEDUP_REMOVED lines=8> */
[----:B--2---:R-:W-:-:S03]  /*61cd0*/  IMAD.X R18, R18, 0x1, R0, P1 ;  /* 0x0000000112127824 */ /* 0x004fc600008e0600 */
        /* <DEDUP_REMOVED lines=30> */
[----:B--2---:R-:W-:-:S05]  /*61ec0*/  IADD3 R13, P1, R13, R18, RZ ;  /* 0x000000120d0d7210 */ /* 0x004fca0007f3e0ff */
[----:B------:R0:W-:Y:S04]  /*61ed0*/  STL [R1+0x1c84], R13 ;  /* 0x001c840d01007387 */ /* 0x0001e80000100800 */
[----:B0-----:R-:W2:Y:S02]  /*61ee0*/  LDL.LU R13, [R1+0x2480] ;  /* 0x00248000010d7983 */ /* 0x001ea40000300800 */
[----:B--2---:R-:W-:-:S05]  /*61ef0*/  IMAD.X R13, R13, 0x1, R0, P2 ;  /* 0x000000010d0d7824 */ /* 0x004fca00010e0600 */
[----:B------:R0:W-:Y:S04]  /*61f00*/  STL [R1+0x1ca8], R13 ;  /* 0x001ca80d01007387 */ /* 0x0001e80000100800 */
[----:B0-----:R-:W2:Y:S02]  /*61f10*/  LDL.LU R13, [R1+0x247c] ;  /* 0x00247c00010d7983 */ /* 0x001ea40000300800 */
[----:B--2---:R-:W-:-:S05]  /*61f20*/  IADD3 R13, P2, R13, R18, RZ ;  /* 0x000000120d0d7210 */ /* 0x004fca0007f5e0ff */
[----:B------:R0:W-:Y:S04]  /*61f30*/  STL [R1+0x1c7c], R13 ;  /* 0x001c7c0d01007387 */ /* 0x0001e80000100800 */
[----:B0-----:R-:W2:Y:S01]  /*61f40*/  LDL.LU R13, [R1+0x2478] ;  /* 0x00247800010d7983 */ /* 0x001ea20000300800 */
[--C-:B----4-:R-:W-:Y:S01]  /*61f50*/  IMAD.X R16, R16, 0x1, R0.reuse, P4 ;  /* 0x0000000110107824 */ /* 0x110fe200020e0600 */
        /* <DEDUP_REMOVED lines=18> */
[----:B------:R-:W-:Y:S01]  /*62080*/  IADD3 R17, P2, R17, R18, RZ ;  /* 0x0000001211117210 */ /* 0x000fe20007f5e0ff */
[----:B------:R-:W-:-:S02]  /*62090*/  IMAD.X R28, R28, 0x1, R0, P4 ;  /* 0x000000011c1c7824 */ /* 0x000fc400020e0600 */
[----:B--2---:R-:W-:Y:S01]  /*620a0*/  IMAD.X R13, R13, 0x1, R0, P3 ;  /* 0x000000010d0d7824 */ /* 0x004fe200018e0600 */
[----:B---3--:R-:W-:-:S04]  /*620b0*/  IADD3 R8, P3, R8, R18, RZ ;  /* 0x0000001208087210 */ /* 0x008fc80007f7e0ff */
[----:B------:R-:W-:Y:S01]  /*620c0*/  STL [R1+0x1ca0], R13 ;  /* 0x001ca00d01007387 */ /* 0x000fe20000100800 */
[----:B------:R-:W-:Y:S02]  /*620d0*/  STL [R1+0x1c74], R8 ;  /* 0x001c740801007387 */ /* 0x000fe40000100800 */
[----:B------:R-:W-:Y:S02]  /*620e0*/  STL [R1+0x1c98], R16 ;  /* 0x001c981001007387 */ /* 0x000fe40000100800 */
[----:B------:R-:W-:Y:S01]  /*620f0*/  STL [R1+0x1c6c], R3 ;  /* 0x001c6c0301007387 */ /* 0x000fe20000100800 */
[----:B------:R-:W-:Y:S01]  /*62100*/  STL [R1+0x1c90], R5 ;  /* 0x001c900501007387 */ /* 0x000fe20000100800 */
[----:B------:R-:W-:Y:S02]  /*62110*/  STL [R1+0x1c64], R4 ;  /* 0x001c640401007387 */ /* 0x000fe40000100800 */
        /* <DEDUP_REMOVED lines=17> */
[----:B------:R-:W-:-:S02]  /*62230*/  IMAD.X R29, R29, 0x1, R0, P3 ;  /* 0x000000011d1d7824 */ /* 0x000fc400018e0600 */
[----:B------:R-:W-:Y:S01]  /*62240*/  STL [R1+0x1c24], R22 ;  /* 0x001c241601007387 */ /* 0x000fe20000100800 */
[-C--:B------:R-:W-:Y:S01]  /*62250*/  IADD3 R2, P3, R2, R18.reuse, RZ ;  /* 0x0000001202027210 */ /* 0x080fe20007f7e0ff */
[----:B------:R-:W-:Y:S01]  /*62260*/  STL [R1+0x1c48], R23 ;  /* 0x001c481701007387 */ /* 0x000fe20000100800 */
[----:B------:R-:W-:Y:S02]  /*62270*/  STL [R1+0x1c1c], R17 ;  /* 0x001c1c1101007387 */ /* 0x000fe40000100800 */
[----:B------:R0:W-:Y:S02]  /*62280*/  STL [R1+0x2474], R0 ;  /* 0x0024740001007387 */ /* 0x0001e40000100800 */
        /* <DEDUP_REMOVED lines=9> */
[----:B--2---:R-:W-:-:S03]  /*62320*/  IADD3 R0, P4, R0, R18, RZ ;  /* 0x0000001200007210 */ /* 0x004fc60007f9e0ff */
        /* <DEDUP_REMOVED lines=691> */
[-C--:B------:R-:W-:Y:S01]  /*64e60*/  IADD3 R29, P3, R29, R18.reuse, RZ ;  /* 0x000000121d1d7210 */ /* 0x080fe20007f7e0ff */
[----:B------:R-:W-:Y:S01]  /*64e70*/  STL [R1+0x18e8], R22 ;  /* 0x0018e81601007387 */ /* 0x000fe20000100800 */
[----:B------:R-:W-:Y:S02]  /*64e80*/  STL [R1+0x18bc], R23 ;  /* 0x0018bc1701007387 */ /* 0x000fe40000100800 */
[----:B------:R-:W-:Y:S02]  /*64e90*/  STL [R1+0x18e0], R17 ;  /* 0x0018e01101007387 */ /* 0x000fe40000100800 */
[----:B------:R0:W-:Y:S01]  /*64ea0*/  STL [R1+0x18d8], R2 ;  /* 0x0018d80201007387 */ /* 0x0001e20000100800 */
[----:B------:R-:W-:Y:S04]  /*64eb0*/  STL [R1+0x18b4], R29 ;  /* 0x0018b41d01007387 */ /* 0x000fe80000100800 */
[----:B0-----:R-:W2:Y:S01]  /*64ec0*/  LDL.LU R2, [R1+0x18d0] ;  /* 0x0018d00001027983 */ /* 0x001ea20000300800 */
[----:B------:R-:W3:Y:S01]  /*64ed0*/  LDL.LU R13, [R1+0x18c0] ;  /* 0x0018c000010d7983 */ /* 0x000ee20000300800 */
[----:B------:R-:W-:-:S02]  /*64ee0*/  IADD3 R28, P4, R28, R18, RZ ;  /* 0x000000121c1c7210 */ /* 0x000fc40007f9e0ff */
[----:B---3--:R0:W-:Y:S03]  /*64ef0*/  STL [R1+0x23fc], R13 ;  /* 0x0023fc0d01007387 */ /* 0x0081e60000100800 */
[----:B------:R-:W-:Y:S01]  /*64f00*/  STL [R1+0x18ac], R28 ;  /* 0x0018ac1c01007387 */ /* 0x000fe20000100800 */
        /* <DEDUP_REMOVED lines=31> */
[----:B------:R0:W-:Y:S02]  /*65100*/  STL [R1+0x18d0], R2 ;  /* 0x0018d00201007387 */ /* 0x0001e40000100800 */
[----:B0-----:R-:W3:Y:S01]  /*65110*/  LDL.LU R2, [R1+0x1858] ;  /* 0x0018580001027983 */ /* 0x001ee20000300800 */
        /* <DEDUP_REMOVED lines=10> */
[-C--:B---3--:R-:W-:Y:S01]  /*651c0*/  IADD3 R3, P2, R3, R18.reuse, RZ ;  /* 0x0000001203037210 */ /* 0x088fe20007f5e0ff */
        /* <DEDUP_REMOVED lines=18> */
[----:B--2---:R-:W-:Y:S01]  /*652f0*/  IMAD.X R13, R13, 0x1, R0, P1 ;  /* 0x000000010d0d7824 */ /* 0x004fe200008e0600 */
[----:B------:R-:W-:-:S04]  /*65300*/  IADD3 R8, P1, R8, R18, RZ ;  /* 0x0000001208087210 */ /* 0x000fc80007f3e0ff */
        /* <DEDUP_REMOVED lines=10> */
[-C--:B------:R-:W-:Y:S01]  /*653b0*/  IADD3 R14, P1, R14, R18.reuse, RZ ;  /* 0x000000120e0e7210 */ /* 0x080fe20007f3e0ff */
        /* <DEDUP_REMOVED lines=16> */
[----:B------:R0:W-:Y:S02]  /*654c0*/  STL [R1+0x1834], R28 ;  /* 0x0018341c01007387 */ /* 0x0001e40000100800 */
[----:B------:R-:W-:Y:S01]  /*654d0*/  STL [R1+0x183c], R17 ;  /* 0x00183c1101007387 */ /* 0x000fe20000100800 */
[----:B0-----:R-:W2:Y:S01]  /*654e0*/  LDL.LU R28, [R1+0x182c] ;  /* 0x00182c00011c7983 */ /* 0x001ea20000300800 */
[----:B------:R-:W-:Y:S02]  /*654f0*/  STL [R1+0x1860], R29 ;  /* 0x0018601d01007387 */ /* 0x000fe40000100800 */
[----:B------:R-:W3:Y:S02]  /*65500*/  LDL.LU R13, [R1+0x181c] ;  /* 0x00181c00010d7983 */ /* 0x000ee40000300800 */
[----:B------:R-:W-:Y:S01]  /*65510*/  IMAD.X R2, R2, 0x1, R0, P2 ;  /* 0x0000000102027824 */ /* 0x000fe200010e0600 */
[----:B---3--:R0:W-:Y:S04]  /*65520*/  STL [R1+0x23f0], R13 ;  /* 0x0023f00d01007387 */ /* 0x0081e80000100800 */
[----:B0-----:R-:W3:Y:S01]  /*65530*/  LDL.LU R13, [R1+0x1848] ;  /* 0x00184800010d7983 */ /* 0x001ee20000300800 */
[----:B------:R-:W-:Y:S03]  /*65540*/  STL [R1+0x1858], R2 ;  /* 0x0018580201007387 */ /* 0x000fe60000100800 */
[----:B---3--:R0:W-:Y:S04]  /*65550*/  STL [R1+0x23f4], R13 ;  /* 0x0023f40d01007387 */ /* 0x0081e80000100800 */
[----:B0-----:R-:W3:Y:S01]  /*65560*/  LDL.LU R13, [R1+0x1824] ;  /* 0x00182400010d7983 */ /* 0x001ee20000300800 */
[----:B--2---:R-:W-:-:S03]  /*65570*/  IADD3 R28, P2, R28, R18, RZ ;  /* 0x000000121c1c7210 */ /* 0x004fc60007f5e0ff */
        /* <DEDUP_REMOVED lines=55> */
[----:B------:R-:W-:Y:S01]  /*658f0*/  IMAD.X R22, R22, 0x1, R0, P3 ;  /* 0x0000000116167824 */ /* 0x000fe200018e0600 */
[-C--:B------:R-:W-:Y:S02]  /*65900*/  IADD3 R2, P3, R2, R18.reuse, RZ ;  /* 0x0000001202027210 */ /* 0x080fe40007f7e0ff */
[-C--:B------:R-:W-:Y:S02]  /*65910*/  IADD3 R21, P2, R21, R18.reuse, RZ ;  /* 0x0000001215157210 */ /* 0x080fe40007f5e0ff */
        /* <DEDUP_REMOVED lines=24> */
[----:B------:R0:W-:Y:S01]  /*65aa0*/  STL [R1+0x17c4], R2 ;  /* 0x0017c40201007387 */ /* 0x0001e20000100800 */
[----:B------:R-:W-:Y:S04]  /*65ab0*/  STL [R1+0x17cc], R21 ;  /* 0x0017cc1501007387 */ /* 0x000fe80000100800 */
[----:B0-----:R-:W2:Y:S01]  /*65ac0*/  LDL.LU R2, [R1+0x17d8] ;  /* 0x0017d80001027983 */ /* 0x001ea20000300800 */
[----:B------:R-:W-:Y:S02]  /*65ad0*/  STL [R1+0x17f0], R22 ;  /* 0x0017f01601007387 */ /* 0x000fe40000100800 */
[----:B------:R-:W-:Y:S02]  /*65ae0*/  STL [R1+0x17e8], R23 ;  /* 0x0017e81701007387 */ /* 0x000fe40000100800 */
[----:B------:R-:W3:Y:S01]  /*65af0*/  LDL.LU R13, [R1+0x17c8] ;  /* 0x0017c800010d7983 */ /* 0x000ee20000300800 */
[----:B------:R-:W-:Y:S01]  /*65b00*/  IADD3 R17, P4, R17, R18, RZ ;  /* 0x0000001211117210 */ /* 0x000fe20007f9e0ff */
[----:B------:R-:W-:-:S04]  /*65b10*/  IMAD.X R29, R29, 0x1, R0, P5 ;  /* 0x000000011d1d7824 */ /* 0x000fc800028e0600 */
[----:B------:R-:W-:Y:S04]  /*65b20*/  STL [R1+0x17bc], R17 ;  /* 0x0017bc1101007387 */ /* 0x000fe80000100800 */
[----:B---3--:R0:W-:Y:S01]  /*65b30*/  STL [R1+0x23e4], R13 ;  /* 0x0023e40d01007387 */ /* 0x0081e20000100800 */
[----:B------:R-:W-:Y:S03]  /*65b40*/  STL [R1+0x17e0], R29 ;  /* 0x0017e01d01007387 */ /* 0x000fe60000100800 */
[----:B0-----:R-:W3:Y:S01]  /*65b50*/  LDL.LU R13, [R1+0x17a4] ;  /* 0x0017a400010d7983 */ /* 0x001ee20000300800 */
[----:B------:R-:W-:-:S05]  /*65b60*/  IADD3 R28, P5, R28, R18, RZ ;  /* 0x000000121c1c7210 */ /* 0x000fca0007fbe0ff */
[----:B------:R-:W-:Y:S04]  /*65b70*/  STL [R1+0x17b4], R28 ;  /* 0x0017b41c01007387 */ /* 0x000fe80000100800 */
        /* <DEDUP_REMOVED lines=27> */
[----:B------:R0:W-:Y:S01]  /*65d30*/  STL [R1+0x17d8], R2 ;  /* 0x0017d80201007387 */ /* 0x0001e20000100800 */
[----:B------:R-:W3:Y:S01]  /*65d40*/  LDL.LU R23, [R1+0x1d8c] ;  /* 0x001d8c0001177983 */ /* 0x000ee20000300800 */
[----:B------:R-:W3:Y:S02]  /*65d50*/  LDL.LU R17, [R1+0x1d5c] ;  /* 0x001d5c0001117983 */ /* 0x000ee40000300800 */
[----:B------:R-:W3:Y:S01]  /*65d60*/  LDL.LU R29, [R1+0x1d98] ;  /* 0x001d9800011d7983 */ /* 0x000ee20000300800 */
        /* <DEDUP_REMOVED lines=23> */
[--C-:B------:R-:W-:Y:S01]  /*65ee0*/  IMAD.X R27, R27, 0x1, R0.reuse, P5 ;  /* 0x000000011b1b7824 */ /* 0x100fe200028e0600 */
[-C--:B------:R-:W-:Y:S02]  /*65ef0*/  IADD3 R28, P5, R28, R18.reuse, RZ ;  /* 0x000000121c1c7210 */ /* 0x080fe40007fbe0ff */
        /* <DEDUP_REMOVED lines=30> */
[----:B------:R-:W-:Y:S02]  /*660e0*/  STL [R1+0x1780], R20 ;  /* 0x0017801401007387 */ /* 0x000fe40000100800 */
[----:B------:R-:W-:Y:S01]  /*660f0*/  STL [R1+0x1d84], R21 ;  /* 0x001d841501007387 */ /* 0x000fe20000100800 */
[----:B------:R-:W-:Y:S01]  /*66100*/  STL [R1+0x1d54], R22 ;  /* 0x001d541601007387 */ /* 0x000fe20000100800 */
[----:B------:R-:W-:Y:S02]  /*66110*/  STL [R1+0x1d8c], R23 ;  /* 0x001d8c1701007387 */ /* 0x000fe40000100800 */
[----:B------:R-:W3:Y:S02]  /*66120*/  LDL.LU R13, [R1+0x1dac] ;  /* 0x001dac00010d7983 */ /* 0x000ee40000300800 */
[----:B------:R-:W-:Y:S01]  /*66130*/  IMAD.X R17, R17, 0x1, R0, P2 ;  /* 0x0000000111117824 */ /* 0x000fe200010e0600 */
[----:B------:R-:W-:-:S04]  /*66140*/  IADD3 R29, P2, R29, R18, RZ ;  /* 0x000000121d1d7210 */ /* 0x000fc80007f5e0ff */
[----:B------:R-:W-:Y:S04]  /*66150*/  STL [R1+0x1d5c], R17 ;  /* 0x001d5c1101007387 */ /* 0x000fe80000100800 */
[----:B---3--:R0:W-:Y:S01]  /*66160*/  STL [R1+0x23d8], R13 ;  /* 0x0023d80d01007387 */ /* 0x0081e20000100800 */
[----:B------:R-:W-:Y:S03]  /*66170*/  STL [R1+0x1d98], R29 ;  /* 0x001d981d01007387 */ /* 0x000fe60000100800 */
[----:B0-----:R-:W3:Y:S01]  /*66180*/  LDL.LU R13, [R1+0x1d74] ;  /* 0x001d7400010d7983 */ /* 0x001ee20000300800 */
[----:B------:R-:W-:-:S05]  /*66190*/  IMAD.X R2, R2, 0x1, R0, P3 ;  /* 0x0000000102027824 */ /* 0x000fca00018e0600 */
[----:B------:R-:W-:Y:S04]  /*661a0*/  STL [R1+0x177c], R2 ;  /* 0x00177c0201007387 */ /* 0x000fe80000100800 */
        /* <DEDUP_REMOVED lines=24> */
[----:B------:R0:W-:Y:S01]  /*66330*/  STL [R1+0x1da0], R28 ;  /* 0x001da01c01007387 */ /* 0x0001e20000100800 */
[----:B------:R-:W3:Y:S02]  /*66340*/  LDL.LU R20, [R1+0x1e00] ;  /* 0x001e000001147983 */ /* 0x000ee40000300800 */
[----:B------:R-:W3:Y:S02]  /*66350*/  LDL.LU R21, [R1+0x1dc8] ;  /* 0x001dc80001157983 */ /* 0x000ee40000300800 */
[----:B------:R-:W3:Y:S01]  /*66360*/  LDL.LU R22, [R1+0x1e04] ;  /* 0x001e040001167983 */ /* 0x000ee20000300800 */
[----:B------:R-:W3:Y:S01]  /*66370*/  LDL.LU R23, [R1+0x1dd4] ;  /* 0x001dd40001177983 */ /* 0x000ee20000300800 */
[----:B------:R-:W3:Y:S02]  /*66380*/  LDL.LU R17, [R1+0x1e0c] ;  /* 0x001e0c0001117983 */ /* 0x000ee40000300800 */
[----:B------:R-:W3:Y:S01]  /*66390*/  LDL.LU R29, [R1+0x1ddc] ;  /* 0x001ddc00011d7983 */ /* 0x000ee20000300800 */
        /* <DEDUP_REMOVED lines=49> */
[----:B------:R0:W-:Y:S01]  /*666b0*/  STL [R1+0x1dec], R2 ;  /* 0x001dec0201007387 */ /* 0x0001e20000100800 */
[----:B------:R-:W-:Y:S02]  /*666c0*/  STL [R1+0x1de4], R19 ;  /* 0x001de41301007387 */ /* 0x000fe40000100800 */
[--C-:B------:R-:W-:Y:S01]  /*666d0*/  IMAD.X R23, R23, 0x1, R0.reuse, P5 ;  /* 0x0000000117177824 */ /* 0x100fe200028e0600 */
[----:B------:R-:W-:Y:S01]  /*666e0*/  IADD3 R17, P5, R17, R18, RZ ;  /* 0x0000001211117210 */ /* 0x000fe20007fbe0ff */
[----:B0-----:R-:W2:Y:S01]  /*666f0*/  LDL.LU R2, [R1+0x1dd0] ;  /* 0x001dd00001027983 */ /* 0x001ea20000300800 */
        /* <DEDUP_REMOVED lines=8> */
[----:B------:R0:W-:Y:S02]  /*66780*/  STL [R1+0x1e18], R28 ;  /* 0x001e181c01007387 */ /* 0x0001e40000100800 */
[----:B------:R-:W-:Y:S01]  /*66790*/  STL [R1+0x1e0c], R17 ;  /* 0x001e0c1101007387 */ /* 0x000fe20000100800 */
[----:B0-----:R-:W3:Y:S01]  /*667a0*/  LDL.LU R28, [R1+0x1e20] ;  /* 0x001e2000011c7983 */ /* 0x001ee20000300800 */
[----:B------:R-:W-:Y:S02]  /*667b0*/  STL [R1+0x1ddc], R29 ;  /* 0x001ddc1d01007387 */ /* 0x000fe40000100800 */
[----:B------:R-:W4:Y:S02]  /*667c0*/  LDL.LU R13, [R1+0x1df4] ;  /* 0x001df400010d7983 */ /* 0x000f240000300800 */
[----:B----4-:R0:W-:Y:S04]  /*667d0*/  STL [R1+0x23d0], R13 ;  /* 0x0023d00d01007387 */ /* 0x0101e80000100800 */
[----:B0-----:R-:W4:Y:S01]  /*667e0*/  LDL.LU R13, [R1+0x1e24] ;  /* 0x001e2400010d7983 */ /* 0x001f220000300800 */
[----:B--2---:R-:W-:-:S03]  /*667f0*/  IMAD.X R2, R2, 0x1, R0, P1 ;  /* 0x0000000102027824 */ /* 0x004fc600008e0600 */
[----:B----4-:R0:W-:Y:S04]  /*66800*/  STL [R1+0x23d4], R13 ;  /* 0x0023d40d01007387 */ /* 0x0101e80000100800 */
        /* <DEDUP_REMOVED lines=18> */
[----:B------:R0:W-:Y:S02]  /*66930*/  STL [R1+0x1dd0], R2 ;  /* 0x001dd00201007387 */ /* 0x0001e40000100800 */
[----:B------:R-:W4:Y:S01]  /*66940*/  LDL.LU R26, [R1+0x1e3c] ;  /* 0x001e3c00011a7983 */ /* 0x000f220000300800 */
[----:B------:R-:W4:Y:S01]  /*66950*/  LDL.LU R27, [R1+0x1e78] ;  /* 0x001e7800011b7983 */ /* 0x000f220000300800 */
[----:B------:R-:W4:Y:S02]  /*66960*/  LDL.LU R20, [R1+0x1e30] ;  /* 0x001e300001147983 */ /* 0x000f240000300800 */
[----:B------:R-:W4:Y:S01]  /*66970*/  LDL.LU R21, [R1+0x1e80] ;  /* 0x001e800001157983 */ /* 0x000f220000300800 */
[----:B---3--:R-:W-:Y:S01]  /*66980*/  IADD3 R28, P1, R28, R18, RZ ;  /* 0x000000121c1c7210 */ /* 0x008fe20007f3e0ff */
[----:B------:R-:W3:Y:S01]  /*66990*/  LDL.LU R22, [R1+0x1e48] ;  /* 0x001e480001167983 */ /* 0x000ee20000300800 */
[----:B------:R-:W3:Y:S03]  /*669a0*/  LDL.LU R23, [R1+0x1e84] ;  /* 0x001e840001177983 */ /* 0x000ee60000300800 */
[----:B0-----:R-:W3:Y:S01]  /*669b0*/  LDL.LU R2, [R1+0x1e54] ;  /* 0x001e540001027983 */ /* 0x001ee20000300800 */
        /* <DEDUP_REMOVED lines=27> */
[--C-:B---3--:R-:W-:Y:S01]  /*66b70*/  IMAD.X R22, R22, 0x1, R0.reuse, P2 ;  /* 0x0000000116167824 */ /* 0x108fe200010e0600 */
        /* <DEDUP_REMOVED lines=13> */
[----:B------:R-:W-:Y:S01]  /*66c50*/  STL [R1+0x1e4c], R11 ;  /* 0x001e4c0b01007387 */ /* 0x000fe20000100800 */
[-C--:B------:R-:W-:Y:S01]  /*66c60*/  IADD3 R14, P3, R14, R18.reuse, RZ ;  /* 0x000000120e0e7210 */ /* 0x080fe20007f7e0ff */
[----:B------:R-:W-:Y:S01]  /*66c70*/  STL [R1+0x1e1c], R12 ;  /* 0x001e1c0c01007387 */ /* 0x000fe20000100800 */
[----:B------:R-:W-:Y:S02]  /*66c80*/  STL [R1+0x1e58], R9 ;  /* 0x001e580901007387 */ /* 0x000fe40000100800 */
[----:B------:R0:W-:Y:S02]  /*66c90*/  STL [R1+0x1e28], R29 ;  /* 0x001e281d01007387 */ /* 0x0001e40000100800 */
[----:B------:R-:W-:Y:S02]  /*66ca0*/  STL [R1+0x1e10], R15 ;  /* 0x001e100f01007387 */ /* 0x000fe40000100800 */
[--C-:B------:R-:W-:Y:S01]  /*66cb0*/  IMAD.X R2, R2, 0x1, R0.reuse, P3 ;  /* 0x0000000102027824 */ /* 0x100fe200018e0600 */
        /* <DEDUP_REMOVED lines=13> */
[----:B------:R-:W4:Y:S01]  /*66d90*/  LDL.LU R13, [R1+0x1ea4] ;  /* 0x001ea400010d7983 */ /* 0x000f220000300800 */
[-C--:B------:R-:W-:Y:S01]  /*66da0*/  IADD3 R17, P3, R17, R18.reuse, RZ ;  /* 0x0000001211117210 */ /* 0x080fe20007f7e0ff */
[----:B------:R-:W-:Y:S01]  /*66db0*/  IMAD.X R28, R28, 0x1, R0, P4 ;  /* 0x000000011c1c7824 */ /* 0x000fe200020e0600 */
[----:B----4-:R0:W-:Y:S03]  /*66dc0*/  STL [R1+0x23c8], R13 ;  /* 0x0023c80d01007387 */ /* 0x0101e60000100800 */
[----:B------:R-:W-:Y:S01]  /*66dd0*/  STL [R1+0x1e8c], R17 ;  /* 0x001e8c1101007387 */ /* 0x000fe20000100800 */
[----:B0-----:R-:W4:Y:S01]  /*66de0*/  LDL.LU R13, [R1+0x1e68] ;  /* 0x001e6800010d7983 */ /* 0x001f220000300800 */
[----:B------:R-:W-:Y:S01]  /*66df0*/  STL [R1+0x1e5c], R28 ;  /* 0x001e5c1c01007387 */ /* 0x000fe20000100800 */
[----:B--2---:R-:W-:-:S02]  /*66e00*/  IADD3 R29, P4, R29, R18, RZ ;  /* 0x000000121d1d7210 */ /* 0x004fc40007f9e0ff */
        /* <DEDUP_REMOVED lines=17> */
[----:B------:R0:W-:Y:S01]  /*66f20*/  STL [R1+0x1e98], R29 ;  /* 0x001e981d01007387 */ /* 0x0001e20000100800 */
[----:B------:R-:W4:Y:S02]  /*66f30*/  LDL.LU R24, [R1+0x1ee4] ;  /* 0x001ee40001187983 */ /* 0x000f240000300800 */
[----:B------:R-:W4:Y:S02]  /*66f40*/  LDL.LU R25, [R1+0x1eb4] ;  /* 0x001eb40001197983 */ /* 0x000f240000300800 */
[----:B------:R-:W4:Y:S01]  /*66f50*/  LDL.LU R26, [R1+0x1eec] ;  /* 0x001eec00011a7983 */ /* 0x000f220000300800 */
[----:B------:R-:W4:Y:S01]  /*66f60*/  LDL.LU R27, [R1+0x1ebc] ;  /* 0x001ebc00011b7983 */ /* 0x000f220000300800 */
[----:B------:R-:W4:Y:S02]  /*66f70*/  LDL.LU R20, [R1+0x1ef8] ;  /* 0x001ef80001147983 */ /* 0x000f240000300800 */
[----:B------:R-:W4:Y:S02]  /*66f80*/  LDL.LU R21, [R1+0x1eb0] ;  /* 0x001eb00001157983 */ /* 0x000f240000300800 */
[----:B---3--:R-:W-:Y:S01]  /*66f90*/  IMAD.X R2, R2, 0x1, R0, P5 ;  /* 0x0000000102027824 */ /* 0x008fe200028e0600 */
[----:B0-----:R-:W3:Y:S01]  /*66fa0*/  LDL.LU R29, [R1+0x1f00] ;  /* 0x001f0000011d7983 */ /* 0x001ee20000300800 */
[----:B------:R-:W3:Y:S02]  /*66fb0*/  LDL.LU R22, [R1+0x1ec8] ;  /* 0x001ec80001167983 */ /* 0x000ee40000300800 */
[----:B------:R-:W3:Y:S02]  /*66fc0*/  LDL.LU R23, [R1+0x1f04] ;  /* 0x001f040001177983 */ /* 0x000ee40000300800 */
[----:B------:R-:W3:Y:S01]  /*66fd0*/  LDL.LU R17, [R1+0x1ed4] ;  /* 0x001ed40001117983 */ /* 0x000ee20000300800 */
[----:B------:R0:W-:Y:S04]  /*66fe0*/  STL [R1+0x1e50], R2 ;  /* 0x001e500201007387 */ /* 0x0001e80000100800 */
[----:B0-----:R-:W3:Y:S01]  /*66ff0*/  LDL.LU R2, [R1+0x1f0c] ;  /* 0x001f0c0001027983 */ /* 0x001ee20000300800 */
[----:B--2---:R-:W-:-:S05]  /*67000*/  IADD3 R13, P5, R13, R18, RZ ;  /* 0x000000120d0d7210 */ /* 0x004fca0007fbe0ff */
[----:B------:R0:W-:Y:S04]  /*67010*/  STL [R1+0x1ea0], R13 ;  /* 0x001ea00d01007387 */ /* 0x0001e80000100800 */
[----:B0-----:R-:W2:Y:S02]  /*67020*/  LDL.LU R13, [R1+0x23cc] ;  /* 0x0023cc00010d7983 */ /* 0x001ea40000300800 */
[----:B--2---:R-:W-:-:S05]  /*67030*/  IMAD.X R13, R13, 0x1, R0, P6 ;  /* 0x000000010d0d7824 */ /* 0x004fca00030e0600 */
        /* <DEDUP_REMOVED lines=20> */
[-C--:B---3--:R-:W-:Y:S02]  /*67180*/  IADD3 R29, P5, R29, R18.reuse, RZ ;  /* 0x000000121d1d7210 */ /* 0x088fe40007fbe0ff */
[-C--:B------:R-:W-:Y:S02]  /*67190*/  IADD3 R20, P4, R20, R18.reuse, RZ ;  /* 0x0000001214147210 */ /* 0x080fe40007f9e0ff */
[----:B--2---:R-:W-:-:S05]  /*671a0*/  IADD3 R13, P6, R13, R18, RZ ;  /* 0x000000120d0d7210 */ /* 0x004fca0007fde0ff */
[----:B------:R-:W-:Y:S01]  /*671b0*/  STL [R1+0x1ea4], R13 ;  /* 0x001ea40d01007387 */ /* 0x000fe20000100800 */
[----:B------:R-:W-:Y:S02]  /*671c0*/  STL [R1+0x1e74], R8 ;  /* 0x001e740801007387 */ /* 0x000fe40000100800 */
[----:B------:R-:W-:Y:S02]  /*671d0*/  STL [R1+0x1eac], R16 ;  /* 0x001eac1001007387 */ /* 0x000fe40000100800 */
[----:B------:R-:W-:Y:S01]  /*671e0*/  STL [R1+0x1e7c], R3 ;  /* 0x001e7c0301007387 */ /* 0x000fe20000100800 */
[----:B------:R-:W-:Y:S01]  /*671f0*/  STL [R1+0x1eb8], R5 ;  /* 0x001eb80501007387 */ /* 0x000fe20000100800 */
[--C-:B------:R-:W-:Y:S02]  /*67200*/  IMAD.X R9, R9, 0x1, R0.reuse, P6 ;  /* 0x0000000109097824 */ /* 0x100fe400030e0600 */
[----:B------:R-:W-:Y:S01]  /*67210*/  STL [R1+0x1e70], R4 ;  /* 0x001e700401007387 */ /* 0x000fe20000100800 */
[-C--:B------:R-:W-:Y:S01]  /*67220*/  IADD3 R28, P6, R28, R18.reuse, RZ ;  /* 0x000000121c1c7210 */ /* 0x080fe20007fde0ff */
[----:B------:R-:W-:Y:S01]  /*67230*/  STL [R1+0x1ec0], R6 ;  /* 0x001ec00601007387 */ /* 0x000fe20000100800 */
[----:B------:R-:W-:Y:S02]  /*67240*/  STL [R1+0x1e88], R7 ;  /* 0x001e880701007387 */ /* 0x000fe40000100800 */
[----:B------:R-:W-:Y:S02]  /*67250*/  STL [R1+0x1ec4], R10 ;  /* 0x001ec40a01007387 */ /* 0x000fe40000100800 */
[----:B------:R-:W-:Y:S01]  /*67260*/  STL [R1+0x1e94], R11 ;  /* 0x001e940b01007387 */ /* 0x000fe20000100800 */
[----:B------:R0:W-:Y:S01]  /*67270*/  STL [R1+0x1ed8], R28 ;  /* 0x001ed81c01007387 */ /* 0x0001e20000100800 */
        /* <DEDUP_REMOVED lines=15> */
[----:B------:R-:W-:Y:S02]  /*67370*/  STL [R1+0x1ec8], R22 ;  /* 0x001ec81601007387 */ /* 0x000fe40000100800 */
[----:B------:R-:W4:Y:S01]  /*67380*/  LDL.LU R13, [R1+0x1ee8] ;  /* 0x001ee800010d7983 */ /* 0x000f220000300800 */
[----:B------:R-:W-:Y:S01]  /*67390*/  IADD3 R23, P6, R23, R18, RZ ;  /* 0x0000001217177210 */ /* 0x000fe20007fde0ff */
[----:B------:R-:W-:-:S04]  /*673a0*/  IMAD.X R17, R17, 0x1, R0, P1 ;  /* 0x0000000111117824 */ /* 0x000fc800008e0600 */
[----:B------:R-:W-:Y:S04]  /*673b0*/  STL [R1+0x1f04], R23 ;  /* 0x001f041701007387 */ /* 0x000fe80000100800 */
[----:B----4-:R0:W-:Y:S01]  /*673c0*/  STL [R1+0x23c0], R13 ;  /* 0x0023c00d01007387 */ /* 0x0101e20000100800 */
[----:B------:R-:W-:Y:S03]  /*673d0*/  STL [R1+0x1ed4], R17 ;  /* 0x001ed41101007387 */ /* 0x000fe60000100800 */
[----:B0-----:R-:W4:Y:S01]  /*673e0*/  LDL.LU R13, [R1+0x1f20] ;  /* 0x001f2000010d7983 */ /* 0x001f220000300800 */
[----:B------:R-:W-:-:S05]  /*673f0*/  IADD3 R2, P1, R2, R18, RZ ;  /* 0x0000001202027210 */ /* 0x000fca0007f3e0ff */
[----:B------:R-:W-:Y:S01]  /*67400*/  STL [R1+0x1f0c], R2 ;  /* 0x001f0c0201007387 */ /* 0x000fe20000100800 */
        /* <DEDUP_REMOVED lines=20> */
[----:B------:R-:W4:Y:S02]  /*67550*/  LDL.LU R25, [R1+0x2354] ;  /* 0x0023540001197983 */ /* 0x000f240000300800 */
[----:B------:R-:W4:Y:S01]  /*67560*/  LDL.LU R26, [R1+0x1f34] ;  /* 0x001f3400011a7983 */ /* 0x000f220000300800 */
[----:B------:R-:W4:Y:S01]  /*67570*/  LDL.LU R27, [R1+0x1f74] ;  /* 0x001f7400011b7983 */ /* 0x000f220000300800 */
[----:B---3--:R-:W-:-:S03]  /*67580*/  IADD3 R29, P2, R29, R18, RZ ;  /* 0x000000121d1d7210 */ /* 0x008fc60007f5e0ff */
[----:B0-----:R-:W3:Y:S01]  /*67590*/  LDL.LU R28, [R1+0x1f3c] ;  /* 0x001f3c00011c7983 */ /* 0x001ee20000300800 */
[----:B------:R-:W3:Y:S02]  /*675a0*/  LDL.LU R20, [R1+0x2248] ;  /* 0x0022480001147983 */ /* 0x000ee40000300800 */
[----:B------:R-:W3:Y:S02]  /*675b0*/  LDL.LU R21, [R1+0x1f30] ;  /* 0x001f300001157983 */ /* 0x000ee40000300800 */
[----:B------:R-:W3:Y:S01]  /*675c0*/  LDL.LU R22, [R1+0x2244] ;  /* 0x0022440001167983 */ /* 0x000ee20000300800 */
[----:B------:R0:W-:Y:S01]  /*675d0*/  STL [R1+0x1f18], R29 ;  /* 0x001f181d01007387 */ /* 0x0001e20000100800 */
        /* <DEDUP_REMOVED lines=20> */
[----:B------:R-:W-:Y:S01]  /*67720*/  IADD3 R19, P5, R19, R18, RZ ;  /* 0x0000001213137210 */ /* 0x000fe20007fbe0ff */
[--C-:B------:R-:W-:Y:S01]  /*67730*/  IMAD.X R24, R24, 0x1, R0.reuse, P6 ;  /* 0x0000000118187824 */ /* 0x100fe200030e0600 */
[----:B------:R-:W-:Y:S01]  /*67740*/  IADD3 R25, P6, R25, UR8, RZ ;  /* 0x0000000819197c10 */ /* 0x000fe2000ffde0ff */
[--C-:B---3--:R-:W-:Y:S02]  /*67750*/  IMAD.X R28, R28, 0x1, R0.reuse, P2 ;  /* 0x000000011c1c7824 */ /* 0x108fe400010e0600 */
[----:B------:R-:W-:Y:S01]  /*67760*/  IMAD.X R26, R26, 0x1, R0, P1 ;  /* 0x000000011a1a7824 */ /* 0x000fe200008e0600 */
[----:B------:R-:W-:-:S02]  /*67770*/  IADD3 R27, P1, R27, UR8, RZ ;  /* 0x000000081b1b7c10 */ /* 0x000fc4000ff3e0ff */
[----:B------:R-:W-:Y:S01]  /*67780*/  IADD3 R20, P2, R20, UR8, RZ ;  /* 0x0000000814147c10 */ /* 0x000fe2000ff5e0ff */
        /* <DEDUP_REMOVED lines=26> */
[--C-:B------:R-:W-:Y:S01]  /*67930*/  IMAD.X R21, R21, 0x1, R0.reuse, P3 ;  /* 0x0000000115157824 */ /* 0x100fe200018e0600 */
[----:B------:R-:W-:Y:S01]  /*67940*/  IADD3 R22, P3, R22, UR8, RZ ;  /* 0x0000000816167c10 */ /* 0x000fe2000ff7e0ff */
[----:B------:R-:W-:Y:S02]  /*67950*/  STL [R1+0x1f74], R27 ;  /* 0x001f741b01007387 */ /* 0x000fe40000100800 */
[--C-:B------:R-:W-:Y:S01]  /*67960*/  IMAD.X R23, R23, 0x1, R0.reuse, P4 ;  /* 0x0000000117177824 */ /* 0x100fe200020e0600 */
[----:B------:R-:W-:Y:S01]  /*67970*/  STL [R1+0x2248], R20 ;  /* 0x0022481401007387 */ /* 0x000fe20000100800 */
[----:B------:R-:W-:Y:S01]  /*67980*/  IADD3 R17, P4, R17, UR8, RZ ;  /* 0x0000000811117c10 */ /* 0x000fe2000ff9e0ff */
[----:B------:R-:W-:Y:S02]  /*67990*/  STL [R1+0x1f30], R21 ;  /* 0x001f301501007387 */ /* 0x000fe40000100800 */
[----:B------:R-:W-:Y:S02]  /*679a0*/  STL [R1+0x2244], R22 ;  /* 0x0022441601007387 */ /* 0x000fe40000100800 */
[----:B------:R-:W-:Y:S01]  /*679b0*/  IMAD.X R29, R29, 0x1, R0, P5 ;  /* 0x000000011d1d7824 */ /* 0x000fe200028e0600 */
[----:B------:R-:W4:Y:S01]  /*679c0*/  LDL.LU R13, [R1+0x1778] ;  /* 0x00177800010d7983 */ /* 0x000f220000300800 */
[----:B------:R-:W-:Y:S02]  /*679d0*/  STL [R1+0x1f48], R23 ;  /* 0x001f481701007387 */ /* 0x000fe40000100800 */
[----:B------:R-:W4:Y:S02]  /*679e0*/  LDL.LU R8, [R1+0x2234] ;  /* 0x0022340001087983 */ /* 0x000f240000300800 */
[----:B------:R-:W-:Y:S01]  /*679f0*/  STL [R1+0x2240], R17 ;  /* 0x0022401101007387 */ /* 0x000fe20000100800 */
[----:B------:R-:W4:Y:S01]  /*67a00*/  LDL.LU R16, [R1+0x1f70] ;  /* 0x001f700001107983 */ /* 0x000f220000300800 */
[----:B------:R0:W-:Y:S02]  /*67a10*/  STL [R1+0x1f50], R29 ;  /* 0x001f501d01007387 */ /* 0x0001e40000100800 */
[----:B------:R-:W4:Y:S02]  /*67a20*/  LDL.LU R3, [R1+0x2230] ;  /* 0x0022300001037983 */ /* 0x000f240000300800 */
[----:B------:R-:W4:Y:S01]  /*67a30*/  LDL.LU R5, [R1+0x1f6c] ;  /* 0x001f6c0001057983 */ /* 0x000f220000300800 */
[----:B------:R-:W4:Y:S01]  /*67a40*/  LDL.LU R4, [R1+0x2228] ;  /* 0x0022280001047983 */ /* 0x000f220000300800 */
[----:B------:R-:W4:Y:S02]  /*67a50*/  LDL.LU R6, [R1+0x1f68] ;  /* 0x001f680001067983 */ /* 0x000f240000300800 */
[----:B------:R-:W4:Y:S02]  /*67a60*/  LDL.LU R7, [R1+0x2220] ;  /* 0x0022200001077983 */ /* 0x000f240000300800 */
[----:B------:R-:W4:Y:S01]  /*67a70*/  LDL.LU R10, [R1+0x1f64] ;  /* 0x001f6400010a7983 */ /* 0x000f220000300800 */
[----:B------:R-:W4:Y:S01]  /*67a80*/  LDL.LU R11, [R1+0x2218] ;  /* 0x00221800010b7983 */ /* 0x000f220000300800 */
[----:B0-----:R-:W4:Y:S02]  /*67a90*/  LDL.LU R29, [R1+0x1f60] ;  /* 0x001f6000011d7983 */ /* 0x001f240000300800 */
[----:B------:R0:W-:Y:S02]  /*67aa0*/  STL [R1+0x23bc], R0 ;  /* 0x0023bc0001007387 */ /* 0x0001e40000100800 */
[----:B0-----:R-:W4:Y:S01]  /*67ab0*/  LDL.LU R0, [R1+0x2238] ;  /* 0x0022380001007983 */ /* 0x001f220000300800 */
[----:B------:R-:W4:Y:S02]  /*67ac0*/  LDL.LU R12, [R1+0x2210] ;  /* 0x00221000010c7983 */ /* 0x000f240000300800 */
[----:B------:R-:W4:Y:S02]  /*67ad0*/  LDL.LU R9, [R1+0x1f5c] ;  /* 0x001f5c0001097983 */ /* 0x000f240000300800 */
[----:B------:R-:W4:Y:S01]  /*67ae0*/  LDL.LU R15, [R1+0x2208] ;  /* 0x00220800010f7983 */ /* 0x000f220000300800 */
[----:B--2---:R-:W-:-:S05]  /*67af0*/  IADD3 R2, P5, R2, UR8, RZ ;  /* 0x0000000802027c10 */ /* 0x004fca000ffbe0ff */
[----:B------:R0:W-:Y:S01]  /*67b00*/  STL [R1+0x223c], R2 ;  /* 0x00223c0201007387 */ /* 0x0001e20000100800 */
[----:B------:R-:W2:Y:S02]  /*67b10*/  LDL.LU R14, [R1+0x222c] ;  /* 0x00222c00010e7983 */ /* 0x000ea40000300800 */
[----:B------:R-:W2:Y:S02]  /*67b20*/  LDL.LU R18, [R1+0x2200] ;  /* 0x0022000001127983 */ /* 0x000ea40000300800 */
[----:B------:R-:W2:Y:S01]  /*67b30*/  LDL.LU R19, [R1+0x2224] ;  /* 0x0022240001137983 */ /* 0x000ea20000300800 */
[----:B------:R-:W2:Y:S01]  /*67b40*/  LDL.LU R24, [R1+0x21f8] ;  /* 0x0021f80001187983 */ /* 0x000ea20000300800 */
[----:B------:R-:W2:Y:S02]  /*67b50*/  LDL.LU R25, [R1+0x221c] ;  /* 0x00221c0001197983 */ /* 0x000ea40000300800 */
[----:B------:R-:W2:Y:S01]  /*67b60*/  LDL.LU R26, [R1+0x21f0] ;  /* 0x0021f000011a7983 */ /* 0x000ea20000300800 */
[----:B0-----:R-:W2:Y:S01]  /*67b70*/  LDL.LU R2, [R1+0x2214] ;  /* 0x0022140001027983 */ /* 0x001ea20000300800 */
[----:B------:R-:W2:Y:S02]  /*67b80*/  LDL.LU R27, [R1+0x21e8] ;  /* 0x0021e800011b7983 */ /* 0x000ea40000300800 */
[----:B------:R-:W2:Y:S02]  /*67b90*/  LDL.LU R20, [R1+0x220c] ;  /* 0x00220c0001147983 */ /* 0x000ea40000300800 */
[----:B------:R-:W2:Y:S01]  /*67ba0*/  LDL.LU R21, [R1+0x21e0] ;  /* 0x0021e00001157983 */ /* 0x000ea20000300800 */
[----:B---3--:R-:W-:-:S05]  /*67bb0*/  IADD3.X R28, R28, UR5, RZ, P6, !PT ;  /* 0x000000051c1c7c10 */ /* 0x008fca000b7fe4ff */
[----:B------:R0:W-:Y:S01]  /*67bc0*/  STL [R1+0x233c], R28 ;  /* 0x00233c1c01007387 */ /* 0x0001e20000100800 */
[----:B------:R-:W3:Y:S02]  /*67bd0*/  LDL.LU R22, [R1+0x2204] ;  /* 0x0022040001167983 */ /* 0x000ee40000300800 */
[----:B------:R-:W3:Y:S02]  /*67be0*/  LDL.LU R23, [R1+0x21d8] ;  /* 0x0021d80001177983 */ /* 0x000ee40000300800 */
[----:B------:R-:W3:Y:S01]  /*67bf0*/  LDL.LU R17, [R1+0x21fc] ;  /* 0x0021fc0001117983 */ /* 0x000ee20000300800 */
[----:B0-----:R-:W3:Y:S01]  /*67c00*/  LDL.LU R28, [R1+0x21d0] ;  /* 0x0021d000011c7983 */ /* 0x001ee20000300800 */
[----:B----4-:R-:W-:Y:S01]  /*67c10*/  IADD3.X R13, R13, UR5, RZ, P1, !PT ;  /* 0x000000050d0d7c10 */ /* 0x010fe20008ffe4ff */
[----:B------:R-:W-:Y:S01]  /*67c20*/  IADD3 R8, P1, R8, UR8, RZ ;  /* 0x0000000808087c10 */ /* 0x000fe2000ff3e0ff */
[----:B------:R-:W-:Y:S01]  /*67c30*/  IADD3.X R16, R16, UR5, RZ, P2, !PT ;  /* 0x0000000510107c10 */ /* 0x000fe200097fe4ff */
[----:B------:R-:W-:Y:S01]  /*67c40*/  IADD3 R3, P2, R3, UR8, RZ ;  /* 0x0000000803037c10 */ /* 0x000fe2000ff5e0ff */
[----:B------:R-:W-:Y:S01]  /*67c50*/  IADD3.X R5, R5, UR5, RZ, P3, !PT ;  /* 0x0000000505057c10 */ /* 0x000fe20009ffe4ff */
[----:B------:R-:W-:Y:S01]  /*67c60*/  IADD3 R4, P3, R4, UR8, RZ ;  /* 0x0000000804047c10 */ /* 0x000fe2000ff7e0ff */
[----:B------:R-:W-:Y:S01]  /*67c70*/  IADD3.X R6, R6, UR5, RZ, P4, !PT ;  /* 0x0000000506067c10 */ /* 0x000fe2000a7fe4ff */
[----:B------:R-:W-:Y:S01]  /*67c80*/  IADD3 R7, P4, R7, UR8, RZ ;  /* 0x0000000807077c10 */ /* 0x000fe2000ff9e0ff */
[----:B------:R-:W-:-:S02]  /*67c90*/  IADD3.X R10, R10, UR5, RZ, P5, !PT ;  /* 0x000000050a0a7c10 */ /* 0x000fc4000affe4ff */
[----:B------:R-:W-:-:S05]  /*67ca0*/  IADD3 R0, P6, R0, UR8, RZ ;  /* 0x0000000800007c10 */ /* 0x000fca000ffde0ff */
[----:B------:R-:W-:Y:S01]  /*67cb0*/  STL [R1+0x2238], R0 ;  /* 0x0022380001007387 */ /* 0x000fe20000100800 */
[----:B------:R-:W-:Y:S02]  /*67cc0*/  STL [R1+0x1778], R13 ;  /* 0x0017780d01007387 */ /* 0x000fe40000100800 */
[----:B------:R-:W-:Y:S02]  /*67cd0*/  STL [R1+0x2234], R8 ;  /* 0x0022340801007387 */ /* 0x000fe40000100800 */
[----:B------:R-:W-:Y:S01]  /*67ce0*/  STL [R1+0x1f70], R16 ;  /* 0x001f701001007387 */ /* 0x000fe20000100800 */
[----:B------:R-:W-:Y:S01]  /*67cf0*/  STL [R1+0x2230], R3 ;  /* 0x0022300301007387 */ /* 0x000fe20000100800 */
[----:B------:R-:W-:Y:S01]  /*67d00*/  IADD3.X R29, R29, UR5, RZ, P6, !PT ;  /* 0x000000051d1d7c10 */ /* 0x000fe2000b7fe4ff */
[----:B------:R-:W-:Y:S02]  /*67d10*/  STL [R1+0x1f6c], R5 ;  /* 0x001f6c0501007387 */ /* 0x000fe40000100800 */
[----:B------:R-:W-:Y:S01]  /*67d20*/  STL [R1+0x2228], R4 ;  /* 0x0022280401007387 */ /* 0x000fe20000100800 */
[----:B------:R-:W-:Y:S01]  /*67d30*/  STL [R1+0x1f68], R6 ;  /* 0x001f680601007387 */ /* 0x000fe20000100800 */
[----:B------:R-:W-:Y:S01]  /*67d40*/  STL [R1+0x2220], R7 ;  /* 0x0022200701007387 */ /* 0x000fe20000100800 */
[----:B------:R-:W-:Y:S01]  /*67d50*/  IADD3 R11, P5, R11, UR8, RZ ;  /* 0x000000080b0b7c10 */ /* 0x000fe2000ffbe0ff */
[----:B------:R0:W-:Y:S01]  /*67d60*/  STL [R1+0x1f60], R29 ;  /* 0x001f601d01007387 */ /* 0x0001e20000100800 */
[----:B------:R-:W-:Y:S01]  /*67d70*/  STL [R1+0x1f64], R10 ;  /* 0x001f640a01007387 */ /* 0x000fe20000100800 */
[----:B------:R-:W-:-:S02]  /*67d80*/  IADD3 R12, P6, R12, UR8, RZ ;  /* 0x000000080c0c7c10 */ /* 0x000fc4000ffde0ff */
[----:B------:R-:W-:Y:S01]  /*67d90*/  IADD3.X R9, R9, UR5, RZ, P1, !PT ;  /* 0x0000000509097c10 */ /* 0x000fe20008ffe4ff */
[----:B------:R-:W-:Y:S01]  /*67da0*/  IADD3 R15, P1, R15, UR8, RZ ;  /* 0x000000080f0f7c10 */ /* 0x000fe2000ff3e0ff */
[----:B0-----:R-:W4:Y:S01]  /*67db0*/  LDL.LU R29, [R1+0x21f4] ;  /* 0x0021f400011d7983 */ /* 0x001f220000300800 */
[----:B------:R-:W-:Y:S02]  /*67dc0*/  STL [R1+0x2218], R11 ;  /* 0x0022180b01007387 */ /* 0x000fe40000100800 */
[----:B------:R-:W-:Y:S02]  /*67dd0*/  STL [R1+0x2210], R12 ;  /* 0x0022100c01007387 */ /* 0x000fe40000100800 */
[----:B------:R-:W-:Y:S01]  /*67de0*/  STL [R1+0x1f5c], R9 ;  /* 0x001f5c0901007387 */ /* 0x000fe20000100800 */
[----:B------:R-:W-:Y:S01]  /*67df0*/  STL [R1+0x2208], R15 ;  /* 0x0022080f01007387 */ /* 0x000fe20000100800 */
[----:B--2---:R-:W-:Y:S01]  /*67e00*/  IADD3.X R14, R14, UR5, RZ, P2, !PT ;  /* 0x000000050e0e7c10 */ /* 0x004fe200097fe4ff */
[----:B------:R-:W-:Y:S01]  /*67e10*/  IADD3 R18, P2, R18, UR8, RZ ;  /* 0x0000000812127c10 */ /* 0x000fe2000ff5e0ff */
[----:B------:R-:W-:Y:S01]  /*67e20*/  IADD3.X R19, R19, UR5, RZ, P3, !PT ;  /* 0x0000000513137c10 */ /* 0x000fe20009ffe4ff */
[----:B------:R-:W-:Y:S01]  /*67e30*/  IADD3 R24, P3, R24, UR8, RZ ;  /* 0x0000000818187c10 */ /* 0x000fe2000ff7e0ff */
[----:B------:R-:W-:Y:S01]  /*67e40*/  IADD3.X R25, R25, UR5, RZ, P4, !PT ;  /* 0x0000000519197c10 */ /* 0x000fe2000a7fe4ff */
[----:B------:R-:W-:Y:S01]  /*67e50*/  STL [R1+0x222c], R14 ;  /* 0x00222c0e01007387 */ /* 0x000fe20000100800 */
[----:B------:R-:W-:Y:S01]  /*67e60*/  STL [R1+0x2200], R18 ;  /* 0x0022001201007387 */ /* 0x000fe20000100800 */
[----:B------:R-:W-:-:S02]  /*67e70*/  IADD3.X R2, R2, UR5, RZ, P5, !PT ;  /* 0x0000000502027c10 */ /* 0x000fc4000affe4ff */
[----:B------:R-:W-:Y:S01]  /*67e80*/  IADD3 R26, P4, R26, UR8, RZ ;  /* 0x000000081a1a7c10 */ /* 0x000fe2000ff9e0ff */
[----:B------:R-:W-:Y:S01]  /*67e90*/  STL [R1+0x2224], R19 ;  /* 0x0022241301007387 */ /* 0x000fe20000100800 */
[----:B------:R-:W-:Y:S01]  /*67ea0*/  STL [R1+0x21f8], R24 ;  /* 0x0021f81801007387 */ /* 0x000fe20000100800 */
[----:B------:R-:W-:Y:S01]  /*67eb0*/  IADD3 R27, P5, R27, UR8, RZ ;  /* 0x000000081b1b7c10 */ /* 0x000fe2000ffbe0ff */
[----:B------:R0:W-:Y:S01]  /*67ec0*/  STL [R1+0x2214], R2 ;  /* 0x0022140201007387 */ /* 0x0001e20000100800 */
[----:B------:R-:W-:Y:S01]  /*67ed0*/  IADD3.X R20, R20, UR5, RZ, P6, !PT ;  /* 0x0000000514147c10 */ /* 0x000fe2000b7fe4ff */
[----:B------:R-:W-:Y:S01]  /*67ee0*/  STL [R1+0x221c], R25 ;  /* 0x00221c1901007387 */ /* 0x000fe20000100800 */
[----:B------:R-:W-:Y:S02]  /*67ef0*/  IADD3 R21, P6, R21, UR8, RZ ;  /* 0x0000000815157c10 */ /* 0x000fe4000ffde0ff */
[----:B---3--:R-:W-:Y:S01]  /*67f00*/  IADD3.X R22, R22, UR5, RZ, P1, !PT ;  /* 0x0000000516167c10 */ /* 0x008fe20008ffe4ff */
[----:B------:R-:W-:Y:S01]  /*67f10*/  IADD3 R23, P1, R23, UR8, RZ ;  /* 0x0000000817177c10 */ /* 0x000fe2000ff3e0ff */
[----:B0-----:R-:W2:Y:S01]  /*67f20*/  LDL.LU R2, [R1+0x21c8] ;  /* 0x0021c80001027983 */ /* 0x001ea20000300800 */
[----:B------:R-:W-:Y:S02]  /*67f30*/  STL [R1+0x21f0], R26 ;  /* 0x0021f01a01007387 */ /* 0x000fe40000100800 */
[----:B------:R-:W-:Y:S02]  /*67f40*/  STL [R1+0x21e8], R27 ;  /* 0x0021e81b01007387 */ /* 0x000fe40000100800 */
[----:B------:R-:W-:Y:S01]  /*67f50*/  STL [R1+0x220c], R20 ;  /* 0x00220c1401007387 */ /* 0x000fe20000100800 */
[----:B------:R-:W-:Y:S01]  /*67f60*/  IADD3.X R17, R17, UR5, RZ, P2, !PT ;  /* 0x0000000511117c10 */ /* 0x000fe200097fe4ff */
[----:B------:R-:W-:Y:S01]  /*67f70*/  STL [R1+0x21e0], R21 ;  /* 0x0021e01501007387 */ /* 0x000fe20000100800 */
[----:B------:R-:W-:Y:S01]  /*67f80*/  STL [R1+0x2204], R22 ;  /* 0x0022041601007387 */ /* 0x000fe20000100800 */
[----:B------:R-:W-:Y:S01]  /*67f90*/  IADD3 R28, P2, R28, UR8, RZ ;  /* 0x000000081c1c7c10 */ /* 0x000fe2000ff5e0ff */
[----:B------:R-:W3:Y:S01]  /*67fa0*/  LDL.LU R0, [R1+0x21ec] ;  /* 0x0021ec0001007983 */ /* 0x000ee20000300800 */
[----:B------:R-:W-:Y:S01]  /*67fb0*/  STL [R1+0x21d8], R23 ;  /* 0x0021d81701007387 */ /* 0x000fe20000100800 */
[----:B------:R-:W3:Y:S02]  /*67fc0*/  LDL.LU R13, [R1+0x21c0] ;  /* 0x0021c000010d7983 */ /* 0x000ee40000300800 */
[----:B------:R-:W-:Y:S02]  /*67fd0*/  STL [R1+0x21fc], R17 ;  /* 0x0021fc1101007387 */ /* 0x000fe40000100800 */
[----:B------:R-:W3:Y:S01]  /*67fe0*/  LDL.LU R8, [R1+0x21e4] ;  /* 0x0021e40001087983 */ /* 0x000ee20000300800 */
[----:B------:R0:W-:Y:S01]  /*67ff0*/  STL [R1+0x21d0], R28 ;  /* 0x0021d01c01007387 */ /* 0x0001e20000100800 */
        /* <DEDUP_REMOVED lines=8> */
[----:B0-----:R-:W3:Y:S02]  /*68080*/  LDL.LU R28, [R1+0x2198] ;  /* 0x00219800011c7983 */ /* 0x001ee40000300800 */
[----:B------:R-:W3:Y:S01]  /*68090*/  LDL.LU R12, [R1+0x21bc] ;  /* 0x0021bc00010c7983 */ /* 0x000ee20000300800 */
[----:B------:R-:W3:Y:S04]  /*680a0*/  LDL.LU R9, [R1+0x2190] ;  /* 0x0021900001097983 */ /* 0x000ee80000300800 */
[----:B------:R-:W3:Y:S01]  /*680b0*/  LDL.LU R15, [R1+0x21b4] ;  /* 0x0021b400010f7983 */ /* 0x000ee20000300800 */
[----:B----4-:R-:W-:-:S05]  /*680c0*/  IADD3.X R29, R29, UR5, RZ, P3, !PT ;  /* 0x000000051d1d7c10 */ /* 0x010fca0009ffe4ff */
[----:B------:R0:W-:Y:S01]  /*680d0*/  STL [R1+0x21f4], R29 ;  /* 0x0021f41d01007387 */ /* 0x0001e20000100800 */
[----:B------:R-:W4:Y:S02]  /*680e0*/  LDL.LU R14, [R1+0x2188] ;  /* 0x00218800010e7983 */ /* 0x000f240000300800 */
[----:B------:R-:W4:Y:S02]  /*680f0*/  LDL.LU R18, [R1+0x21ac] ;  /* 0x0021ac0001127983 */ /* 0x000f240000300800 */
[----:B------:R-:W4:Y:S01]  /*68100*/  LDL.LU R19, [R1+0x2180] ;  /* 0x0021800001137983 */ /* 0x000f220000300800 */
[----:B------:R-:W4:Y:S01]  /*68110*/  LDL.LU R24, [R1+0x21a4] ;  /* 0x0021a40001187983 */ /* 0x000f220000300800 */
[----:B------:R-:W4:Y:S02]  /*68120*/  LDL.LU R25, [R1+0x2178] ;  /* 0x0021780001197983 */ /* 0x000f240000300800 */
[----:B------:R-:W4:Y:S01]  /*68130*/  LDL.LU R26, [R1+0x219c] ;  /* 0x00219c00011a7983 */ /* 0x000f220000300800 */
        /* <DEDUP_REMOVED lines=9> */
[----:B---3--:R-:W-:Y:S01]  /*681d0*/  IADD3.X R0, R0, UR5, RZ, P4, !PT ;  /* 0x0000000500007c10 */ /* 0x008fe2000a7fe4ff */
[----:B------:R-:W-:Y:S01]  /*681e0*/  IADD3 R13, P4, R13, UR8, RZ ;  /* 0x000000080d0d7c10 */ /* 0x000fe2000ff9e0ff */
[----:B------:R-:W-:Y:S01]  /*681f0*/  IADD3.X R8, R8, UR5, RZ, P5, !PT ;  /* 0x0000000508087c10 */ /* 0x000fe2000affe4ff */
[----:B0-----:R-:W3:Y:S01]  /*68200*/  LDL.LU R2, [R1+0x217c] ;  /* 0x00217c0001027983 */ /* 0x001ee20000300800 */
[----:B------:R-:W-:-:S02]  /*68210*/  IADD3 R16, P5, R16, UR8, RZ ;  /* 0x0000000810107c10 */ /* 0x000fc4000ffbe0ff */
[----:B------:R-:W-:Y:S01]  /*68220*/  IADD3.X R3, R3, UR5, RZ, P6, !PT ;  /* 0x0000000503037c10 */ /* 0x000fe2000b7fe4ff */
[----:B------:R-:W-:Y:S01]  /*68230*/  STL [R1+0x21ec], R0 ;  /* 0x0021ec0001007387 */ /* 0x000fe20000100800 */
[----:B------:R-:W-:Y:S01]  /*68240*/  IADD3 R5, P6, R5, UR8, RZ ;  /* 0x0000000805057c10 */ /* 0x000fe2000ffde0ff */
[----:B------:R-:W-:Y:S01]  /*68250*/  STL [R1+0x21c0], R13 ;  /* 0x0021c00d01007387 */ /* 0x000fe20000100800 */
[----:B------:R-:W-:Y:S01]  /*68260*/  IADD3.X R4, R4, UR5, RZ, P1, !PT ;  /* 0x0000000504047c10 */ /* 0x000fe20008ffe4ff */
[----:B------:R-:W-:Y:S01]  /*68270*/  STL [R1+0x21e4], R8 ;  /* 0x0021e40801007387 */ /* 0x000fe20000100800 */
[----:B------:R-:W-:Y:S01]  /*68280*/  IADD3 R6, P1, R6, UR8, RZ ;  /* 0x0000000806067c10 */ /* 0x000fe2000ff3e0ff */
[----:B------:R-:W-:Y:S01]  /*68290*/  STL [R1+0x21b8], R16 ;  /* 0x0021b81001007387 */ /* 0x000fe20000100800 */
[----:B------:R-:W-:Y:S02]  /*682a0*/  IADD3.X R7, R7, UR5, RZ, P2, !PT ;  /* 0x0000000507077c10 */ /* 0x000fe400097fe4ff */
[----:B------:R-:W-:Y:S01]  /*682b0*/  IADD3.X R11, R11, UR5, RZ, P3, !PT ;  /* 0x000000050b0b7c10 */ /* 0x000fe20009ffe4ff */
[----:B------:R-:W-:Y:S01]  /*682c0*/  STL [R1+0x21dc], R3 ;  /* 0x0021dc0301007387 */ /* 0x000fe20000100800 */
[----:B------:R-:W-:Y:S01]  /*682d0*/  IADD3 R28, P3, R28, UR8, RZ ;  /* 0x000000081c1c7c10 */ /* 0x000fe2000ff7e0ff */
[----:B------:R-:W-:Y:S01]  /*682e0*/  STL [R1+0x21b0], R5 ;  /* 0x0021b00501007387 */ /* 0x000fe20000100800 */
[----:B------:R-:W-:Y:S01]  /*682f0*/  IADD3 R10, P2, R10, UR8, RZ ;  /* 0x000000080a0a7c10 */ /* 0x000fe2000ff5e0ff */
[----:B------:R-:W-:Y:S02]  /*68300*/  STL [R1+0x21d4], R4 ;  /* 0x0021d40401007387 */ /* 0x000fe40000100800 */
[----:B------:R-:W-:Y:S01]  /*68310*/  STL [R1+0x21a8], R6 ;  /* 0x0021a80601007387 */ /* 0x000fe20000100800 */
[----:B------:R-:W-:Y:S01]  /*68320*/  STL [R1+0x21cc], R7 ;  /* 0x0021cc0701007387 */ /* 0x000fe20000100800 */
[----:B------:R0:W-:Y:S02]  /*68330*/  STL [R1+0x2198], R28 ;  /* 0x0021981c01007387 */ /* 0x0001e40000100800 */
[----:B------:R-:W-:Y:S01]  /*68340*/  STL [R1+0x21a0], R10 ;  /* 0x0021a00a01007387 */ /* 0x000fe20000100800 */
[----:B0-----:R-:W3:Y:S01]  /*68350*/  LDL.LU R28, [R1+0x2150] ;  /* 0x00215000011c7983 */ /* 0x001ee20000300800 */
[----:B------:R-:W-:Y:S01]  /*68360*/  IADD3.X R12, R12, UR5, RZ, P4, !PT ;  /* 0x000000050c0c7c10 */ /* 0x000fe2000a7fe4ff */
[----:B------:R-:W-:Y:S01]  /*68370*/  IADD3 R9, P4, R9, UR8, RZ ;  /* 0x0000000809097c10 */ /* 0x000fe2000ff9e0ff */
[----:B------:R-:W-:Y:S01]  /*68380*/  IADD3.X R15, R15, UR5, RZ, P5, !PT ;  /* 0x000000050f0f7c10 */ /* 0x000fe2000affe4ff */
[----:B------:R-:W-:Y:S02]  /*68390*/  STL [R1+0x21c4], R11 ;  /* 0x0021c40b01007387 */ /* 0x000fe40000100800 */
[----:B------:R-:W-:Y:S02]  /*683a0*/  STL [R1+0x21bc], R12 ;  /* 0x0021bc0c01007387 */ /* 0x000fe40000100800 */
[----:B------:R-:W-:Y:S01]  /*683b0*/  STL [R1+0x2190], R9 ;  /* 0x0021900901007387 */ /* 0x000fe20000100800 */
[----:B----4-:R-:W-:-:S02]  /*683c0*/  IADD3 R14, P5, R14, UR8, RZ ;  /* 0x000000080e0e7c10 */ /* 0x010fc4000ffbe0ff */
[----:B------:R-:W-:Y:S01]  /*683d0*/  IADD3.X R18, R18, UR5, RZ, P6, !PT ;  /* 0x0000000512127c10 */ /* 0x000fe2000b7fe4ff */
[----:B------:R-:W-:Y:S01]  /*683e0*/  IADD3 R19, P6, R19, UR8, RZ ;  /* 0x0000000813137c10 */ /* 0x000fe2000ffde0ff */
[----:B------:R-:W-:Y:S01]  /*683f0*/  IADD3.X R24, R24, UR5, RZ, P1, !PT ;  /* 0x0000000518187c10 */ /* 0x000fe20008ffe4ff */
[----:B------:R-:W-:Y:S01]  /*68400*/  STL [R1+0x21b4], R15 ;  /* 0x0021b40f01007387 */ /* 0x000fe20000100800 */
[----:B------:R-:W-:Y:S01]  /*68410*/  IADD3.X R26, R26, UR5, RZ, P2, !PT ;  /* 0x000000051a1a7c10 */ /* 0x000fe200097fe4ff */
[----:B------:R-:W-:Y:S01]  /*68420*/  STL [R1+0x2188], R14 ;  /* 0x0021880e01007387 */ /* 0x000fe20000100800 */
[----:B------:R-:W-:Y:S02]  /*68430*/  IADD3 R25, P1, R25, UR8, RZ ;  /* 0x0000000819197c10 */ /* 0x000fe4000ff3e0ff */
[----:B------:R-:W-:Y:S01]  /*68440*/  IADD3 R29, P2, R29, UR8, RZ ;  /* 0x000000081d1d7c10 */ /* 0x000fe2000ff5e0ff */
[----:B------:R-:W-:Y:S01]  /*68450*/  STL [R1+0x21ac], R18 ;  /* 0x0021ac1201007387 */ /* 0x000fe20000100800 */
[----:B------:R-:W-:Y:S02]  /*68460*/  STL [R1+0x2180], R19 ;  /* 0x0021801301007387 */ /* 0x000fe40000100800 */
[----:B------:R-:W-:Y:S01]  /*68470*/  STL [R1+0x21a4], R24 ;  /* 0x0021a41801007387 */ /* 0x000fe20000100800 */
[----:B------:R-:W-:Y:S01]  /*68480*/  IADD3.X R27, R27, UR5, RZ, P3, !PT ;  /* 0x000000051b1b7c10 */ /* 0x000fe20009ffe4ff */
[----:B------:R0:W-:Y:S01]  /*68490*/  STL [R1+0x2170], R29 ;  /* 0x0021701d01007387 */ /* 0x0001e20000100800 */
[----:B------:R-:W-:Y:S01]  /*684a0*/  IADD3 R20, P3, R20, UR8, RZ ;  /* 0x0000000814147c10 */ /* 0x000fe2000ff7e0ff */
[----:B------:R-:W-:Y:S01]  /*684b0*/  STL [R1+0x2178], R25 ;  /* 0x0021781901007387 */ /* 0x000fe20000100800 */
[----:B------:R-:W-:Y:S01]  /*684c0*/  IADD3.X R21, R21, UR5, RZ, P4, !PT ;  /* 0x0000000515157c10 */ /* 0x000fe2000a7fe4ff */
[----:B0-----:R-:W4:Y:S01]  /*684d0*/  LDL.LU R29, [R1+0x2174] ;  /* 0x00217400011d7983 */ /* 0x001f220000300800 */
[----:B------:R-:W-:Y:S02]  /*684e0*/  STL [R1+0x219c], R26 ;  /* 0x00219c1a01007387 */ /* 0x000fe40000100800 */
[----:B------:R-:W-:Y:S02]  /*684f0*/  STL [R1+0x2194], R27 ;  /* 0x0021941b01007387 */ /* 0x000fe40000100800 */
[----:B------:R-:W-:Y:S01]  /*68500*/  STL [R1+0x2168], R20 ;  /* 0x0021681401007387 */ /* 0x000fe20000100800 */
[----:B------:R-:W-:Y:S01]  /*68510*/  STL [R1+0x218c], R21 ;  /* 0x00218c1501007387 */ /* 0x000fe20000100800 */
[----:B--2---:R-:W-:-:S02]  /*68520*/  IADD3 R22, P4, R22, UR8, RZ ;  /* 0x0000000816167c10 */ /* 0x004fc4000ff9e0ff */
[----:B------:R-:W-:Y:S01]  /*68530*/  IADD3.X R23, R23, UR5, RZ, P5, !PT ;  /* 0x0000000517177c10 */ /* 0x000fe2000affe4ff */
[----:B------:R-:W-:Y:S02]  /*68540*/  IADD3 R17, P5, R17, UR8, RZ ;  /* 0x0000000811117c10 */ /* 0x000fe4000ffbe0ff */
[----:B------:R-:W-:Y:S01]  /*68550*/  STL [R1+0x2160], R22 ;  /* 0x0021601601007387 */ /* 0x000fe20000100800 */
[----:B------:R-:W2:Y:S02]  /*68560*/  LDL.LU R0, [R1+0x2148] ;  /* 0x0021480001007983 */ /* 0x000ea40000300800 */
[----:B------:R-:W-:Y:S02]  /*68570*/  STL [R1+0x2184], R23 ;  /* 0x0021841701007387 */ /* 0x000fe40000100800 */
[----:B------:R-:W2:Y:S01]  /*68580*/  LDL.LU R13, [R1+0x216c] ;  /* 0x00216c00010d7983 */ /* 0x000ea20000300800 */
[----:B---3--:R-:W-:Y:S01]  /*68590*/  IADD3.X R2, R2, UR5, RZ, P6, !PT ;  /* 0x0000000502027c10 */ /* 0x008fe2000b7fe4ff */
[----:B------:R-:W-:Y:S01]  /*685a0*/  STL [R1+0x2158], R17 ;  /* 0x0021581101007387 */ /* 0x000fe20000100800 */
[----:B------:R-:W3:Y:S03]  /*685b0*/  LDL.LU R8, [R1+0x2140] ;  /* 0x0021400001087983 */ /* 0x000ee60000300800 */
        /* <DEDUP_REMOVED lines=13> */
[----:B------:R-:W-:-:S05]  /*68690*/  IADD3 R28, P6, R28, UR8, RZ ;  /* 0x000000081c1c7c10 */ /* 0x000fca000ffde0ff */
        /* <DEDUP_REMOVED lines=8> */
[----:B------:R-:W3:Y:S02]  /*68720*/  LDL.LU R27, [R1+0x20f0] ;  /* 0x0020f000011b7983 */ /* 0x000ee40000300800 */
[----:B------:R-:W3:Y:S02]  /*68730*/  LDL.LU R20, [R1+0x2114] ;  /* 0x0021140001147983 */ /* 0x000ee40000300800 */
[----:B------:R-:W3:Y:S01]  /*68740*/  LDL.LU R21, [R1+0x20e8] ;  /* 0x0020e80001157983 */ /* 0x000ee20000300800 */
[----:B----4-:R-:W-:-:S05]  /*68750*/  IADD3.X R29, R29, UR5, RZ, P1, !PT ;  /* 0x000000051d1d7c10 */ /* 0x010fca0008ffe4ff */
[----:B------:R0:W-:Y:S01]  /*68760*/  STL [R1+0x2174], R29 ;  /* 0x0021741d01007387 */ /* 0x0001e20000100800 */
[----:B------:R-:W4:Y:S02]  /*68770*/  LDL.LU R22, [R1+0x210c] ;  /* 0x00210c0001167983 */ /* 0x000f240000300800 */
[----:B------:R-:W4:Y:S02]  /*68780*/  LDL.LU R23, [R1+0x20e0] ;  /* 0x0020e00001177983 */ /* 0x000f240000300800 */
[----:B------:R-:W4:Y:S01]  /*68790*/  LDL.LU R17, [R1+0x2104] ;  /* 0x0021040001117983 */ /* 0x000f220000300800 */
[----:B0-----:R-:W4:Y:S01]  /*687a0*/  LDL.LU R29, [R1+0x20d8] ;  /* 0x0020d800011d7983 */ /* 0x001f220000300800 */
[----:B--2---:R-:W-:Y:S02]  /*687b0*/  IADD3 R0, P1, R0, UR8, RZ ;  /* 0x0000000800007c10 */ /* 0x004fe4000ff3e0ff */
[----:B------:R-:W-:Y:S02]  /*687c0*/  IADD3.X R13, R13, UR5, RZ, P2, !PT ;  /* 0x000000050d0d7c10 */ /* 0x000fe400097fe4ff */
[----:B---3--:R-:W-:Y:S01]  /*687d0*/  IADD3 R8, P2, R8, UR8, RZ ;  /* 0x0000000808087c10 */ /* 0x008fe2000ff5e0ff */
[----:B------:R-:W-:Y:S01]  /*687e0*/  STL [R1+0x2148], R0 ;  /* 0x0021480001007387 */ /* 0x000fe20000100800 */
[----:B------:R-:W-:Y:S01]  /*687f0*/  IADD3.X R16, R16, UR5, RZ, P3, !PT ;  /* 0x0000000510107c10 */ /* 0x000fe20009ffe4ff */
[----:B------:R-:W-:Y:S01]  /*68800*/  IADD3 R3, P3, R3, UR8, RZ ;  /* 0x0000000803037c10 */ /* 0x000fe2000ff7e0ff */
        /* <DEDUP_REMOVED lines=8> */
[----:B------:R-:W-:Y:S01]  /*68890*/  IADD3.X R2, R2, UR5, RZ, P1, !PT ;  /* 0x0000000502027c10 */ /* 0x000fe20008ffe4ff */
[----:B------:R-:W-:Y:S01]  /*688a0*/  STL [R1+0x215c], R5 ;  /* 0x00215c0501007387 */ /* 0x000fe20000100800 */
[----:B------:R-:W-:Y:S01]  /*688b0*/  IADD3.X R10, R10, UR5, RZ, P6, !PT ;  /* 0x000000050a0a7c10 */ /* 0x000fe2000b7fe4ff */
[----:B------:R-:W-:Y:S02]  /*688c0*/  STL [R1+0x2130], R4 ;  /* 0x0021300401007387 */ /* 0x000fe40000100800 */
[----:B------:R-:W-:Y:S01]  /*688d0*/  STL [R1+0x2154], R6 ;  /* 0x0021540601007387 */ /* 0x000fe20000100800 */
[----:B------:R-:W-:Y:S01]  /*688e0*/  STL [R1+0x2128], R7 ;  /* 0x0021280701007387 */ /* 0x000fe20000100800 */
[----:B------:R-:W-:Y:S01]  /*688f0*/  IADD3 R11, P6, R11, UR8, RZ ;  /* 0x000000080b0b7c10 */ /* 0x000fe2000ffde0ff */
[----:B------:R0:W-:Y:S02]  /*68900*/  STL [R1+0x2144], R2 ;  /* 0x0021440201007387 */ /* 0x0001e40000100800 */
[----:B------:R-:W-:Y:S01]  /*68910*/  STL [R1+0x214c], R10 ;  /* 0x00214c0a01007387 */ /* 0x000fe20000100800 */
[----:B------:R-:W-:-:S02]  /*68920*/  IADD3 R12, P1, R12, UR8, RZ ;  /* 0x000000080c0c7c10 */ /* 0x000fc4000ff3e0ff */
[----:B------:R-:W-:Y:S01]  /*68930*/  IADD3.X R9, R9, UR5, RZ, P2, !PT ;  /* 0x0000000509097c10 */ /* 0x000fe200097fe4ff */
[----:B------:R-:W-:Y:S01]  /*68940*/  IADD3 R15, P2, R15, UR8, RZ ;  /* 0x000000080f0f7c10 */ /* 0x000fe2000ff5e0ff */
[----:B0-----:R-:W2:Y:S01]  /*68950*/  LDL.LU R2, [R1+0x20fc] ;  /* 0x0020fc0001027983 */ /* 0x001ea20000300800 */
[----:B------:R-:W-:Y:S01]  /*68960*/  STL [R1+0x2120], R11 ;  /* 0x0021200b01007387 */ /* 0x000fe20000100800 */
[----:B------:R-:W-:Y:S01]  /*68970*/  IADD3.X R14, R14, UR5, RZ, P3, !PT ;  /* 0x000000050e0e7c10 */ /* 0x000fe20009ffe4ff */
[----:B------:R-:W-:Y:S01]  /*68980*/  IADD3 R18, P3, R18, UR8, RZ ;  /* 0x0000000812127c10 */ /* 0x000fe2000ff7e0ff */
[----:B------:R-:W-:Y:S01]  /*68990*/  STL [R1+0x2118], R12 ;  /* 0x0021180c01007387 */ /* 0x000fe20000100800 */
[----:B------:R-:W-:Y:S01]  /*689a0*/  IADD3.X R19, R19, UR5, RZ, P4, !PT ;  /* 0x0000000513137c10 */ /* 0x000fe2000a7fe4ff */
[----:B------:R-:W-:Y:S01]  /*689b0*/  STL [R1+0x213c], R9 ;  /* 0x00213c0901007387 */ /* 0x000fe20000100800 */
[----:B------:R-:W-:Y:S01]  /*689c0*/  IADD3 R24, P4, R24, UR8, RZ ;  /* 0x0000000818187c10 */ /* 0x000fe2000ff9e0ff */
[----:B------:R-:W-:Y:S01]  /*689d0*/  STL [R1+0x2110], R15 ;  /* 0x0021100f01007387 */ /* 0x000fe20000100800 */
[----:B------:R-:W-:Y:S01]  /*689e0*/  STL [R1+0x2134], R14 ;  /* 0x0021340e01007387 */ /* 0x000fe20000100800 */
[----:B------:R-:W-:-:S02]  /*689f0*/  IADD3.X R25, R25, UR5, RZ, P5, !PT ;  /* 0x0000000519197c10 */ /* 0x000fc4000affe4ff */
[----:B------:R-:W-:Y:S01]  /*68a00*/  IADD3.X R28, R28, UR5, RZ, P6, !PT ;  /* 0x000000051c1c7c10 */ /* 0x000fe2000b7fe4ff */
[----:B------:R-:W-:Y:S01]  /*68a10*/  STL [R1+0x2108], R18 ;  /* 0x0021081201007387 */ /* 0x000fe20000100800 */
[----:B------:R-:W-:Y:S02]  /*68a20*/  STL [R1+0x212c], R19 ;  /* 0x00212c1301007387 */ /* 0x000fe40000100800 */
[----:B------:R-:W-:Y:S01]  /*68a30*/  STL [R1+0x2100], R24 ;  /* 0x0021001801007387 */ /* 0x000fe20000100800 */
[----:B------:R0:W-:Y:S01]  /*68a40*/  STL [R1+0x211c], R28 ;  /* 0x00211c1c01007387 */ /* 0x0001e20000100800 */
[----:B------:R-:W-:Y:S03]  /*68a50*/  STL [R1+0x2124], R25 ;  /* 0x0021241901007387 */ /* 0x000fe60000100800 */
[----:B0-----:R-:W3:Y:S01]  /*68a60*/  LDL.LU R28, [R1+0x20d0] ;  /* 0x0020d000011c7983 */ /* 0x001ee20000300800 */
[----:B------:R-:W-:-:S02]  /*68a70*/  IADD3 R26, P5, R26, UR8, RZ ;  /* 0x000000081a1a7c10 */ /* 0x000fc4000ffbe0ff */
[----:B------:R-:W-:Y:S02]  /*68a80*/  IADD3 R27, P6, R27, UR8, RZ ;  /* 0x000000081b1b7c10 */ /* 0x000fe4000ffde0ff */
[----:B------:R-:W-:Y:S01]  /*68a90*/  IADD3.X R20, R20, UR5, RZ, P1, !PT ;  /* 0x0000000514147c10 */ /* 0x000fe20008ffe4ff */
[----:B------:R-:W-:Y:S01]  /*68aa0*/  IADD3 R21, P1, R21, UR8, RZ ;  /* 0x0000000815157c10 */ /* 0x000fe2000ff3e0ff */
[----:B------:R-:W-:Y:S01]  /*68ab0*/  STL [R1+0x20f8], R26 ;  /* 0x0020f81a01007387 */ /* 0x000fe20000100800 */
[----:B------:R-:W-:Y:S02]  /*68ac0*/  STL [R1+0x20f0], R27 ;  /* 0x0020f01b01007387 */ /* 0x000fe40000100800 */
[----:B------:R-:W-:Y:S01]  /*68ad0*/  STL [R1+0x2114], R20 ;  /* 0x0021141401007387 */ /* 0x000fe20000100800 */
[----:B----4-:R-:W-:Y:S01]  /*68ae0*/  IADD3.X R22, R22, UR5, RZ, P2, !PT ;  /* 0x0000000516167c10 */ /* 0x010fe200097fe4ff */
[----:B------:R-:W-:Y:S01]  /*68af0*/  IADD3 R23, P2, R23, UR8, RZ ;  /* 0x0000000817177c10 */ /* 0x000fe2000ff5e0ff */
[----:B------:R-:W-:Y:S01]  /*68b00*/  IADD3.X R17, R17, UR5, RZ, P3, !PT ;  /* 0x0000000511117c10 */ /* 0x000fe20009ffe4ff */
[----:B------:R-:W-:Y:S02]  /*68b10*/  STL [R1+0x20e8], R21 ;  /* 0x0020e81501007387 */ /* 0x000fe40000100800 */
[----:B------:R-:W-:Y:S02]  /*68b20*/  STL [R1+0x210c], R22 ;  /* 0x00210c1601007387 */ /* 0x000fe40000100800 */
[----:B------:R-:W4:Y:S02]  /*68b30*/  LDL.LU R0, [R1+0x20f4] ;  /* 0x0020f40001007983 */ /* 0x000f240000300800 */
[----:B------:R-:W-:Y:S01]  /*68b40*/  STL [R1+0x20e0], R23 ;  /* 0x0020e01701007387 */ /* 0x000fe20000100800 */
[----:B------:R-:W4:Y:S01]  /*68b50*/  LDL.LU R13, [R1+0x20c8] ;  /* 0x0020c800010d7983 */ /* 0x000f220000300800 */
[----:B------:R-:W-:Y:S01]  /*68b60*/  IADD3 R29, P3, R29, UR8, RZ ;  /* 0x000000081d1d7c10 */ /* 0x000fe2000ff7e0ff */
[----:B------:R-:W-:Y:S02]  /*68b70*/  STL [R1+0x2104], R17 ;  /* 0x0021041101007387 */ /* 0x000fe40000100800 */
[----:B------:R-:W4:Y:S02]  /*68b80*/  LDL.LU R8, [R1+0x20ec] ;  /* 0x0020ec0001087983 */ /* 0x000f240000300800 */
        /* <DEDUP_REMOVED lines=9> */
[----:B0-----:R-:W4:Y:S02]  /*68c20*/  LDL.LU R29, [R1+0x20a0] ;  /* 0x0020a000011d7983 */ /* 0x001f240000300800 */
[----:B------:R-:W4:Y:S01]  /*68c30*/  LDL.LU R12, [R1+0x20c4] ;  /* 0x0020c400010c7983 */ /* 0x000f220000300800 */
[----:B------:R-:W4:Y:S01]  /*68c40*/  LDL.LU R9, [R1+0x2098] ;  /* 0x0020980001097983 */ /* 0x000f220000300800 */
[----:B------:R-:W4:Y:S01]  /*68c50*/  LDL.LU R15, [R1+0x20bc] ;  /* 0x0020bc00010f7983 */ /* 0x000f220000300800 */
[----:B--2---:R-:W-:-:S05]  /*68c60*/  IADD3.X R2, R2, UR5, RZ, P4, !PT ;  /* 0x0000000502027c10 */ /* 0x004fca000a7fe4ff */
        /* <DEDUP_REMOVED lines=11> */
[----:B---3--:R-:W-:-:S05]  /*68d20*/  IADD3 R28, P4, R28, UR8, RZ ;  /* 0x000000081c1c7c10 */ /* 0x008fca000ff9e0ff */
[----:B------:R0:W-:Y:S01]  /*68d30*/  STL [R1+0x20d0], R28 ;  /* 0x0020d01c01007387 */ /* 0x0001e20000100800 */
[----:B------:R-:W3:Y:S02]  /*68d40*/  LDL.LU R22, [R1+0x2068] ;  /* 0x0020680001167983 */ /* 0x000ee40000300800 */
[----:B------:R-:W3:Y:S02]  /*68d50*/  LDL.LU R23, [R1+0x208c] ;  /* 0x00208c0001177983 */ /* 0x000ee40000300800 */
[----:B------:R-:W3:Y:S01]  /*68d60*/  LDL.LU R17, [R1+0x2060] ;  /* 0x0020600001117983 */ /* 0x000ee20000300800 */
[----:B0-----:R-:W3:Y:S01]  /*68d70*/  LDL.LU R28, [R1+0x2084] ;  /* 0x00208400011c7983 */ /* 0x001ee20000300800 */
[----:B----4-:R-:W-:Y:S02]  /*68d80*/  IADD3.X R0, R0, UR5, RZ, P5, !PT ;  /* 0x0000000500007c10 */ /* 0x010fe4000affe4ff */
[----:B------:R-:W-:Y:S02]  /*68d90*/  IADD3 R13, P5, R13, UR8, RZ ;  /* 0x000000080d0d7c10 */ /* 0x000fe4000ffbe0ff */
[----:B------:R-:W-:-:S02]  /*68da0*/  IADD3.X R8, R8, UR5, RZ, P6, !PT ;  /* 0x0000000508087c10 */ /* 0x000fc4000b7fe4ff */
[----:B------:R-:W-:Y:S02]  /*68db0*/  IADD3 R16, P6, R16, UR8, RZ ;  /* 0x0000000810107c10 */ /* 0x000fe4000ffde0ff */
        /* <DEDUP_REMOVED lines=8> */
[----:B------:R-:W-:-:S02]  /*68e40*/  IADD3.X R7, R7, UR5, RZ, P3, !PT ;  /* 0x0000000507077c10 */ /* 0x000fc40009ffe4ff */
[----:B------:R-:W-:Y:S01]  /*68e50*/  IADD3.X R11, R11, UR5, RZ, P4, !PT ;  /* 0x000000050b0b7c10 */ /* 0x000fe2000a7fe4ff */
[----:B------:R-:W-:Y:S01]  /*68e60*/  STL [R1+0x20e4], R3 ;  /* 0x0020e40301007387 */ /* 0x000fe20000100800 */
[----:B------:R-:W-:Y:S01]  /*68e70*/  IADD3 R29, P4, R29, UR8, RZ ;  /* 0x000000081d1d7c10 */ /* 0x000fe2000ff9e0ff */
[----:B------:R-:W-:Y:S01]  /*68e80*/  STL [R1+0x20b8], R5 ;  /* 0x0020b80501007387 */ /* 0x000fe20000100800 */
[----:B------:R-:W-:Y:S01]  /*68e90*/  IADD3 R10, P3, R10, UR8, RZ ;  /* 0x000000080a0a7c10 */ /* 0x000fe2000ff7e0ff */
[----:B------:R-:W-:Y:S01]  /*68ea0*/  STL [R1+0x20dc], R4 ;  /* 0x0020dc0401007387 */ /* 0x000fe20000100800 */
[----:B------:R-:W-:Y:S02]  /*68eb0*/  STL [R1+0x20b0], R6 ;  /* 0x0020b00601007387 */ /* 0x000fe40000100800 */
[----:B------:R-:W-:Y:S02]  /*68ec0*/  STL [R1+0x20d4], R7 ;  /* 0x0020d40701007387 */ /* 0x000fe40000100800 */
[----:B------:R0:W-:Y:S01]  /*68ed0*/  STL [R1+0x20a0], R29 ;  /* 0x0020a01d01007387 */ /* 0x0001e20000100800 */
[----:B------:R-:W-:Y:S01]  /*68ee0*/  STL [R1+0x20a8], R10 ;  /* 0x0020a80a01007387 */ /* 0x000fe20000100800 */
[----:B------:R-:W-:Y:S01]  /*68ef0*/  IADD3.X R12, R12, UR5, RZ, P5, !PT ;  /* 0x000000050c0c7c10 */ /* 0x000fe2000affe4ff */
[----:B------:R-:W-:Y:S01]  /*68f00*/  IADD3 R9, P5, R9, UR8, RZ ;  /* 0x0000000809097c10 */ /* 0x000fe2000ffbe0ff */
        /* <DEDUP_REMOVED lines=8> */
[----:B------:R-:W-:Y:S01]  /*68f90*/  IADD3 R19, P1, R19, UR8, RZ ;  /* 0x0000000813137c10 */ /* 0x000fe2000ff3e0ff */
[----:B------:R-:W-:Y:S02]  /*68fa0*/  IADD3.X R24, R24, UR5, RZ, P2, !PT ;  /* 0x0000000518187c10 */ /* 0x000fe400097fe4ff */
        /* <DEDUP_REMOVED lines=12> */
[----:B0-----:R-:W2:Y:S01]  /*69070*/  LDL.LU R2, [R1+0x207c] ;  /* 0x00207c0001027983 */ /* 0x001ea20000300800 */
[----:B------:R-:W-:Y:S01]  /*69080*/  STL [R1+0x20a4], R26 ;  /* 0x0020a41a01007387 */ /* 0x000fe20000100800 */
[----:B---3--:R-:W-:-:S02]  /*69090*/  IADD3 R22, P5, R22, UR8, RZ ;  /* 0x0000000816167c10 */ /* 0x008fc4000ffbe0ff */
[----:B------:R-:W-:Y:S01]  /*690a0*/  STL [R1+0x209c], R27 ;  /* 0x00209c1b01007387 */ /* 0x000fe20000100800 */
[----:B------:R-:W-:-:S03]  /*690b0*/  IADD3.X R23, R23, UR5, RZ, P6, !PT ;  /* 0x0000000517177c10 */ /* 0x000fc6000b7fe4ff */
[----:B------:R-:W-:Y:S01]  /*690c0*/  STL [R1+0x2070], R20 ;  /* 0x0020701401007387 */ /* 0x000fe20000100800 */
[----:B------:R-:W-:Y:S01]  /*690d0*/  IADD3 R17, P6, R17, UR8, RZ ;  /* 0x0000000811117c10 */ /* 0x000fe2000ffde0ff */
[----:B------:R-:W-:Y:S02]  /*690e0*/  STL [R1+0x2094], R21 ;  /* 0x0020941501007387 */ /* 0x000fe40000100800 */
[----:B------:R-:W-:Y:S01]  /*690f0*/  STL [R1+0x2068], R22 ;  /* 0x0020681601007387 */ /* 0x000fe20000100800 */
[----:B------:R-:W3:Y:S01]  /*69100*/  LDL.LU R0, [R1+0x2050] ;  /* 0x0020500001007983 */ /* 0x000ee20000300800 */
[----:B------:R-:W-:Y:S01]  /*69110*/  STL [R1+0x208c], R23 ;  /* 0x00208c1701007387 */ /* 0x000fe20000100800 */
[----:B------:R-:W-:Y:S01]  /*69120*/  IADD3.X R28, R28, UR5, RZ, P1, !PT ;  /* 0x000000051c1c7c10 */ /* 0x000fe20008ffe4ff */
[----:B------:R-:W3:Y:S01]  /*69130*/  LDL.LU R13, [R1+0x2074] ;  /* 0x00207400010d7983 */ /* 0x000ee20000300800 */
[----:B------:R-:W-:Y:S01]  /*69140*/  STL [R1+0x2060], R17 ;  /* 0x0020601101007387 */ /* 0x000fe20000100800 */
[----:B------:R-:W3:Y:S02]  /*69150*/  LDL.LU R8, [R1+0x2048] ;  /* 0x0020480001087983 */ /* 0x000ee40000300800 */
[----:B------:R0:W-:Y:S02]  /*69160*/  STL [R1+0x2084], R28 ;  /* 0x0020841c01007387 */ /* 0x0001e40000100800 */
[----:B------:R-:W3:Y:S01]  /*69170*/  LDL.LU R16, [R1+0x206c] ;  /* 0x00206c0001107983 */ /* 0x000ee20000300800 */
[----:B------:R-:W3:Y:S01]  /*69180*/  LDL.LU R3, [R1+0x2040] ;  /* 0x0020400001037983 */ /* 0x000ee20000300800 */
        /* <DEDUP_REMOVED lines=10> */
[----:B----4-:R-:W-:-:S05]  /*69230*/  IADD3 R29, P1, R29, UR8, RZ ;  /* 0x000000081d1d7c10 */ /* 0x010fca000ff3e0ff */
        /* <DEDUP_REMOVED lines=11> */
[----:B--2---:R-:W-:-:S05]  /*692f0*/  IADD3.X R2, R2, UR5, RZ, P2, !PT ;  /* 0x0000000502027c10 */ /* 0x004fca00097fe4ff */
[----:B------:R0:W-:Y:S01]  /*69300*/  STL [R1+0x207c], R2 ;  /* 0x00207c0201007387 */ /* 0x0001e20000100800 */
[----:B------:R-:W2:Y:S02]  /*69310*/  LDL.LU R22, [R1+0x2014] ;  /* 0x0020140001167983 */ /* 0x000ea40000300800 */
[----:B------:R-:W2:Y:S02]  /*69320*/  LDL.LU R23, [R1+0x1fe8] ;  /* 0x001fe80001177983 */ /* 0x000ea40000300800 */
[----:B------:R-:W2:Y:S01]  /*69330*/  LDL.LU R17, [R1+0x200c] ;  /* 0x00200c0001117983 */ /* 0x000ea20000300800 */
[----:B---3--:R-:W-:Y:S02]  /*69340*/  IADD3 R0, P2, R0, UR8, RZ ;  /* 0x0000000800007c10 */ /* 0x008fe4000ff5e0ff */
[----:B------:R-:W-:Y:S02]  /*69350*/  IADD3.X R13, R13, UR5, RZ, P3, !PT ;  /* 0x000000050d0d7c10 */ /* 0x000fe40009ffe4ff */
[----:B------:R-:W-:Y:S01]  /*69360*/  IADD3 R8, P3, R8, UR8, RZ ;  /* 0x0000000808087c10 */ /* 0x000fe2000ff7e0ff */
[----:B0-----:R-:W3:Y:S01]  /*69370*/  LDL.LU R2, [R1+0x1fe0] ;  /* 0x001fe00001027983 */ /* 0x001ee20000300800 */
[----:B------:R-:W-:Y:S01]  /*69380*/  IADD3.X R16, R16, UR5, RZ, P4, !PT ;  /* 0x0000000510107c10 */ /* 0x000fe2000a7fe4ff */
[----:B------:R-:W-:-:S02]  /*69390*/  IADD3 R3, P4, R3, UR8, RZ ;  /* 0x0000000803037c10 */ /* 0x000fc4000ff9e0ff */
[----:B------:R-:W-:Y:S01]  /*693a0*/  STL [R1+0x2050], R0 ;  /* 0x0020500001007387 */ /* 0x000fe20000100800 */
        /* <DEDUP_REMOVED lines=14> */
[----:B------:R0:W-:Y:S02]  /*69490*/  STL [R1+0x204c], R28 ;  /* 0x00204c1c01007387 */ /* 0x0001e40000100800 */
[----:B------:R-:W-:Y:S01]  /*694a0*/  STL [R1+0x2054], R10 ;  /* 0x0020540a01007387 */ /* 0x000fe20000100800 */
        /* <DEDUP_REMOVED lines=11> */
[----:B------:R-:W-:Y:S01]  /*69560*/  IADD3 R24, P5, R24, UR8, RZ ;  /* 0x0000000818187c10 */ /* 0x000fe2000ffbe0ff */
[----:B------:R-:W-:Y:S01]  /*69570*/  STL [R1+0x2018], R15 ;  /* 0x0020180f01007387 */ /* 0x000fe20000100800 */
[----:B------:R-:W-:Y:S01]  /*69580*/  STL [R1+0x203c], R14 ;  /* 0x00203c0e01007387 */ /* 0x000fe20000100800 */
[----:B------:R-:W-:Y:S01]  /*69590*/  IADD3.X R25, R25, UR5, RZ, P6, !PT ;  /* 0x0000000519197c10 */ /* 0x000fe2000b7fe4ff */
        /* <DEDUP_REMOVED lines=9> */
[----:B------:R-:W-:-:S03]  /*69630*/  IADD3 R21, P2, R21, UR8, RZ ;  /* 0x0000000815157c10 */ /* 0x000fc6000ff5e0ff */
[----:B0-----:R-:W4:Y:S01]  /*69640*/  LDL.LU R29, [R1+0x1fd8] ;  /* 0x001fd800011d7983 */ /* 0x001f220000300800 */
[----:B------:R-:W-:Y:S02]  /*69650*/  STL [R1+0x2000], R26 ;  /* 0x0020001a01007387 */ /* 0x000fe40000100800 */
[----:B------:R-:W-:Y:S02]  /*69660*/  STL [R1+0x1ff8], R27 ;  /* 0x001ff81b01007387 */ /* 0x000fe40000100800 */
[----:B------:R-:W-:Y:S01]  /*69670*/  STL [R1+0x201c], R20 ;  /* 0x00201c1401007387 */ /* 0x000fe20000100800 */
[----:B------:R-:W-:Y:S01]  /*69680*/  STL [R1+0x1ff0], R21 ;  /* 0x001ff01501007387 */ /* 0x000fe20000100800 */
[----:B--2---:R-:W-:Y:S01]  /*69690*/  IADD3.X R22, R22, UR5, RZ, P3, !PT ;  /* 0x0000000516167c10 */ /* 0x004fe20009ffe4ff */
[----:B------:R-:W-:Y:S01]  /*696a0*/  IADD3 R23, P3, R23, UR8, RZ ;  /* 0x0000000817177c10 */ /* 0x000fe2000ff7e0ff */
[----:B------:R-:W-:-:S03]  /*696b0*/  IADD3.X R17, R17, UR5, RZ, P4, !PT ;  /* 0x0000000511117c10 */ /* 0x000fc6000a7fe4ff */
[----:B------:R-:W-:Y:S01]  /*696c0*/  STL [R1+0x2014], R22 ;  /* 0x0020141601007387 */ /* 0x000fe20000100800 */
[----:B------:R-:W2:Y:S02]  /*696d0*/  LDL.LU R0, [R1+0x1ffc] ;  /* 0x001ffc0001007983 */ /* 0x000ea40000300800 */
[----:B------:R-:W-:Y:S02]  /*696e0*/  STL [R1+0x1fe8], R23 ;  /* 0x001fe81701007387 */ /* 0x000fe40000100800 */
[----:B------:R-:W2:Y:S01]  /*696f0*/  LDL.LU R13, [R1+0x1fd0] ;  /* 0x001fd000010d7983 */ /* 0x000ea20000300800 */
[----:B---3--:R-:W-:Y:S01]  /*69700*/  IADD3 R2, P4, R2, UR8, RZ ;  /* 0x0000000802027c10 */ /* 0x008fe2000ff9e0ff */
        /* <DEDUP_REMOVED lines=15> */
[----:B------:R-:W-:-:S05]  /*69800*/  IADD3.X R28, R28, UR5, RZ, P5, !PT ;  /* 0x000000051c1c7c10 */ /* 0x000fca000affe4ff */
        /* <DEDUP_REMOVED lines=16> */
[----:B0-----:R-:W4:Y:S01]  /*69910*/  LDL.LU R29, [R1+0x1f90] ;  /* 0x001f9000011d7983 */ /* 0x001f220000300800 */
[----:B--2---:R-:W-:Y:S02]  /*69920*/  IADD3.X R0, R0, UR5, RZ, P6, !PT ;  /* 0x0000000500007c10 */ /* 0x004fe4000b7fe4ff */
[----:B------:R-:W-:Y:S02]  /*69930*/  IADD3 R13, P6, R13, UR8, RZ ;  /* 0x000000080d0d7c10 */ /* 0x000fe4000ffde0ff */
[----:B---3--:R-:W-:Y:S01]  /*69940*/  IADD3.X R8, R8, UR5, RZ, P1, !PT ;  /* 0x0000000508087c10 */ /* 0x008fe20008ffe4ff */
[----:B------:R-:W-:Y:S01]  /*69950*/  STL [R1+0x1ffc], R0 ;  /* 0x001ffc0001007387 */ /* 0x000fe20000100800 */
[----:B------:R-:W-:-:S02]  /*69960*/  IADD3 R16, P1, R16, UR8, RZ ;  /* 0x0000000810107c10 */ /* 0x000fc4000ff3e0ff */
[----:B------:R-:W-:Y:S01]  /*69970*/  IADD3.X R3, R3, UR5, RZ, P2, !PT ;  /* 0x0000000503037c10 */ /* 0x000fe200097fe4ff */
        /* <DEDUP_REMOVED lines=17> */
[----:B------:R-:W-:Y:S01]  /*69a90*/  IADD3.X R12, R12, UR5, RZ, P6, !PT ;  /* 0x000000050c0c7c10 */ /* 0x000fe2000b7fe4ff */
[----:B------:R-:W-:Y:S01]  /*69aa0*/  IADD3 R9, P6, R9, UR8, RZ ;  /* 0x0000000809097c10 */ /* 0x000fe2000ffde0ff */
[----:B------:R-:W-:Y:S01]  /*69ab0*/  IADD3.X R15, R15, UR5, RZ, P1, !PT ;  /* 0x000000050f0f7c10 */ /* 0x000fe20008ffe4ff */
[----:B0-----:R-:W2:Y:S01]  /*69ac0*/  LDL.LU R2, [R1+0x2280] ;  /* 0x0022800001027983 */ /* 0x001ea20000300800 */
        /* <DEDUP_REMOVED lines=16> */
[----:B------:R-:W-:Y:S04]  /*69bd0*/  STL [R1+0x2258], R25 ;  /* 0x0022581901007387 */ /* 0x000fe80000100800 */
        /* <DEDUP_REMOVED lines=10> */
[----:B------:R-:W-:Y:S01]  /*69c80*/  STL [R1+0x1f9c], R21 ;  /* 0x001f9c1501007387 */ /* 0x000fe20000100800 */
[----:B------:R0:W-:Y:S02]  /*69c90*/  STL [R1+0x2270], R22 ;  /* 0x0022701601007387 */ /* 0x0001e40000100800 */
[----:B------:R-:W4:Y:S02]  /*69ca0*/  LDL.LU R0, [R1+0x2288] ;  /* 0x0022880001007983 */ /* 0x000f240000300800 */
[----:B------:R1:W-:Y:S01]  /*69cb0*/  STL [R1+0x1f94], R23 ;  /* 0x001f941701007387 */ /* 0x0003e20000100800 */
[----:B------:R-:W4:Y:S01]  /*69cc0*/  LDL.LU R13, [R1+0x1f88] ;  /* 0x001f8800010d7983 */ /* 0x000f220000300800 */
[----:B------:R-:W-:Y:S01]  /*69cd0*/  IADD3.X R29, R29, UR5, RZ, P2, !PT ;  /* 0x000000051d1d7c10 */ /* 0x000fe200097fe4ff */
[----:B------:R0:W-:Y:S02]  /*69ce0*/  STL [R1+0x2278], R17 ;  /* 0x0022781101007387 */ /* 0x0001e40000100800 */
        /* <DEDUP_REMOVED lines=21> */
[----:B------:R-:W2:Y:S02]  /*69e40*/  LDL.LU R26, [R1+0x22d8] ;  /* 0x0022d800011a7983 */ /* 0x000ea40000300800 */
[----:B-1----:R-:W2:Y:S01]  /*69e50*/  LDL.LU R23, [R1+0x2274] ;  /* 0x0022740001177983 */ /* 0x002ea20000300800 */
[----:B------:R-:W2:Y:S01]  /*69e60*/  LDL.LU R27, [R1+0x22e0] ;  /* 0x0022e000011b7983 */ /* 0x000ea20000300800 */
[----:B------:R-:W2:Y:S02]  /*69e70*/  LDL.LU R20, [R1+0x227c] ;  /* 0x00227c0001147983 */ /* 0x000ea40000300800 */
[----:B------:R-:W2:Y:S01]  /*69e80*/  LDL.LU R21, [R1+0x22e8] ;  /* 0x0022e80001157983 */ /* 0x000ea20000300800 */
[----:B---3--:R-:W-:-:S05]  /*69e90*/  IADD3.X R28, R28, UR5, RZ, P3, !PT ;  /* 0x000000051c1c7c10 */ /* 0x008fca0009ffe4ff */
[----:B------:R1:W-:Y:S01]  /*69ea0*/  STL [R1+0x1f8c], R28 ;  /* 0x001f8c1c01007387 */ /* 0x0003e20000100800 */
[----:B------:R-:W3:Y:S02]  /*69eb0*/  LDL.LU R17, [R1+0x2284] ;  /* 0x0022840001117983 */ /* 0x000ee40000300800 */
[----:B------:R-:W3:Y:S02]  /*69ec0*/  LDL.LU R29, [R1+0x22f0] ;  /* 0x0022f000011d7983 */ /* 0x000ee40000300800 */
[----:B0-----:R-:W3:Y:S01]  /*69ed0*/  LDL.LU R2, [R1+0x228c] ;  /* 0x00228c0001027983 */ /* 0x001ee20000300800 */
[----:B-1----:R-:W3:Y:S01]  /*69ee0*/  LDL.LU R28, [R1+0x22f8] ;  /* 0x0022f800011c7983 */ /* 0x002ee20000300800 */
[----:B----4-:R-:W-:Y:S02]  /*69ef0*/  IADD3 R0, P3, R0, UR8, RZ ;  /* 0x0000000800007c10 */ /* 0x010fe4000ff7e0ff */
[----:B------:R-:W-:Y:S02]  /*69f00*/  IADD3.X R13, R13, UR5, RZ, P4, !PT ;  /* 0x000000050d0d7c10 */ /* 0x000fe4000a7fe4ff */
        /* <DEDUP_REMOVED lines=15> */
[----:B------:R-:W-:Y:S01]  /*6a000*/  STL [R1+0x22a0], R4 ;  /* 0x0022a00401007387 */ /* 0x000fe20000100800 */
[----:B------:R-:W-:Y:S01]  /*6a010*/  IADD3 R11, P2, R11, UR8, RZ ;  /* 0x000000080b0b7c10 */ /* 0x000fe2000ff5e0ff */
[----:B------:R-:W-:Y:S02]  /*6a020*/  STL [R1+0x1f7c], R6 ;  /* 0x001f7c0601007387 */ /* 0x000fe40000100800 */
[----:B------:R-:W-:Y:S01]  /*6a030*/  STL [R1+0x22a8], R7 ;  /* 0x0022a80701007387 */ /* 0x000fe20000100800 */
[----:B------:R-:W-:Y:S01]  /*6a040*/  IADD3 R12, P3, R12, UR8, RZ ;  /* 0x000000080c0c7c10 */ /* 0x000fe2000ff7e0ff */
[----:B------:R0:W-:Y:S01]  /*6a050*/  STL [R1+0x224c], R22 ;  /* 0x00224c1601007387 */ /* 0x0001e20000100800 */
[----:B------:R-:W-:Y:S01]  /*6a060*/  IADD3.X R9, R9, UR5, RZ, P4, !PT ;  /* 0x0000000509097c10 */ /* 0x000fe2000a7fe4ff */
[----:B------:R-:W-:Y:S01]  /*6a070*/  STL [R1+0x1f78], R10 ;  /* 0x001f780a01007387 */ /* 0x000fe20000100800 */
        /* <DEDUP_REMOVED lines=12> */
[----:B------:R-:W-:Y:S01]  /*6a140*/  IADD3.X R23, R23, UR5, RZ, P2, !PT ;  /* 0x0000000517177c10 */ /* 0x000fe200097fe4ff */
[----:B------:R-:W-:Y:S01]  /*6a150*/  STL [R1+0x22c8], R18 ;  /* 0x0022c81201007387 */ /* 0x000fe20000100800 */
        /* <DEDUP_REMOVED lines=8> */
[----:B0-----:R-:W2:Y:S01]  /*6a1e0*/  LDL.LU R23, [R1+0x2300] ;  /* 0x0023000001177983 */ /* 0x001ea20000300800 */
[----:B------:R-:W-:Y:S02]  /*6a1f0*/  STL [R1+0x22d8], R26 ;  /* 0x0022d81a01007387 */ /* 0x000fe40000100800 */
[----:B------:R-:W-:Y:S01]  /*6a200*/  STL [R1+0x22e0], R27 ;  /* 0x0022e01b01007387 */ /* 0x000fe20000100800 */
[----:B---3--:R-:W-:Y:S01]  /*6a210*/  IADD3.X R17, R17, UR5, RZ, P4, !PT ;  /* 0x0000000511117c10 */ /* 0x008fe2000a7fe4ff */
[----:B------:R-:W-:Y:S01]  /*6a220*/  IADD3 R29, P4, R29, UR8, RZ ;  /* 0x000000081d1d7c10 */ /* 0x000fe2000ff9e0ff */
[----:B------:R-:W-:Y:S01]  /*6a230*/  STL [R1+0x227c], R20 ;  /* 0x00227c1401007387 */ /* 0x000fe20000100800 */
[----:B------:R-:W-:Y:S01]  /*6a240*/  IADD3.X R2, R2, UR5, RZ, P5, !PT ;  /* 0x0000000502027c10 */ /* 0x000fe2000affe4ff */
[----:B------:R-:W-:Y:S02]  /*6a250*/  STL [R1+0x22e8], R21 ;  /* 0x0022e81501007387 */ /* 0x000fe40000100800 */
[----:B------:R0:W-:Y:S01]  /*6a260*/  STL [R1+0x2284], R17 ;  /* 0x0022841101007387 */ /* 0x0001e20000100800 */
[----:B------:R-:W3:Y:S01]  /*6a270*/  LDL.LU R0, [R1+0x229c] ;  /* 0x00229c0001007983 */ /* 0x000ee20000300800 */
[----:B------:R1:W-:Y:S02]  /*6a280*/  STL [R1+0x22f0], R29 ;  /* 0x0022f01d01007387 */ /* 0x0003e40000100800 */
[----:B------:R-:W3:Y:S01]  /*6a290*/  LDL.LU R4, [R1+0x2308] ;  /* 0x0023080001047983 */ /* 0x000ee20000300800 */
[----:B------:R-:W-:Y:S01]  /*6a2a0*/  IADD3 R28, P5, R28, UR8, RZ ;  /* 0x000000081c1c7c10 */ /* 0x000fe2000ffbe0ff */
[----:B------:R1:W-:Y:S01]  /*6a2b0*/  STL [R1+0x228c], R2 ;  /* 0x00228c0201007387 */ /* 0x0003e20000100800 */
[----:B------:R-:W3:Y:S03]  /*6a2c0*/  LDL.LU R5, [R1+0x22a4] ;  /* 0x0022a40001057983 */ /* 0x000ee60000300800 */
[----:B------:R1:W-:Y:S01]  /*6a2d0*/  STL [R1+0x22f8], R28 ;  /* 0x0022f81c01007387 */ /* 0x0003e20000100800 */
[----:B------:R-:W3:Y:S02]  /*6a2e0*/  LDL.LU R12, [R1+0x2310] ;  /* 0x00231000010c7983 */ /* 0x000ee40000300800 */
[----:B------:R-:W3:Y:S02]  /*6a2f0*/  LDL.LU R9, [R1+0x22ac] ;  /* 0x0022ac0001097983 */ /* 0x000ee40000300800 */
[----:B------:R-:W3:Y:S01]  /*6a300*/  LDL.LU R15, [R1+0x2318] ;  /* 0x00231800010f7983 */ /* 0x000ee20000300800 */
[----:B------:R-:W3:Y:S01]  /*6a310*/  LDL.LU R14, [R1+0x22b4] ;  /* 0x0022b400010e7983 */ /* 0x000ee20000300800 */
[----:B0-----:R-:W3:Y:S02]  /*6a320*/  LDL.LU R17, [R1+0x2320] ;  /* 0x0023200001117983 */ /* 0x001ee40000300800 */
[----:B-1----:R-:W3:Y:S01]  /*6a330*/  LDL.LU R29, [R1+0x22bc] ;  /* 0x0022bc00011d7983 */ /* 0x002ee20000300800 */
[----:B------:R-:W3:Y:S04]  /*6a340*/  LDL.LU R2, [R1+0x2328] ;  /* 0x0023280001027983 */ /* 0x000ee80000300800 */
[----:B------:R-:W3:Y:S01]  /*6a350*/  LDL.LU R28, [R1+0x22c4] ;  /* 0x0022c400011c7983 */ /* 0x000ee20000300800 */
[----:B------:R-:W3:Y:S02]  /*6a360*/  LDL.LU R13, [R1+0x2330] ;  /* 0x00233000010d7983 */ /* 0x000ee40000300800 */
[----:B------:R-:W3:Y:S02]  /*6a370*/  LDL.LU R8, [R1+0x2334] ;  /* 0x0023340001087983 */ /* 0x000ee40000300800 */
[----:B------:R-:W3:Y:S01]  /*6a380*/  LDL.LU R16, [R1+0x22d4] ;  /* 0x0022d40001107983 */ /* 0x000ee20000300800 */
        /* <DEDUP_REMOVED lines=13> */
[----:B--2---:R-:W-:-:S05]  /*6a460*/  IADD3 R23, P6, R23, UR8, RZ ;  /* 0x0000000817177c10 */ /* 0x004fca000ffde0ff */
[----:B------:R1:W-:Y:S01]  /*6a470*/  STL [R1+0x2300], R23 ;  /* 0x0023001701007387 */ /* 0x0003e20000100800 */
[----:B------:R-:W2:Y:S02]  /*6a480*/  LDL.LU R20, [R1+0x230c] ;  /* 0x00230c0001147983 */ /* 0x000ea40000300800 */
[----:B------:R-:W2:Y:S02]  /*6a490*/  LDL.LU R21, [R1+0x2314] ;  /* 0x0023140001157983 */ /* 0x000ea40000300800 */
[----:B0-----:R-:W2:Y:S01]  /*6a4a0*/  LDL.LU R22, [R1+0x231c] ;  /* 0x00231c0001167983 */ /* 0x001ea20000300800 */
[----:B---3--:R-:W-:Y:S02]  /*6a4b0*/  IADD3.X R0, R0, UR5, RZ, P1, !PT ;  /* 0x0000000500007c10 */ /* 0x008fe40008ffe4ff */
[----:B------:R-:W-:Y:S01]  /*6a4c0*/  IADD3 R4, P1, R4, UR8, RZ ;  /* 0x0000000804047c10 */ /* 0x000fe2000ff3e0ff */
[----:B-1----:R-:W3:Y:S01]  /*6a4d0*/  LDL.LU R23, [R1+0x2324] ;  /* 0x0023240001177983 */ /* 0x002ee20000300800 */
[----:B------:R-:W-:Y:S01]  /*6a4e0*/  IADD3.X R5, R5, UR5, RZ, P2, !PT ;  /* 0x0000000505057c10 */ /* 0x000fe200097fe4ff */
[----:B------:R0:W-:Y:S01]  /*6a4f0*/  STL [R1+0x229c], R0 ;  /* 0x00229c0001007387 */ /* 0x0001e20000100800 */
[----:B------:R-:W-:-:S02]  /*6a500*/  IADD3 R12, P2, R12, UR8, RZ ;  /* 0x000000080c0c7c10 */ /* 0x000fc4000ff5e0ff */
[----:B------:R-:W-:Y:S01]  /*6a510*/  IADD3.X R9, R9, UR5, RZ, P3, !PT ;  /* 0x0000000509097c10 */ /* 0x000fe20009ffe4ff */
[----:B------:R-:W-:Y:S01]  /*6a520*/  IADD3 R15, P3, R15, UR8, RZ ;  /* 0x000000080f0f7c10 */ /* 0x000fe2000ff7e0ff */
[----:B0-----:R0:W5:Y:S01]  /*6a530*/  LDL.LU R0, [R1+0x23bc] ;  /* 0x0023bc0001007983 */ /* 0x0011620000300800 */
[----:B------:R1:W-:Y:S01]  /*6a540*/  STL [R1+0x2308], R4 ;  /* 0x0023080401007387 */ /* 0x0003e20000100800 */
[----:B------:R-:W-:Y:S01]  /*6a550*/  IADD3.X R14, R14, UR5, RZ, P4, !PT ;  /* 0x000000050e0e7c10 */ /* 0x000fe2000a7fe4ff */
[----:B------:R-:W-:Y:S01]  /*6a560*/  IADD3 R17, P4, R17, UR8, RZ ;  /* 0x0000000811117c10 */ /* 0x000fe2000ff9e0ff */
[----:B-1----:R0:W5:Y:S01]  /*6a570*/  LDL.LU R4, [R1+0x23b8] ;  /* 0x0023b80001047983 */ /* 0x0021620000300800 */
[----:B------:R1:W-:Y:S01]  /*6a580*/  STL [R1+0x22a4], R5 ;  /* 0x0022a40501007387 */ /* 0x0003e20000100800 */
[----:B------:R-:W-:Y:S01]  /*6a590*/  IADD3.X R29, R29, UR5, RZ, P5, !PT ;  /* 0x000000051d1d7c10 */ /* 0x000fe2000affe4ff */
[----:B------:R-:W-:Y:S01]  /*6a5a0*/  IADD3 R2, P5, R2, UR8, RZ ;  /* 0x0000000802027c10 */ /* 0x000fe2000ffbe0ff */
[----:B-1----:R0:W5:Y:S01]  /*6a5b0*/  LDL.LU R5, [R1+0x23b4] ;  /* 0x0023b40001057983 */ /* 0x0021620000300800 */
[----:B------:R1:W-:Y:S01]  /*6a5c0*/  STL [R1+0x2310], R12 ;  /* 0x0023100c01007387 */ /* 0x0003e20000100800 */
[----:B------:R-:W-:-:S02]  /*6a5d0*/  IADD3.X R28, R28, UR5, RZ, P6, !PT ;  /* 0x000000051c1c7c10 */ /* 0x000fc4000b7fe4ff */
[----:B-1----:R-:W2:Y:S01]  /*6a5e0*/  LDL.LU R12, [R1+0x23b0] ;  /* 0x0023b000010c7983 */ /* 0x002ea20000300800 */
[----:B------:R1:W-:Y:S03]  /*6a5f0*/  STL [R1+0x22ac], R9 ;  /* 0x0022ac0901007387 */ /* 0x0003e60000100800 */
[----:B-1----:R-:W2:Y:S01]  /*6a600*/  LDL.LU R9, [R1+0x23ac] ;  /* 0x0023ac0001097983 */ /* 0x002ea20000300800 */
[----:B------:R1:W-:Y:S03]  /*6a610*/  STL [R1+0x2318], R15 ;  /* 0x0023180f01007387 */ /* 0x0003e60000100800 */
[----:B-1----:R-:W2:Y:S01]  /*6a620*/  LDL.LU R15, [R1+0x23a8] ;  /* 0x0023a800010f7983 */ /* 0x002ea20000300800 */
[----:B------:R1:W-:Y:S03]  /*6a630*/  STL [R1+0x22b4], R14 ;  /* 0x0022b40e01007387 */ /* 0x0003e60000100800 */
[----:B-1----:R-:W2:Y:S01]  /*6a640*/  LDL.LU R14, [R1+0x23a4] ;  /* 0x0023a400010e7983 */ /* 0x002ea20000300800 */
[----:B------:R1:W-:Y:S03]  /*6a650*/  STL [R1+0x2320], R17 ;  /* 0x0023201101007387 */ /* 0x0003e60000100800 */
[----:B-1----:R0:W5:Y:S01]  /*6a660*/  LDL.LU R17, [R1+0x23a0] ;  /* 0x0023a00001117983 */ /* 0x0021620000300800 */
[----:B------:R1:W-:Y:S03]  /*6a670*/  STL [R1+0x22bc], R29 ;  /* 0x0022bc1d01007387 */ /* 0x0003e60000100800 */
[----:B-1----:R0:W5:Y:S01]  /*6a680*/  LDL.LU R29, [R1+0x239c] ;  /* 0x00239c00011d7983 */ /* 0x0021620000300800 */
[----:B------:R1:W-:Y:S03]  /*6a690*/  STL [R1+0x2328], R2 ;  /* 0x0023280201007387 */ /* 0x0003e60000100800 */
[----:B-1----:R0:W5:Y:S01]  /*6a6a0*/  LDL.LU R2, [R1+0x2398] ;  /* 0x0023980001027983 */ /* 0x0021620000300800 */
[----:B------:R1:W-:Y:S03]  /*6a6b0*/  STL [R1+0x22c4], R28 ;  /* 0x0022c41c01007387 */ /* 0x0003e60000100800 */
[----:B-1----:R-:W2:Y:S01]  /*6a6c0*/  LDL.LU R28, [R1+0x2394] ;  /* 0x00239400011c7983 */ /* 0x002ea20000300800 */
[----:B------:R-:W-:-:S02]  /*6a6d0*/  IADD3 R13, P6, R13, UR8, RZ ;  /* 0x000000080d0d7c10 */ /* 0x000fc4000ffde0ff */
[----:B--2---:R-:W-:-:S05]  /*6a6e0*/  IADD3.X R28, R28, UR5, RZ, P1, !PT ;  /* 0x000000051c1c7c10 */ /* 0x004fca0008ffe4ff */
[----:B------:R1:W-:Y:S04]  /*6a6f0*/  STL [R1+0x22cc], R28 ;  /* 0x0022cc1c01007387 */ /* 0x0003e80000100800 */
[----:B-1----:R-:W2:Y:S01]  /*6a700*/  LDL.LU R28, [R1+0x2390] ;  /* 0x00239000011c7983 */ /* 0x002ea20000300800 */
[----:B------:R-:W-:Y:S02]  /*6a710*/  IADD3 R8, P1, R8, UR8, RZ ;  /* 0x0000000808087c10 */ /* 0x000fe4000ff3e0ff */
[----:B------:R-:W-:Y:S01]  /*6a720*/  IADD3.X R16, R16, UR5, RZ, P2, !PT ;  /* 0x0000000510107c10 */ /* 0x000fe200097fe4ff */
[----:B------:R-:W-:Y:S01]  /*6a730*/  IADD3 R3, P2, R3, UR8, RZ ;  /* 0x0000000803037c10 */ /* 0x000fe2000ff5e0ff */
[----:B----4-:R-:W-:Y:S01]  /*6a740*/  IADD3.X R6, R6, UR5, RZ, P3, !PT ;  /* 0x0000000506067c10 */ /* 0x010fe20009ffe4ff */
        /* <DEDUP_REMOVED lines=10> */
[----:B------:R-:W-:Y:S01]  /*6a7f0*/  STL [R1+0x2350], R7 ;  /* 0x0023500701007387 */ /* 0x000fe20000100800 */
[----:B------:R-:W-:Y:S01]  /*6a800*/  IADD3 R19, P5, R19, UR8, RZ ;  /* 0x0000000813137c10 */ /* 0x000fe2000ffbe0ff */
[----:B------:R-:W-:Y:S01]  /*6a810*/  STL [R1+0x22e4], R10 ;  /* 0x0022e40a01007387 */ /* 0x000fe20000100800 */
[----:B------:R-:W-:Y:S01]  /*6a820*/  STL [R1+0x234c], R11 ;  /* 0x00234c0b01007387 */ /* 0x000fe20000100800 */
[----:B------:R-:W-:Y:S01]  /*6a830*/  STL [R1+0x22ec], R18 ;  /* 0x0022ec1201007387 */ /* 0x000fe20000100800 */
[----:B--2---:R-:W-:-:S05]  /*6a840*/  IADD3 R28, P6, R28, UR8, RZ ;  /* 0x000000081c1c7c10 */ /* 0x004fca000ffde0ff */
[----:B------:R1:W-:Y:S01]  /*6a850*/  STL [R1+0x2344], R28 ;  /* 0x0023441c01007387 */ /* 0x0003e20000100800 */
[----:B------:R-:W-:Y:S03]  /*6a860*/  STL [R1+0x2348], R19 ;  /* 0x0023481301007387 */ /* 0x000fe60000100800 */
[----:B-1----:R-:W2:Y:S01]  /*6a870*/  LDL.LU R28, [R1+0x238c] ;  /* 0x00238c00011c7983 */ /* 0x002ea20000300800 */
[----:B------:R-:W-:Y:S01]  /*6a880*/  IADD3.X R25, R25, UR5, RZ, P1, !PT ;  /* 0x0000000519197c10 */ /* 0x000fe20008ffe4ff */
[----:B------:R-:W-:Y:S01]  /*6a890*/  IADD3 R26, P1, R26, UR8, RZ ;  /* 0x000000081a1a7c10 */ /* 0x000fe2000ff3e0ff */
[----:B------:R-:W-:Y:S02]  /*6a8a0*/  IADD3.X R27, R27, UR5, RZ, P2, !PT ;  /* 0x000000051b1b7c10 */ /* 0x000fe400097fe4ff */
[----:B------:R-:W-:Y:S01]  /*6a8b0*/  IADD3.X R20, R20, UR5, RZ, P3, !PT ;  /* 0x0000000514147c10 */ /* 0x000fe20009ffe4ff */
[----:B------:R-:W-:Y:S01]  /*6a8c0*/  STL [R1+0x22f4], R24 ;  /* 0x0022f41801007387 */ /* 0x000fe20000100800 */
[----:B------:R-:W-:Y:S01]  /*6a8d0*/  IADD3.X R21, R21, UR5, RZ, P4, !PT ;  /* 0x0000000515157c10 */ /* 0x000fe2000a7fe4ff */
[----:B------:R-:W-:Y:S02]  /*6a8e0*/  STL [R1+0x22fc], R25 ;  /* 0x0022fc1901007387 */ /* 0x000fe40000100800 */
[----:B------:R-:W-:Y:S01]  /*6a8f0*/  STL [R1+0x2340], R26 ;  /* 0x0023401a01007387 */ /* 0x000fe20000100800 */
[----:B------:R-:W-:Y:S01]  /*6a900*/  STL [R1+0x2304], R27 ;  /* 0x0023041b01007387 */ /* 0x000fe20000100800 */
[----:B------:R-:W-:Y:S02]  /*6a910*/  STL [R1+0x230c], R20 ;  /* 0x00230c1401007387 */ /* 0x000fe40000100800 */
[----:B------:R-:W-:Y:S01]  /*6a920*/  STL [R1+0x2314], R21 ;  /* 0x0023141501007387 */ /* 0x000fe20000100800 */
[----:B------:R-:W-:-:S02]  /*6a930*/  IADD3.X R22, R22, UR5, RZ, P5, !PT ;  /* 0x0000000516167c10 */ /* 0x000fc4000affe4ff */
[----:B---3--:R-:W-:Y:S01]  /*6a940*/  IADD3.X R23, R23, UR5, RZ, P6, !PT ;  /* 0x0000000517177c10 */ /* 0x008fe2000b7fe4ff */
[----:B------:R-:W-:Y:S02]  /*6a950*/  IMAD.MOV.U32 R6, RZ, RZ, R15 ;  /* 0x000000ffff067224 */ /* 0x000fe400078e000f */
[----:B------:R-:W-:Y:S02]  /*6a960*/  IMAD.MOV.U32 R7, RZ, RZ, R12 ;  /* 0x000000ffff077224 */ /* 0x000fe400078e000c */
[----:B------:R-:W-:Y:S01]  /*6a970*/  IMAD.MOV.U32 R8, RZ, RZ, R14 ;  /* 0x000000ffff087224 */ /* 0x000fe200078e000e */
[----:B--2---:R-:W-:-:S05]  /*6a980*/  IADD3.X R28, R28, UR5, RZ, P1, !PT ;  /* 0x000000051c1c7c10 */ /* 0x004fca0008ffe4ff */
[----:B------:R1:W-:Y:S01]  /*6a990*/  STL [R1+0x232c], R28 ;  /* 0x00232c1c01007387 */ /* 0x0003e20000100800 */
[----:B------:R0:W-:Y:S02]  /*6a9a0*/  STL [R1+0x231c], R22 ;  /* 0x00231c1601007387 */ /* 0x0001e40000100800 */
[----:B------:R0:W-:Y:S01]  /*6a9b0*/  STL [R1+0x2324], R23 ;  /* 0x0023241701007387 */ /* 0x0001e20000100800 */
[----:B-1----:R-:W1:Y:S01]  /*6a9c0*/  S2R R28, SR_TID.X ;  /* 0x00000000001c7919 */ /* 0x002e620000002100 */
[----:B------:R0:W-:Y:S02]  /*6a9d0*/  STL.64 [R1+0x1738], R6 ;  /* 0x0017380601007387 */ /* 0x0001e40000100a00 */
[----:B------:R0:W-:Y:S01]  /*6a9e0*/  STL.64 [R1+0x1748], R8 ;  /* 0x0017480801007387 */ /* 0x0001e20000100a00 */
[----:B-1----:R-:W-:-:S05]  /*6a9f0*/  LOP3.LUT R28, R28, 0x7f, RZ, 0xc0, !PT ;  /* 0x0000007f1c1c7812 */ /* 0x002fca00078ec0ff */
[----:B------:R-:W-:Y:S01]  /*6aa00*/  IMAD.SHL.U32 R28, R28, 0x2, RZ ;  /* 0x000000021c1c7824 */ /* 0x000fe200078e00ff */
[----:B0-----:R-:W-:Y:S01]  /*6aa10*/  @!P0 CALL.REL.NOINC `(.L_x_2) ;  /* 0x0000001000008944 */ /* 0x001fe20003c00000 */
[----:B------:R-:W-:Y:S05]  /*6aa20*/  BRA `(.L_x_3) ;  /* 0xfffaba1000007947 */ /* 0x000fea000383ffff */
.L_x_2:
[----:B-----5:R-:W2:Y:S04]  /*6aa30*/  LDL.LU R2, [R1+0x11dc] ;  /* 0x0011dc0001027983 */ /* 0x020ea80000300800 */
[----:B--2---:R0:W-:Y:S04]  /*6aa40*/  STL [R1+0x2bc0], R2 ;  /* 0x002bc00201007387 */ /* 0x0041e80000100800 */
[----:B0-----:R-:W2:Y:S04]  /*6aa50*/  LDL.LU R2, [R1+0x11cc] ;  /* 0x0011cc0001027983 */ /* 0x001ea80000300800 */
        /* <DEDUP_REMOVED lines=33> */
[----:B------:R-:W2:Y:S01]  /*6ac70*/  LDL.LU R28, [R1+0x11d8] ;  /* 0x0011d800011c7983 */ /* 0x000ea20000300800 */
[----:B0-----:R-:W-:-:S03]  /*6ac80*/  IMAD.MOV.U32 R2, RZ, RZ, R5 ;  /* 0x000000ffff027224 */ /* 0x001fc600078e0005 */
        /* <DEDUP_REMOVED lines=33> */
[----:B------:R-:W2:Y:S04]  /*6aea0*/  LDL.LU R0, [R1+0x11ec] ;  /* 0x0011ec0001007983 */ /* 0x000ea80000300800 */
[----:B------:R-:W2:Y:S04]  /*6aeb0*/  LDL.LU R29, [R1+0x11e8] ;  /* 0x0011e800011d7983 */ /* 0x000ea80000300800 */
[----:B------:R-:W3:Y:S04]  /*6aec0*/  LDL.LU R15, [R1+0x1044] ;  /* 0x00104400010f7983 */ /* 0x000ee80000300800 */
[----:B------:R-:W3:Y:S04]  /*6aed0*/  LDL.LU R12, [R1+0x1040] ;  /* 0x00104000010c7983 */ /* 0x000ee80000300800 */
[----:B------:R-:W4:Y:S04]  /*6aee0*/  LDL.LU R14, [R1+0x11c4] ;  /* 0x0011c400010e7983 */ /* 0x000f280000300800 */
[----:B------:R-:W4:Y:S01]  /*6aef0*/  LDL.LU R9, [R1+0x11c0] ;  /* 0x0011c00001097983 */ /* 0x000f220000300800 */
[----:B0-----:R-:W-:-:S03]  /*6af00*/  IMAD.MOV.U32 R28, RZ, RZ, R4 ;  /* 0x000000ffff1c7224 */ /* 0x001fc600078e0004 */
[----:B------:R-:W2:Y:S04]  /*6af10*/  LDL.LU R13, [R1+0x11d4] ;  /* 0x0011d400010d7983 */ /* 0x000ea80000300800 */
        /* <DEDUP_REMOVED lines=13> */
[----:B------:R-:W2:Y:S01]  /*6aff0*/  LDL.LU R26, [R1+0x3a4] ;  /* 0x0003a400011a7983 */ /* 0x000ea20000300800 */
[----:B------:R-:W-:-:S03]  /*6b000*/  F2FP.BF16.PACK_AB R2, R28, R2 ;  /* 0x000000021c02723e */ /* 0x000fc600000010ff */
[----:B------:R-:W2:Y:S04]  /*6b010*/  LDL.LU R27, [R1+0x3a0] ;  /* 0x0003a000011b7983 */ /* 0x000ea80000300800 */
[----:B------:R-:W2:Y:S04]  /*6b020*/  LDL.LU R20, [R1+0x3b4] ;  /* 0x0003b40001147983 */ /* 0x000ea80000300800 */
[----:B------:R-:W2:Y:S04]  /*6b030*/  LDL.LU R21, [R1+0x3b0] ;  /* 0x0003b00001157983 */ /* 0x000ea80000300800 */
[----:B------:R-:W2:Y:S04]  /*6b040*/  LDL.LU R22, [R1+0x3c4] ;  /* 0x0003c40001167983 */ /* 0x000ea80000300800 */
[----:B------:R-:W2:Y:S04]  /*6b050*/  LDL.LU R23, [R1+0x3c0] ;  /* 0x0003c00001177983 */ /* 0x000ea80000300800 */
[----:B------:R0:W-:Y:S04]  /*6b060*/  STL [R1+0x23a0], R17 ;  /* 0x0023a01101007387 */ /* 0x0001e80000100800 */
[----:B0-----:R-:W2:Y:S04]  /*6b070*/  LDL.LU R17, [R1+0x11c8] ;  /* 0x0011c80001117983 */ /* 0x001ea80000300800 */
[----:B------:R-:W2:Y:S04]  /*6b080*/  LDL.LU R28, [R1+0x2c48] ;  /* 0x002c4800011c7983 */ /* 0x000ea80000300800 */
[----:B------:R0:W-:Y:S04]  /*6b090*/  STL [R1+0xc6c], R2 ;  /* 0x000c6c0201007387 */ /* 0x0001e80000100800 */
[----:B0-----:R-:W2:Y:S02]  /*6b0a0*/  LDL.LU R2, [R1+0x2c44] ;  /* 0x002c440001027983 */ /* 0x001ea40000300800 */
[----:B--2---:R-:W-:-:S02]  /*6b0b0*/  F2FP.BF16.PACK_AB R2, R28, R2 ;  /* 0x000000021c02723e */ /* 0x004fc400000010ff */
        /* <DEDUP_REMOVED lines=64> */
[----:B------:R-:W2:Y:S01]  /*6b4c0*/  LDL.LU R2, [R1+0x2bc0] ;  /* 0x002bc00001027983 */ /* 0x000ea20000300800 */
[----:B------:R-:W-:Y:S02]  /*6b4d0*/  F2FP.BF16.PACK_AB R0, R0, R29 ;  /* 0x0000001d0000723e */ /* 0x000fe400000010ff */
[----:B---3--:R-:W-:Y:S01]  /*6b4e0*/  F2FP.BF16.PACK_AB R12, R15, R12 ;  /* 0x0000000c0f0c723e */ /* 0x008fe200000010ff */
[----:B------:R-:W-:Y:S01]  /*6b4f0*/  STL [R1+0xc28], R17 ;  /* 0x000c281101007387 */ /* 0x000fe20000100800 */
[----:B------:R-:W-:Y:S02]  /*6b500*/  F2FP.BF16.PACK_AB R3, R16, R3 ;  /* 0x000000031003723e */ /* 0x000fe400000010ff */
[----:B--2---:R-:W-:-:S05]  /*6b510*/  F2FP.BF16.PACK_AB R2, R2, R28 ;  /* 0x0000001c0202723e */ /* 0x004fca00000010ff */
[----:B------:R4:W-:Y:S04]  /*6b520*/  STL [R1+0xc24], R2 ;  /* 0x000c240201007387 */ /* 0x0009e80000100800 */
[----:B------:R0:W-:Y:S01]  /*6b530*/  STL [R1+0xc20], R0 ;  /* 0x000c200001007387 */ /* 0x0001e20000100800 */
[----:B----4-:R-:W-:-:S03]  /*6b540*/  F2FP.BF16.PACK_AB R2, R14, R9 ;  /* 0x000000090e02723e */ /* 0x010fc600000010ff */
[----:B------:R-:W-:Y:S01]  /*6b550*/  STL [R1+0xc1c], R12 ;  /* 0x000c1c0c01007387 */ /* 0x000fe20000100800 */
[----:B0-----:R-:W-:-:S03]  /*6b560*/  F2FP.BF16.PACK_AB R0, R13, R8 ;  /* 0x000000080d00723e */ /* 0x001fc600000010ff */
[----:B------:R0:W-:Y:S04]  /*6b570*/  STL [R1+0xc18], R2 ;  /* 0x000c180201007387 */ /* 0x0001e80000100800 */
[----:B------:R1:W-:Y:S04]  /*6b580*/  STL [R1+0xc14], R0 ;  /* 0x000c140001007387 */ /* 0x0003e80000100800 */
[----:B------:R2:W-:Y:S01]  /*6b590*/  STL [R1+0xc10], R3 ;  /* 0x000c100301007387 */ /* 0x0005e20000100800 */
[----:B0-----:R-:W-:Y:S02]  /*6b5a0*/  F2FP.BF16.PACK_AB R2, R4, R5 ;  /* 0x000000050402723e */ /* 0x001fe400000010ff */
[----:B-1----:R-:W-:-:S03]  /*6b5b0*/  F2FP.BF16.PACK_AB R0, R6, R7 ;  /* 0x000000070600723e */ /* 0x002fc600000010ff */
[----:B------:R0:W-:Y:S01]  /*6b5c0*/  STL [R1+0xc0c], R2 ;  /* 0x000c0c0201007387 */ /* 0x0001e20000100800 */
[----:B--2---:R-:W-:-:S03]  /*6b5d0*/  F2FP.BF16.PACK_AB R3, R10, R11 ;  /* 0x0000000b0a03723e */ /* 0x004fc600000010ff */
[----:B------:R1:W-:Y:S04]  /*6b5e0*/  STL [R1+0xc08], R0 ;  /* 0x000c080001007387 */ /* 0x0003e80000100800 */
[----:B------:R2:W-:Y:S01]  /*6b5f0*/  STL [R1+0xc04], R3 ;  /* 0x000c040301007387 */ /* 0x0005e20000100800 */
[----:B0-----:R-:W-:Y:S02]  /*6b600*/  F2FP.BF16.PACK_AB R2, R18, R19 ;  /* 0x000000131202723e */ /* 0x001fe400000010ff */
[----:B-1----:R-:W-:-:S03]  /*6b610*/  F2FP.BF16.PACK_AB R0, R24, R25 ;  /* 0x000000191800723e */ /* 0x002fc600000010ff */
[----:B------:R0:W-:Y:S01]  /*6b620*/  STL [R1+0xc00], R2 ;  /* 0x000c000201007387 */ /* 0x0001e20000100800 */
[----:B--2---:R-:W-:-:S03]  /*6b630*/  F2FP.BF16.PACK_AB R3, R26, R27 ;  /* 0x0000001b1a03723e */ /* 0x004fc600000010ff */
[----:B------:R1:W-:Y:S04]  /*6b640*/  STL [R1+0xbfc], R0 ;  /* 0x000bfc0001007387 */ /* 0x0003e80000100800 */
[----:B------:R-:W-:Y:S04]  /*6b650*/  STL [R1+0xbf8], R3 ;  /* 0x000bf80301007387 */ /* 0x000fe80000100800 */
[----:B------:R-:W2:Y:S01]  /*6b660*/  LDL.LU R17, [R1+0x12d8] ;  /* 0x0012d80001117983 */ /* 0x000ea20000300800 */
[----:B0-----:R-:W-:Y:S02]  /*6b670*/  F2FP.BF16.PACK_AB R2, R20, R21 ;  /* 0x000000151402723e */ /* 0x001fe400000010ff */
[----:B-1----:R-:W-:-:S03]  /*6b680*/  F2FP.BF16.PACK_AB R0, R22, R23 ;  /* 0x000000171600723e */ /* 0x002fc600000010ff */
        /* <DEDUP_REMOVED lines=36> */
[----:B------:R-:W3:Y:S04]  /*6b8d0*/  LDL.LU R2, [R1+0x12ec] ;  /* 0x0012ec0001027983 */ /* 0x000ee80000300800 */
[----:B---3--:R0:W-:Y:S04]  /*6b8e0*/  STL [R1+0x2b34], R2 ;  /* 0x002b340201007387 */ /* 0x0081e80000100800 */
[----:B0-----:R-:W3:Y:S04]  /*6b8f0*/  LDL.LU R2, [R1+0x12dc] ;  /* 0x0012dc0001027983 */ /* 0x001ee80000300800 */
        /* <DEDUP_REMOVED lines=33> */
[----:B0-----:R-:W2:Y:S04]  /*6bb10*/  LDL.LU R2, [R1+0x10cc] ;  /* 0x0010cc0001027983 */ /* 0x001ea80000300800 */
[----:B------:R-:W3:Y:S04]  /*6bb20*/  LDL.LU R28, [R1+0x12e8] ;  /* 0x0012e800011c7983 */ /* 0x000ee80000300800 */
[----:B------:R-:W4:Y:S04]  /*6bb30*/  LDL.LU R0, [R1+0x12fc] ;  /* 0x0012fc0001007983 */ /* 0x000f280000300800 */
        /* <DEDUP_REMOVED lines=25> */
[----:B--2---:R-:W-:-:S03]  /*6bcd0*/  F2FP.BF16.PACK_AB R17, R2, R17 ;  /* 0x000000110211723e */ /* 0x004fc600000010ff */
        /* <DEDUP_REMOVED lines=69> */
[----:B----4-:R-:W-:Y:S02]  /*6c130*/  F2FP.BF16.PACK_AB R0, R0, R29 ;  /* 0x0000001d0000723e */ /* 0x010fe400000010ff */
[----:B---3--:R-:W-:Y:S01]  /*6c140*/  F2FP.BF16.PACK_AB R12, R15, R12 ;  /* 0x0000000c0f0c723e */ /* 0x008fe200000010ff */
[----:B------:R-:W-:Y:S01]  /*6c150*/  STL [R1+0xba8], R17 ;  /* 0x000ba81101007387 */ /* 0x000fe20000100800 */
[----:B------:R-:W-:Y:S02]  /*6c160*/  F2FP.BF16.PACK_AB R3, R16, R3 ;  /* 0x000000031003723e */ /* 0x000fe400000010ff */
[----:B--2---:R-:W-:-:S05]  /*6c170*/  F2FP.BF16.PACK_AB R2, R2, R28 ;  /* 0x0000001c0202723e */ /* 0x004fca00000010ff */
[----:B------:R0:W-:Y:S04]  /*6c180*/  STL [R1+0xba4], R2 ;  /* 0x000ba40201007387 */ /* 0x0001e80000100800 */
[----:B------:R1:W-:Y:S01]  /*6c190*/  STL [R1+0xba0], R0 ;  /* 0x000ba00001007387 */ /* 0x0003e20000100800 */
[----:B0-----:R-:W-:-:S03]  /*6c1a0*/  F2FP.BF16.PACK_AB R2, R14, R9 ;  /* 0x000000090e02723e */ /* 0x001fc600000010ff */
[----:B------:R-:W-:Y:S01]  /*6c1b0*/  STL [R1+0xb9c], R12 ;  /* 0x000b9c0c01007387 */ /* 0x000fe20000100800 */
[----:B-1----:R-:W-:-:S03]  /*6c1c0*/  F2FP.BF16.PACK_AB R0, R13, R8 ;  /* 0x000000080d00723e */ /* 0x002fc600000010ff */
        /* <DEDUP_REMOVED lines=773> */
[----:B------:R-:W2:Y:S03]  /*6f220*/  LDL.LU R2, [R1+0x2914] ;  /* 0x0029140001027983 */ /* 0x000ea60000300800 */
[----:B------:R0:W-:Y:S02]  /*6f230*/  STL [R1+0x870], R17 ;  /* 0x0008701101007387 */ /* 0x0001e40000100800 */
[----:B0-----:R-:W2:Y:S02]  /*6f240*/  LDL.LU R17, [R1+0x2910] ;  /* 0x0029100001117983 */ /* 0x001ea40000300800 */
[----:B--2---:R-:W-:Y:S02]  /*6f250*/  F2FP.BF16.PACK_AB R17, R2, R17 ;  /* 0x000000110211723e */ /* 0x004fe400000010ff */
[----:B------:R-:W2:Y:S03]  /*6f260*/  LDL.LU R2, [R1+0x290c] ;  /* 0x00290c0001027983 */ /* 0x000ea60000300800 */
[----:B------:R0:W-:Y:S02]  /*6f270*/  STL [R1+0x86c], R17 ;  /* 0x00086c1101007387 */ /* 0x0001e40000100800 */
[----:B0-----:R-:W2:Y:S02]  /*6f280*/  LDL.LU R17, [R1+0x2908] ;  /* 0x0029080001117983 */ /* 0x001ea40000300800 */
[----:B--2---:R-:W-:-:S02]  /*6f290*/  F2FP.BF16.PACK_AB R17, R2, R17 ;  /* 0x000000110211723e */ /* 0x004fc400000010ff */
[----:B------:R-:W2:Y:S01]  /*6f2a0*/  LDL.LU R2, [R1+0x2904] ;  /* 0x0029040001027983 */ /* 0x000ea20000300800 */
[----:B----4-:R-:W-:Y:S02]  /*6f2b0*/  F2FP.BF16.PACK_AB R0, R0, R29 ;  /* 0x0000001d0000723e */ /* 0x010fe400000010ff */
[----:B------:R-:W-:Y:S01]  /*6f2c0*/  STL [R1+0x868], R17 ;  /* 0x0008681101007387 */ /* 0x000fe20000100800 */
[----:B---3--:R-:W-:Y:S02]  /*6f2d0*/  F2FP.BF16.PACK_AB R12, R15, R12 ;  /* 0x0000000c0f0c723e */ /* 0x008fe400000010ff */
[----:B------:R-:W-:Y:S02]  /*6f2e0*/  F2FP.BF16.PACK_AB R3, R16, R3 ;  /* 0x000000031003723e */ /* 0x000fe400000010ff */
[----:B--2---:R-:W-:-:S05]  /*6f2f0*/  F2FP.BF16.PACK_AB R2, R2, R28 ;  /* 0x0000001c0202723e */ /* 0x004fca00000010ff */
[----:B------:R0:W-:Y:S01]  /*6f300*/  STL [R1+0x864], R2 ;  /* 0x0008640201007387 */ /* 0x0001e20000100800 */
[----:B------:R1:W-:Y:S02]  /*6f310*/  STL [R1+0x860], R0 ;  /* 0x0008600001007387 */ /* 0x0003e40000100800 */
[----:B------:R-:W-:Y:S01]  /*6f320*/  STL [R1+0x7dc], R12 ;  /* 0x0007dc0c01007387 */ /* 0x000fe20000100800 */
[----:B0-----:R-:W-:Y:S02]  /*6f330*/  F2FP.BF16.PACK_AB R2, R14, R9 ;  /* 0x000000090e02723e */ /* 0x001fe400000010ff */
[----:B-1----:R-:W-:-:S03]  /*6f340*/  F2FP.BF16.PACK_AB R0, R13, R8 ;  /* 0x000000080d00723e */ /* 0x002fc600000010ff */
[----:B------:R0:W-:Y:S02]  /*6f350*/  STL [R1+0x7d8], R2 ;  /* 0x0007d80201007387 */ /* 0x0001e40000100800 */
[----:B------:R1:W-:Y:S02]  /*6f360*/  STL [R1+0x7d4], R0 ;  /* 0x0007d40001007387 */ /* 0x0003e40000100800 */
[----:B------:R2:W-:Y:S01]  /*6f370*/  STL [R1+0x7d0], R3 ;  /* 0x0007d00301007387 */ /* 0x0005e20000100800 */
[----:B0-----:R-:W-:Y:S02]  /*6f380*/  F2FP.BF16.PACK_AB R2, R4, R5 ;  /* 0x000000050402723e */ /* 0x001fe400000010ff */
[----:B-1----:R-:W-:Y:S02]  /*6f390*/  F2FP.BF16.PACK_AB R0, R6, R7 ;  /* 0x000000070600723e */ /* 0x002fe400000010ff */
[----:B--2---:R-:W-:Y:S01]  /*6f3a0*/  F2FP.BF16.PACK_AB R3, R10, R11 ;  /* 0x0000000b0a03723e */ /* 0x004fe200000010ff */
[----:B------:R0:W-:Y:S02]  /*6f3b0*/  STL [R1+0x7cc], R2 ;  /* 0x0007cc0201007387 */ /* 0x0001e40000100800 */
[----:B------:R1:W-:Y:S02]  /*6f3c0*/  STL [R1+0x7c8], R0 ;  /* 0x0007c80001007387 */ /* 0x0003e40000100800 */
[----:B------:R2:W-:Y:S01]  /*6f3d0*/  STL [R1+0x7c4], R3 ;  /* 0x0007c40301007387 */ /* 0x0005e20000100800 */
[----:B0-----:R-:W-:-:S02]  /*6f3e0*/  F2FP.BF16.PACK_AB R2, R18, R19 ;  /* 0x000000131202723e */ /* 0x001fc400000010ff */
[----:B-1----:R-:W-:Y:S02]  /*6f3f0*/  F2FP.BF16.PACK_AB R0, R24, R25 ;  /* 0x000000191800723e */ /* 0x002fe400000010ff */
[----:B--2---:R-:W-:Y:S01]  /*6f400*/  F2FP.BF16.PACK_AB R3, R26, R27 ;  /* 0x0000001b1a03723e */ /* 0x004fe200000010ff */
[----:B------:R0:W-:Y:S02]  /*6f410*/  STL [R1+0x7c0], R2 ;  /* 0x0007c00201007387 */ /* 0x0001e40000100800 */
[----:B------:R1:W-:Y:S02]  /*6f420*/  STL [R1+0x7bc], R0 ;  /* 0x0007bc0001007387 */ /* 0x0003e40000100800 */
[----:B------:R-:W-:Y:S02]  /*6f430*/  STL [R1+0x7b8], R3 ;  /* 0x0007b80301007387 */ /* 0x000fe40000100800 */
[----:B------:R-:W2:Y:S01]  /*6f440*/  LDL.LU R17, [R1+0x1438] ;  /* 0x0014380001117983 */ /* 0x000ea20000300800 */
[----:B0-----:R-:W-:-:S02]  /*6f450*/  F2FP.BF16.PACK_AB R2, R20, R21 ;  /* 0x000000151402723e */ /* 0x001fc400000010ff */
[----:B-1----:R-:W-:-:S03]  /*6f460*/  F2FP.BF16.PACK_AB R0, R22, R23 ;  /* 0x000000171600723e */ /* 0x002fc600000010ff */
[----:B------:R-:W-:Y:S04]  /*6f470*/  STL [R1+0x7b4], R2 ;  /* 0x0007b40201007387 */ /* 0x000fe80000100800 */
[----:B--2---:R0:W-:Y:S01]  /*6f480*/  STL [R1+0x287c], R17 ;  /* 0x00287c1101007387 */ /* 0x0041e20000100800 */
[----:B------:R-:W-:Y:S03]  /*6f490*/  STL [R1+0x7b0], R0 ;  /* 0x0007b00001007387 */ /* 0x000fe60000100800 */
        /* <DEDUP_REMOVED lines=32> */
[----:B0-----:R-:W2:Y:S01]  /*6f6a0*/  LDL.LU R17, [R1+0x1398] ;  /* 0x0013980001117983 */ /* 0x001ea20000300800 */
[----:B------:R-:W3:Y:S03]  /*6f6b0*/  LDL.LU R2, [R1+0x144c] ;  /* 0x00144c0001027983 */ /* 0x000ee60000300800 */
        /* <DEDUP_REMOVED lines=35> */
[----:B0-----:R-:W2:Y:S01]  /*6f8f0*/  LDL.LU R2, [R1+0x139c] ;  /* 0x00139c0001027983 */ /* 0x001ea20000300800 */
[----:B------:R-:W3:Y:S02]  /*6f900*/  LDL.LU R28, [R1+0x1448] ;  /* 0x00144800011c7983 */ /* 0x000ee40000300800 */
[----:B------:R-:W4:Y:S02]  /*6f910*/  LDL.LU R0, [R1+0x146c] ;  /* 0x00146c0001007983 */ /* 0x000f240000300800 */
[----:B------:R-:W4:Y:S01]  /*6f920*/  LDL.LU R29, [R1+0x1468] ;  /* 0x00146800011d7983 */ /* 0x000f220000300800 */
        /* <DEDUP_REMOVED lines=93> */
[----:B------:R-:W2:Y:S01]  /*6ff00*/  LDL.LU R2, [R1+0x2878] ;  /* 0x0028780001027983 */ /* 0x000ea20000300800 */
[----:B----4-:R-:W-:-:S02]  /*6ff10*/  F2FP.BF16.PACK_AB R0, R0, R29 ;  /* 0x0000001d0000723e */ /* 0x010fc400000010ff */
        /* <DEDUP_REMOVED lines=1648> */
[----:B------:R-:W3:Y:S03]  /*76620*/  LDL.LU R5, [R1+0x16d8] ;  /* 0x0016d80001057983 */ /* 0x000ee60000300800 */
[----:B---3--:R0:W-:Y:S04]  /*76630*/  STL [R1+0x23d0], R5 ;  /* 0x0023d00501007387 */ /* 0x0081e80000100800 */
[----:B0-----:R-:W3:Y:S01]  /*76640*/  LDL.LU R5, [R1+0x16cc] ;  /* 0x0016cc0001057983 */ /* 0x001ee20000300800 */
[----:B------:R-:W4:Y:S03]  /*76650*/  LDL.LU R4, [R1+0x16e8] ;  /* 0x0016e80001047983 */ /* 0x000f260000300800 */
[----:B----4-:R0:W-:Y:S04]  /*76660*/  STL [R1+0x23cc], R4 ;  /* 0x0023cc0401007387 */ /* 0x0101e80000100800 */
[----:B0-----:R-:W4:Y:S01]  /*76670*/  LDL.LU R4, [R1+0x16dc] ;  /* 0x0016dc0001047983 */ /* 0x001f220000300800 */
[----:B------:R-:W2:Y:S03]  /*76680*/  LDL.LU R11, [R1+0x16b0] ;  /* 0x0016b000010b7983 */ /* 0x000ea60000300800 */
[----:B--2---:R0:W-:Y:S04]  /*76690*/  STL [R1+0x23c8], R11 ;  /* 0x0023c80b01007387 */ /* 0x0041e80000100800 */
[----:B0-----:R-:W2:Y:S01]  /*766a0*/  LDL.LU R11, [R1+0x16ec] ;  /* 0x0016ec00010b7983 */ /* 0x001ea20000300800 */
        /* <DEDUP_REMOVED lines=27> */
[----:B------:R-:W2:Y:S02]  /*76860*/  LDL.LU R18, [R1+0x1700] ;  /* 0x0017000001127983 */ /* 0x000ea40000300800 */
[----:B------:R-:W2:Y:S02]  /*76870*/  LDL.LU R16, [R1+0x1720] ;  /* 0x0017200001107983 */ /* 0x000ea40000300800 */
        /* <DEDUP_REMOVED lines=11> */
[----:B------:R-:W2:Y:S01]  /*76930*/  LDL.LU R2, [R1+0x164c] ;  /* 0x00164c0001027983 */ /* 0x000ea20000300800 */
[----:B------:R-:W-:-:S02]  /*76940*/  F2FP.BF16.PACK_AB R7, R6, R7 ;  /* 0x000000070607723e */ /* 0x000fc400000010ff */
[----:B--2---:R0:W-:Y:S04]  /*76950*/  STL [R1+0x238c], R2 ;  /* 0x00238c0201007387 */ /* 0x0041e80000100800 */
        /* <DEDUP_REMOVED lines=39> */
[----:B------:R0:W-:Y:S02]  /*76bd0*/  STL [R1], R7 ;  /* 0x0000000701007387 */ /* 0x0001e40000100800 */
[----:B0-----:R-:W2:Y:S02]  /*76be0*/  LDL.LU R7, [R1+0x23d8] ;  /* 0x0023d80001077983 */ /* 0x001ea40000300800 */
[----:B--2---:R-:W-:Y:S02]  /*76bf0*/  F2FP.BF16.PACK_AB R7, R6, R7 ;  /* 0x000000070607723e */ /* 0x004fe400000010ff */
[----:B------:R-:W3:Y:S02]  /*76c00*/  LDL.LU R6, [R1+0x23d4] ;  /* 0x0023d40001067983 */ /* 0x000ee40000300800 */
[----:B---3--:R-:W-:-:S02]  /*76c10*/  F2FP.BF16.PACK_AB R6, R5, R6 ;  /* 0x000000060506723e */ /* 0x008fc400000010ff */
[----:B------:R-:W4:Y:S02]  /*76c20*/  LDL.LU R5, [R1+0x23d0] ;  /* 0x0023d00001057983 */ /* 0x000f240000300800 */
[----:B----4-:R-:W-:Y:S02]  /*76c30*/  F2FP.BF16.PACK_AB R5, R4, R5 ;  /* 0x000000050405723e */ /* 0x010fe400000010ff */
[----:B------:R-:W2:Y:S02]  /*76c40*/  LDL.LU R4, [R1+0x23cc] ;  /* 0x0023cc0001047983 */ /* 0x000ea40000300800 */
[----:B--2---:R-:W-:Y:S02]  /*76c50*/  F2FP.BF16.PACK_AB R4, R11, R4 ;  /* 0x000000040b04723e */ /* 0x004fe400000010ff */
[----:B------:R-:W2:Y:S02]  /*76c60*/  LDL.LU R11, [R1+0x23c8] ;  /* 0x0023c800010b7983 */ /* 0x000ea40000300800 */
[----:B--2---:R-:W-:-:S02]  /*76c70*/  F2FP.BF16.PACK_AB R11, R10, R11 ;  /* 0x0000000b0a0b723e */ /* 0x004fc400000010ff */
[----:B------:R-:W2:Y:S02]  /*76c80*/  LDL.LU R10, [R1+0x23c4] ;  /* 0x0023c400010a7983 */ /* 0x000ea40000300800 */
[----:B--2---:R-:W-:Y:S02]  /*76c90*/  F2FP.BF16.PACK_AB R10, R9, R10 ;  /* 0x0000000a090a723e */ /* 0x004fe400000010ff */
        /* <DEDUP_REMOVED lines=26> */
[----:B------:R-:W2:Y:S01]  /*76e40*/  LDL.LU R2, [R1+0x238c] ;  /* 0x00238c0001027983 */ /* 0x000ea20000300800 */
[----:B------:R-:W-:Y:S02]  /*76e50*/  F2FP.BF16.PACK_AB R27, R28, R27 ;  /* 0x0000001b1c1b723e */ /* 0x000fe400000010ff */
[----:B------:R-:W-:-:S02]  /*76e60*/  F2FP.BF16.PACK_AB R26, R0, R26 ;  /* 0x0000001a001a723e */ /* 0x000fc400000010ff */
[----:B------:R-:W-:Y:S02]  /*76e70*/  F2FP.BF16.PACK_AB R25, R29, R25 ;  /* 0x000000191d19723e */ /* 0x000fe400000010ff */
[----:B------:R-:W-:Y:S02]  /*76e80*/  F2FP.BF16.PACK_AB R24, R3, R24 ;  /* 0x000000180318723e */ /* 0x000fe400000010ff */
[----:B--2---:R-:W-:Y:S02]  /*76e90*/  F2FP.BF16.PACK_AB R20, R2, R20 ;  /* 0x000000140214723e */ /* 0x004fe400000010ff */
.L_x_1:
[----:B0-----:R-:W2:Y:S04]  /*76ea0*/  LDL.LU R0, [R1+0x2384] ;  /* 0x0023840001007983 */ /* 0x001ea80000300800 */
[----:B------:R0:W-:Y:S04]  /*76eb0*/  STL [R1+0x2900], R7 ;  /* 0x0029000701007387 */ /* 0x0001e80000100800 */
[----:B0-----:R-:W3:Y:S04]  /*76ec0*/  LDL.LU R7, [R1+0x2388] ;  /* 0x0023880001077983 */ /* 0x001ee80000300800 */
[----:B------:R-:W0:Y:S04]  /*76ed0*/  S2R R29, SR_TID.X ;  /* 0x00000000001d7919 */ /* 0x000e280000002100 */
[----:B------:R-:W4:Y:S01]  /*76ee0*/  LDL R3, [R1+0x1740] ;  /* 0x0017400001037983 */ /* 0x000f220000100800 */
[----:B0-----:R-:W-:-:S02]  /*76ef0*/  IMAD.SHL.U32 R28, R29, 0x40, RZ ;  /* 0x000000401d1c7824 */ /* 0x001fc400078e00ff */
[----:B------:R-:W-:-:S03]  /*76f00*/  IMAD.SHL.U32 R2, R29, 0x4, RZ ;  /* 0x000000041d027824 */ /* 0x000fc600078e00ff */
[----:B------:R-:W-:Y:S01]  /*76f10*/  LOP3.LUT R28, R28, 0x800, RZ, 0xc0, !PT ;  /* 0x000008001c1c7812 */ /* 0x000fe200078ec0ff */
[----:B------:R-:W-:Y:S01]  /*76f20*/  BAR.SYNC.DEFER_BLOCKING 0x0 ;  /* 0x0000000000007b1d */ /* 0x000fe20000010000 */
[----:B--2---:R-:W-:-:S04]  /*76f30*/  LOP3.LUT R0, R0, 0x3000, RZ, 0xc0, !PT ;  /* 0x0000300000007812 */ /* 0x004fc800078ec0ff */
[----:B---3--:R-:W-:Y:S02]  /*76f40*/  LOP3.LUT R0, R0, 0x60, R7, 0xf8, !PT ;  /* 0x0000006000007812 */ /* 0x008fe400078ef807 */
[----:B------:R-:W2:Y:S01]  /*76f50*/  LDL.LU R7, [R1+0x2900] ;  /* 0x0029000001077983 */ /* 0x000ea20000300800 */
[----:B------:R-:W-:Y:S01]  /*76f60*/  IMAD.SHL.U32 R29, R29, 0x800, RZ ;  /* 0x000008001d1d7824 */ /* 0x000fe200078e00ff */
[----:B------:R-:W-:Y:S02]  /*76f70*/  LOP3.LUT R0, R0, 0x170, R2, 0x78, !PT ;  /* 0x0000017000007812 */ /* 0x000fe400078e7802 */
[----:B----4-:R-:W-:-:S03]  /*76f80*/  IADD3 R2, R3, 0x1, RZ ;  /* 0x0000000103027810 */ /* 0x010fc60007ffe0ff */
[----:B------:R-:W-:Y:S01]  /*76f90*/  IMAD.IADD R0, R28, 0x1, R0 ;  /* 0x000000011c007824 */ /* 0x000fe200078e0200 */
[----:B------:R-:W-:Y:S01]  /*76fa0*/  LOP3.LUT R29, R29, 0x3000, RZ, 0xc0, !PT ;  /* 0x000030001d1d7812 */ /* 0x000fe200078ec0ff */
[----:B------:R-:W0:Y:S01]  /*76fb0*/  S2R R28, SR_TID.X ;  /* 0x00000000001c7919 */ /* 0x000e220000002100 */
[----:B------:R-:W-:Y:S02]  /*76fc0*/  ISETP.GE.AND P0, PT, R2, c[0x0][0x17c], PT ;  /* 0x00005f0002007a0c */ /* 0x000fe40003f06270 */
[----:B------:R-:W-:Y:S01]  /*76fd0*/  IADD3 R3, R3, 0x2, RZ ;  /* 0x0000000203037810 */ /* 0x000fe20007ffe0ff */
[----:B------:R1:W-:Y:S03]  /*76fe0*/  STS.128 [R0], R24 ;  /* 0x0000001800007388 */ /* 0x0003e60000000c00 */
[----:B------:R-:W-:Y:S01]  /*76ff0*/  ISETP.GE.AND P2, PT, R3, c[0x0][0x17c], PT ;  /* 0x00005f0003007a0c */ /* 0x000fe20003f46270 */
[----:B-1----:R-:W3:Y:S04]  /*77000*/  LDL.LU R24, [R1+0x90] ;  /* 0x0000900001187983 */ /* 0x002ee80000300800 */
[----:B------:R-:W3:Y:S01]  /*77010*/  LDL.LU R25, [R1+0x94] ;  /* 0x0000940001197983 */ /* 0x000ee20000300800 */
[----:B0-----:R-:W-:-:S03]  /*77020*/  LOP3.LUT R28, R28, 0x7f, RZ, 0xc0, !PT ;  /* 0x0000007f1c1c7812 */ /* 0x001fc600078ec0ff */
[----:B------:R-:W4:Y:S02]  /*77030*/  LDL.LU R26, [R1+0x98] ;  /* 0x00009800011a7983 */ /* 0x000f240000300800 */
[----:B------:R-:W-:Y:S02]  /*77040*/  IMAD R2, R28, 0x10, R29 ;  /* 0x000000101c027824 */ /* 0x000fe400078e021d */
[----:B------:R-:W4:Y:S04]  /*77050*/  LDL.LU R27, [R1+0x9c] ;  /* 0x00009c00011b7983 */ /* 0x000f280000300800 */
[----:B------:R0:W-:Y:S04]  /*77060*/  STS.128 [R0+0x80], R20 ;  /* 0x0000801400007388 */ /* 0x0001e80000000c00 */
[----:B------:R-:W-:Y:S04]  /*77070*/  STS.128 [R0+0x200], R16 ;  /* 0x0002001000007388 */ /* 0x000fe80000000c00 */
[----:B----4-:R-:W-:Y:S04]  /*77080*/  STL.64 [R1+0x28d8], R26 ;  /* 0x0028d81a01007387 */ /* 0x010fe80000100a00 */
[----:B---3--:R-:W-:Y:S04]  /*77090*/  STL.64 [R1+0x28d0], R24 ;  /* 0x0028d01801007387 */ /* 0x008fe80000100a00 */
[----:B------:R1:W-:Y:S04]  /*770a0*/  STL [R1+0x2414], R22 ;  /* 0x0024141601007387 */ /* 0x0003e80000100800 */
[----:B0-----:R-:W3:Y:S04]  /*770b0*/  LDL.LU R20, [R1+0x10] ;  /* 0x0000100001147983 */ /* 0x001ee80000300800 */
[----:B------:R-:W3:Y:S04]  /*770c0*/  LDL.LU R21, [R1+0x14] ;  /* 0x0000140001157983 */ /* 0x000ee80000300800 */
[----:B-1----:R-:W3:Y:S04]  /*770d0*/  LDL.LU R22, [R1+0x18] ;  /* 0x0000180001167983 */ /* 0x002ee80000300800 */
[----:B------:R-:W3:Y:S04]  /*770e0*/  LDL.LU R23, [R1+0x1c] ;  /* 0x00001c0001177983 */ /* 0x000ee80000300800 */
[----:B------:R-:W4:Y:S04]  /*770f0*/  LDL.LU R16, [R1+0x80] ;  /* 0x0000800001107983 */ /* 0x000f280000300800 */
[----:B------:R-:W4:Y:S04]  /*77100*/  LDL.LU R17, [R1+0x84] ;  /* 0x0000840001117983 */ /* 0x000f280000300800 */
[----:B------:R-:W5:Y:S04]  /*77110*/  LDL.LU R18, [R1+0x88] ;  /* 0x0000880001127983 */ /* 0x000f680000300800 */
[----:B------:R-:W5:Y:S04]  /*77120*/  LDL.LU R19, [R1+0x8c] ;  /* 0x00008c0001137983 */ /* 0x000f680000300800 */
[----:B------:R0:W-:Y:S04]  /*77130*/  STS.128 [R0+0x280], R12 ;  /* 0x0002800c00007388 */ /* 0x0001e80000000c00 */
[----:B-----5:R-:W-:Y:S04]  /*77140*/  STL.64 [R1+0x28e8], R18 ;  /* 0x0028e81201007387 */ /* 0x020fe80000100a00 */
[----:B----4-:R-:W-:Y:S04]  /*77150*/  STL.64 [R1+0x28e0], R16 ;  /* 0x0028e01001007387 */ /* 0x010fe80000100a00 */
[----:B0-----:R-:W4:Y:S04]  /*77160*/  LDL.LU R12, [R1+0x70] ;  /* 0x00007000010c7983 */ /* 0x001f280000300800 */
[----:B------:R-:W4:Y:S04]  /*77170*/  LDL.LU R13, [R1+0x74] ;  /* 0x00007400010d7983 */ /* 0x000f280000300800 */
[----:B------:R-:W5:Y:S04]  /*77180*/  LDL.LU R14, [R1+0x78] ;  /* 0x00007800010e7983 */ /* 0x000f680000300800 */
[----:B------:R-:W5:Y:S04]  /*77190*/  LDL.LU R15, [R1+0x7c] ;  /* 0x00007c00010f7983 */ /* 0x000f680000300800 */
[----:B--2---:R-:W-:Y:S04]  /*771a0*/  STS.128 [R0+0x480], R4 ;  /* 0x0004800400007388 */ /* 0x004fe80000000c00 */
[----:B-----5:R-:W-:Y:S04]  /*771b0*/  STL.64 [R1+0x28f8], R14 ;  /* 0x0028f80e01007387 */ /* 0x020fe80000100a00 */
[----:B----4-:R0:W-:Y:S04]  /*771c0*/  STL.64 [R1+0x28f0], R12 ;  /* 0x0028f00c01007387 */ /* 0x0101e80000100a00 */
[----:B0-----:R-:W2:Y:S04]  /*771d0*/  LDL.LU R12, [R1] ;  /* 0x00000000010c7983 */ /* 0x001ea80000300800 */
[----:B------:R-:W2:Y:S04]  /*771e0*/  LDL.LU R13, [R1+0x4] ;  /* 0x00000400010d7983 */ /* 0x000ea80000300800 */
[----:B------:R-:W2:Y:S04]  /*771f0*/  LDL.LU R14, [R1+0x8] ;  /* 0x00000800010e7983 */ /* 0x000ea80000300800 */
[----:B------:R-:W2:Y:S04]  /*77200*/  LDL.LU R15, [R1+0xc] ;  /* 0x00000c00010f7983 */ /* 0x000ea80000300800 */
[----:B------:R-:W4:Y:S04]  /*77210*/  LDL.LU R4, [R1+0x60] ;  /* 0x0000600001047983 */ /* 0x000f280000300800 */
[----:B------:R-:W4:Y:S04]  /*77220*/  LDL.LU R5, [R1+0x64] ;  /* 0x0000640001057983 */ /* 0x000f280000300800 */
[----:B------:R-:W4:Y:S04]  /*77230*/  LDL.LU R6, [R1+0x68] ;  /* 0x0000680001067983 */ /* 0x000f280000300800 */
[----:B------:R-:W4:Y:S04]  /*77240*/  LDL.LU R7, [R1+0x6c] ;  /* 0x00006c0001077983 */ /* 0x000f280000300800 */
[----:B------:R-:W5:Y:S04]  /*77250*/  LDL.LU R16, [R1+0x20] ;  /* 0x0000200001107983 */ /* 0x000f680000300800 */
[----:B------:R-:W5:Y:S04]  /*77260*/  LDL.LU R17, [R1+0x24] ;  /* 0x0000240001117983 */ /* 0x000f680000300800 */
[----:B------:R-:W5:Y:S04]  /*77270*/  LDL.LU R18, [R1+0x28] ;  /* 0x0000280001127983 */ /* 0x000f680000300800 */
[----:B------:R-:W5:Y:S04]  /*77280*/  LDL.LU R19, [R1+0x2c] ;  /* 0x00002c0001137983 */ /* 0x000f680000300800 */
[----:B------:R-:W4:Y:S04]  /*77290*/  LDL.LU R24, [R1+0x30] ;  /* 0x0000300001187983 */ /* 0x000f280000300800 */
[----:B------:R-:W4:Y:S04]  /*772a0*/  LDL.LU R25, [R1+0x34] ;  /* 0x0000340001197983 */ /* 0x000f280000300800 */
[----:B------:R-:W4:Y:S04]  /*772b0*/  LDL.LU R26, [R1+0x38] ;  /* 0x00003800011a7983 */ /* 0x000f280000300800 */
[----:B------:R-:W4:Y:S04]  /*772c0*/  LDL.LU R27, [R1+0x3c] ;  /* 0x00003c00011b7983 */ /* 0x000f280000300800 */
[----:B------:R-:W-:Y:S04]  /*772d0*/  STS.128 [R0+0x400], R8 ;  /* 0x0004000800007388 */ /* 0x000fe80000000c00 */
[----:B---3--:R-:W-:Y:S01]  /*772e0*/  STS.128 [R0+0x680], R20 ;  /* 0x0006801400007388 */ /* 0x008fe20000000c00 */
[----:B------:R-:W-:-:S02]  /*772f0*/  LOP3.LUT R28, R2, 0x20, RZ, 0x3c, !PT ;  /* 0x00000020021c7812 */ /* 0x000fc400078e3cff */
[C---:B------:R-:W-:Y:S02]  /*77300*/  LOP3.LUT R29, R2.reuse, 0x40, RZ, 0x3c, !PT ;  /* 0x00000040021d7812 */ /* 0x040fe400078e3cff */
[----:B------:R-:W-:Y:S01]  /*77310*/  LOP3.LUT R3, R2, 0x60, RZ, 0x3c, !PT ;  /* 0x0000006002037812 */ /* 0x000fe200078e3cff */
[----:B--2---:R-:W-:Y:S04]  /*77320*/  STS.128 [R0+0x600], R12 ;  /* 0x0006000c00007388 */ /* 0x004fe80000000c00 */
[----:B------:R-:W-:Y:S06]  /*77330*/  BAR.SYNC.DEFER_BLOCKING 0x0 ;  /* 0x0000000000007b1d */ /* 0x000fec0000010000 */
[----:B------:R-:W0:Y:S04]  /*77340*/  LDS.128 R8, [R2] ;  /* 0x0000000002087984 */ /* 0x000e280000000c00 */
[----:B------:R-:W1:Y:S04]  /*77350*/  LDS.128 R12, [R28] ;  /* 0x000000001c0c7984 */ /* 0x000e680000000c00 */
[----:B------:R-:W2:Y:S04]  /*77360*/  LDS.128 R20, [R2+0x800] ;  /* 0x0008000002147984 */ /* 0x000ea80000000c00 */
[----:B0-----:R-:W-:Y:S04]  /*77370*/  STL [R1+0x194], R9 ;  /* 0x0001940901007387 */ /* 0x001fe80000100800 */
[----:B------:R0:W-:Y:S02]  /*77380*/  STL.64 [R1+0x198], R10 ;  /* 0x0001980a01007387 */ /* 0x0001e40000100a00 */
[----:B0-----:R-:W-:-:S05]  /*77390*/  IMAD.MOV.U32 R10, RZ, RZ, R8 ;  /* 0x000000ffff0a7224 */ /* 0x001fca00078e0008 */
[----:B------:R0:W-:Y:S04]  /*773a0*/  STL [R1+0x244c], R10 ;  /* 0x00244c0a01007387 */ /* 0x0001e80000100800 */
[----:B------:R-:W3:Y:S04]  /*773b0*/  LDL.LU R8, [R1+0x50] ;  /* 0x0000500001087983 */ /* 0x000ee80000300800 */
[----:B------:R-:W3:Y:S04]  /*773c0*/  LDL.LU R9, [R1+0x54] ;  /* 0x0000540001097983 */ /* 0x000ee80000300800 */
[----:B0-----:R-:W3:Y:S04]  /*773d0*/  LDL.LU R10, [R1+0x58] ;  /* 0x00005800010a7983 */ /* 0x001ee80000300800 */
[----:B------:R-:W3:Y:S04]  /*773e0*/  LDL.LU R11, [R1+0x5c] ;  /* 0x00005c00010b7983 */ /* 0x000ee80000300800 */
[----:B-1----:R-:W-:Y:S04]  /*773f0*/  STL [R1+0x1a4], R13 ;  /* 0x0001a40d01007387 */ /* 0x002fe80000100800 */
[----:B--2---:R0:W-:Y:S04]  /*77400*/  STL.64 [R1+0x220], R20 ;  /* 0x0002201401007387 */ /* 0x0041e80000100a00 */
[----:B------:R-:W-:Y:S04]  /*77410*/  STL.64 [R1+0x228], R22 ;  /* 0x0002281601007387 */ /* 0x000fe80000100a00 */
[----:B------:R-:W-:Y:S01]  /*77420*/  STL.64 [R1+0x1a8], R14 ;  /* 0x0001a80e01007387 */ /* 0x000fe20000100a00 */
[----:B0-----:R-:W-:-:S03]  /*77430*/  IMAD.MOV.U32 R21, RZ, RZ, R12 ;  /* 0x000000ffff157224 */ /* 0x001fc600078e000c */
[----:B------:R-:W0:Y:S04]  /*77440*/  LDS.128 R12, [R28+0x800] ;  /* 0x000800001c0c7984 */ /* 0x000e280000000c00 */
[----:B------:R-:W-:Y:S04]  /*77450*/  STL [R1+0x2448], R21 ;  /* 0x0024481501007387 */ /* 0x000fe80000100800 */
[----:B------:R-:W-:Y:S04]  /*77460*/  LDS.128 R20, [R29] ;  /* 0x000000001d147984 */ /* 0x000fe80000000c00 */
[----:B0-----:R-:W-:Y:S04]  /*77470*/  STL.64 [R1+0x270], R12 ;  /* 0x0002700c01007387 */ /* 0x001fe80000100a00 */
[----:B------:R-:W-:Y:S04]  /*77480*/  STL.64 [R1+0x278], R14 ;  /* 0x0002780e01007387 */ /* 0x000fe80000100a00 */
[----:B------:R-:W0:Y:S04]  /*77490*/  LDS.128 R12, [R29+0x800] ;  /* 0x000800001d0c7984 */ /* 0x000e280000000c00 */
[----:B0-----:R-:W-:Y:S04]  /*774a0*/  STL.64 [R1+0x290], R12 ;  /* 0x0002900c01007387 */ /* 0x001fe80000100a00 */
[----:B------:R-:W-:Y:S04]  /*774b0*/  STL.64 [R1+0x1b0], R20 ;  /* 0x0001b01401007387 */ /* 0x000fe80000100a00 */
[----:B------:R0:W-:Y:S04]  /*774c0*/  STL.64 [R1+0x1b8], R22 ;  /* 0x0001b81601007387 */ /* 0x0001e80000100a00 */
[----:B------:R-:W-:Y:S01]  /*774d0*/  STL [R1+0x29c], R15 ;  /* 0x00029c0f01007387 */ /* 0x000fe20000100800 */
[----:B0-----:R-:W-:-:S03]  /*774e0*/  IMAD.MOV.U32 R22, RZ, RZ, R14 ;  /* 0x000000ffff167224 */ /* 0x001fc600078e000e */
[----:B------:R-:W0:Y:S04]  /*774f0*/  LDS.128 R12, [R3] ;  /* 0x00000000030c7984 */ /* 0x000e280000000c00 */
[----:B------:R1:W-:Y:S04]  /*77500*/  STL [R1+0x2418], R22 ;  /* 0x0024181601007387 */ /* 0x0003e80000100800 */
[----:B------:R-:W2:Y:S04]  /*77510*/  LDL.LU R20, [R1+0x40] ;  /* 0x0000400001147983 */ /* 0x000ea80000300800 */
[----:B------:R-:W2:Y:S04]  /*77520*/  LDL.LU R21, [R1+0x44] ;  /* 0x0000440001157983 */ /* 0x000ea80000300800 */
[----:B-1----:R-:W2:Y:S04]  /*77530*/  LDL.LU R22, [R1+0x48] ;  /* 0x0000480001167983 */ /* 0x002ea80000300800 */
[----:B------:R-:W2:Y:S04]  /*77540*/  LDL.LU R23, [R1+0x4c] ;  /* 0x00004c0001177983 */ /* 0x000ea80000300800 */
[----:B0-----:R-:W-:Y:S04]  /*77550*/  STL.64 [R1+0x200], R12 ;  /* 0x0002000c01007387 */ /* 0x001fe80000100a00 */
[----:B------:R-:W-:Y:S04]  /*77560*/  STL.64 [R1+0x208], R14 ;  /* 0x0002080e01007387 */ /* 0x000fe80000100a00 */
[----:B------:R-:W0:Y:S04]  /*77570*/  LDS.128 R12, [R3+0x800] ;  /* 0x00080000030c7984 */ /* 0x000e280000000c00 */
[----:B------:R-:W-:Y:S06]  /*77580*/  BAR.SYNC.DEFER_BLOCKING 0x0 ;  /* 0x0000000000007b1d */ /* 0x000fec0000010000 */
[----:B-----5:R-:W-:Y:S04]  /*77590*/  STS.128 [R0], R16 ;  /* 0x0000001000007388 */ /* 0x020fe80000000c00 */
[----:B----4-:R-:W-:Y:S04]  /*775a0*/  STS.128 [R0+0x80], R24 ;  /* 0x0000801800007388 */ /* 0x010fe80000000c00 */
[----:B0-----:R-:W-:Y:S04]  /*775b0*/  STL.64 [R1+0x2d0], R12 ;  /* 0x0002d00c01007387 */ /* 0x001fe80000100a00 */
[----:B------:R0:W-:Y:S04]  /*775c0*/  STL.64 [R1+0x2d8], R14 ;  /* 0x0002d80e01007387 */ /* 0x0001e80000100a00 */
[----:B0-----:R-:W4:Y:S04]  /*775d0*/  LDL.LU.64 R14, [R1+0x28f8] ;  /* 0x0028f800010e7983 */ /* 0x001f280000300a00 */
[----:B------:R-:W4:Y:S04]  /*775e0*/  LDL.LU.64 R12, [R1+0x28f0] ;  /* 0x0028f000010c7983 */ /* 0x000f280000300a00 */
[----:B------:R-:W5:Y:S04]  /*775f0*/  LDL.LU.64 R18, [R1+0x28e8] ;  /* 0x0028e80001127983 */ /* 0x000f680000300a00 */
[----:B------:R-:W5:Y:S04]  /*77600*/  LDL.LU.64 R16, [R1+0x28e0] ;  /* 0x0028e00001107983 */ /* 0x000f680000300a00 */
[----:B------:R-:W5:Y:S04]  /*77610*/  LDL.LU.64 R26, [R1+0x28d8] ;  /* 0x0028d800011a7983 */ /* 0x000f680000300a00 */
[----:B------:R-:W5:Y:S04]  /*77620*/  LDL.LU.64 R24, [R1+0x28d0] ;  /* 0x0028d00001187983 */ /* 0x000f680000300a00 */
[----:B------:R-:W-:Y:S04]  /*77630*/  STS.128 [R0+0x400], R4 ;  /* 0x0004000400007388 */ /* 0x000fe80000000c00 */
[----:B---3--:R-:W-:Y:S04]  /*77640*/  STS.128 [R0+0x280], R8 ;  /* 0x0002800800007388 */ /* 0x008fe80000000c00 */
[----:B--2---:R-:W-:Y:S04]  /*77650*/  STS.128 [R0+0x200], R20 ;  /* 0x0002001400007388 */ /* 0x004fe80000000c00 */
[----:B----4-:R-:W-:Y:S04]  /*77660*/  STS.128 [R0+0x480], R12 ;  /* 0x0004800c00007388 */ /* 0x010fe80000000c00 */
[----:B-----5:R-:W-:Y:S04]  /*77670*/  STS.128 [R0+0x600], R16 ;  /* 0x0006001000007388 */ /* 0x020fe80000000c00 */
[----:B------:R-:W-:Y:S04]  /*77680*/  STS.128 [R0+0x680], R24 ;  /* 0x0006801800007388 */ /* 0x000fe80000000c00 */
[----:B------:R-:W-:Y:S06]  /*77690*/  BAR.SYNC.DEFER_BLOCKING 0x0 ;  /* 0x0000000000007b1d */ /* 0x000fec0000010000 */
[----:B------:R-:W0:Y:S04]  /*776a0*/  LDS.128 R4, [R2] ;  /* 0x0000000002047984 */ /* 0x000e280000000c00 */
[----:B------:R-:W1:Y:S04]  /*776b0*/  LDS.128 R12, [R2+0x800] ;  /* 0x00080000020c7984 */ /* 0x000e680000000c00 */
[----:B------:R-:W2:Y:S04]  /*776c0*/  LDS.128 R8, [R28] ;  /* 0x000000001c087984 */ /* 0x000ea80000000c00 */
[----:B0-----:R-:W-:Y:S04]  /*776d0*/  STL.64 [R1+0x40], R4 ;  /* 0x0000400401007387 */ /* 0x001fe80000100a00 */
[----:B------:R-:W-:Y:S04]  /*776e0*/  STL.64 [R1+0x48], R6 ;  /* 0x0000480601007387 */ /* 0x000fe80000100a00 */
[----:B------:R-:W0:Y:S04]  /*776f0*/  LDS.128 R4, [R28+0x800] ;  /* 0x000800001c047984 */ /* 0x000e280000000c00 */
[----:B-1----:R1:W-:Y:S04]  /*77700*/  STL.64 [R1+0x210], R12 ;  /* 0x0002100c01007387 */ /* 0x0023e80000100a00 */
[----:B------:R3:W-:Y:S04]  /*77710*/  STL.64 [R1+0x218], R14 ;  /* 0x0002180e01007387 */ /* 0x0007e80000100a00 */
[----:B------:R-:W4:Y:S04]  /*77720*/  LDL.LU R16, [R1+0x180] ;  /* 0x0001800001107983 */ /* 0x000f280000300800 */
[----:B--2---:R-:W-:Y:S04]  /*77730*/  STL.64 [R1+0x60], R8 ;  /* 0x0000600801007387 */ /* 0x004fe80000100a00 */
[----:B------:R-:W-:Y:S04]  /*77740*/  STL.64 [R1+0x68], R10 ;  /* 0x0000680a01007387 */ /* 0x000fe80000100a00 */
[----:B0-----:R0:W-:Y:S04]  /*77750*/  STL.64 [R1+0x230], R4 ;  /* 0x0002300401007387 */ /* 0x0011e80000100a00 */
[----:B------:R2:W-:Y:S04]  /*77760*/  STL.64 [R1+0x238], R6 ;  /* 0x0002380601007387 */ /* 0x0005e80000100a00 */
[----:B------:R-:W4:Y:S04]  /*77770*/  LDL.LU R17, [R1+0x184] ;  /* 0x0001840001117983 */ /* 0x000f280000300800 */
[----:B------:R-:W5:Y:S04]  /*77780*/  LDL.LU R18, [R1+0x188] ;  /* 0x0001880001127983 */ /* 0x000f680000300800 */
[----:B------:R-:W5:Y:S04]  /*77790*/  LDL.LU R19, [R1+0x18c] ;  /* 0x00018c0001137983 */ /* 0x000f680000300800 */
[----:B-----5:R-:W-:Y:S04]  /*777a0*/  STL.64 [R1+0x2828], R18 ;  /* 0x0028281201007387 */ /* 0x020fe80000100a00 */
[----:B----4-:R-:W-:Y:S04]  /*777b0*/  STL.64 [R1+0x2820], R16 ;  /* 0x0028201001007387 */ /* 0x010fe80000100a00 */
[----:B-1----:R-:W4:Y:S04]  /*777c0*/  LDL.LU R12, [R1+0x170] ;  /* 0x00017000010c7983 */ /* 0x002f280000300800 */
[----:B------:R-:W4:Y:S04]  /*777d0*/  LDL.LU R13, [R1+0x174] ;  /* 0x00017400010d7983 */ /* 0x000f280000300800 */
[----:B---3--:R-:W3:Y:S04]  /*777e0*/  LDL.LU R14, [R1+0x178] ;  /* 0x00017800010e7983 */ /* 0x008ee80000300800 */
[----:B------:R-:W3:Y:S04]  /*777f0*/  LDL.LU R15, [R1+0x17c] ;  /* 0x00017c00010f7983 */ /* 0x000ee80000300800 */
[----:B---3--:R-:W-:Y:S04]  /*77800*/  STL.64 [R1+0x2838], R14 ;  /* 0x0028380e01007387 */ /* 0x008fe80000100a00 */
[----:B----4-:R-:W-:Y:S04]  /*77810*/  STL.64 [R1+0x2830], R12 ;  /* 0x0028300c01007387 */ /* 0x010fe80000100a00 */
[----:B0-----:R-:W3:Y:S04]  /*77820*/  LDL.LU R4, [R1+0x160] ;  /* 0x0001600001047983 */ /* 0x001ee80000300800 */
[----:B------:R-:W3:Y:S04]  /*77830*/  LDL.LU R5, [R1+0x164] ;  /* 0x0001640001057983 */ /* 0x000ee80000300800 */
[----:B--2---:R-:W2:Y:S04]  /*77840*/  LDL.LU R6, [R1+0x168] ;  /* 0x0001680001067983 */ /* 0x004ea80000300800 */
[----:B------:R-:W2:Y:S04]  /*77850*/  LDL.LU R7, [R1+0x16c] ;  /* 0x00016c0001077983 */ /* 0x000ea80000300800 */
[----:B--2---:R-:W-:Y:S04]  /*77860*/  STL.64 [R1+0x2848], R6 ;  /* 0x0028480601007387 */ /* 0x004fe80000100a00 */
[----:B---3--:R0:W-:Y:S04]  /*77870*/  STL.64 [R1+0x2840], R4 ;  /* 0x0028400401007387 */ /* 0x0081e80000100a00 */
[----:B0-----:R-:W2:Y:S04]  /*77880*/  LDL.LU R4, [R1+0x110] ;  /* 0x0001100001047983 */ /* 0x001ea80000300800 */
[----:B------:R-:W2:Y:S04]  /*77890*/  LDL.LU R5, [R1+0x114] ;  /* 0x0001140001057983 */ /* 0x000ea80000300800 */
[----:B------:R-:W3:Y:S04]  /*778a0*/  LDL.LU R6, [R1+0x118] ;  /* 0x0001180001067983 */ /* 0x000ee80000300800 */
[----:B------:R-:W3:Y:S04]  /*778b0*/  LDL.LU R7, [R1+0x11c] ;  /* 0x00011c0001077983 */ /* 0x000ee80000300800 */
[----:B---3--:R-:W-:Y:S04]  /*778c0*/  STL.64 [R1+0x2858], R6 ;  /* 0x0028580601007387 */ /* 0x008fe80000100a00 */
[----:B--2---:R0:W-:Y:S04]  /*778d0*/  STL.64 [R1+0x2850], R4 ;  /* 0x0028500401007387 */ /* 0x0041e80000100a00 */
        /* <DEDUP_REMOVED lines=41> */
[----:B--2---:R-:W-:Y:S04]  /*77b70*/  STL.64 [R1+0x28c0], R4 ;  /* 0x0028c00401007387 */ /* 0x004fe80000100a00 */
[----:B------:R-:W0:Y:S04]  /*77b80*/  LDS.128 R4, [R29] ;  /* 0x000000001d047984 */ /* 0x000e280000000c00 */
[----:B------:R-:W2:Y:S04]  /*77b90*/  LDL.LU R20, [R1+0x140] ;  /* 0x0001400001147983 */ /* 0x000ea80000300800 */
[----:B------:R-:W2:Y:S04]  /*77ba0*/  LDL.LU R21, [R1+0x144] ;  /* 0x0001440001157983 */ /* 0x000ea80000300800 */
[----:B------:R-:W2:Y:S04]  /*77bb0*/  LDL.LU R22, [R1+0x148] ;  /* 0x0001480001167983 */ /* 0x000ea80000300800 */
[----:B------:R-:W2:Y:S04]  /*77bc0*/  LDL.LU R23, [R1+0x14c] ;  /* 0x00014c0001177983 */ /* 0x000ea80000300800 */
[----:B------:R-:W3:Y:S04]  /*77bd0*/  LDL.LU R16, [R1+0x130] ;  /* 0x0001300001107983 */ /* 0x000ee80000300800 */
[----:B------:R-:W3:Y:S04]  /*77be0*/  LDL.LU R17, [R1+0x134] ;  /* 0x0001340001117983 */ /* 0x000ee80000300800 */
[----:B------:R-:W3:Y:S04]  /*77bf0*/  LDL.LU R18, [R1+0x138] ;  /* 0x0001380001127983 */ /* 0x000ee80000300800 */
[----:B------:R-:W3:Y:S04]  /*77c00*/  LDL.LU R19, [R1+0x13c] ;  /* 0x00013c0001137983 */ /* 0x000ee80000300800 */
        /* <DEDUP_REMOVED lines=8> */
[----:B------:R-:W2:Y:S04]  /*77c90*/  LDL.LU R24, [R1+0x1d0] ;  /* 0x0001d00001187983 */ /* 0x000ea80000300800 */
[----:B------:R-:W2:Y:S04]  /*77ca0*/  LDL.LU R25, [R1+0x1d4] ;  /* 0x0001d40001197983 */ /* 0x000ea80000300800 */
[----:B------:R-:W2:Y:S04]  /*77cb0*/  LDL.LU R26, [R1+0x1d8] ;  /* 0x0001d800011a7983 */ /* 0x000ea80000300800 */
[----:B------:R-:W2:Y:S04]  /*77cc0*/  LDL.LU R27, [R1+0x1dc] ;  /* 0x0001dc00011b7983 */ /* 0x000ea80000300800 */
[----:B0-----:R-:W-:Y:S04]  /*77cd0*/  STL.64 [R1+0x80], R4 ;  /* 0x0000800401007387 */ /* 0x001fe80000100a00 */
[----:B------:R-:W-:Y:S04]  /*77ce0*/  STL.64 [R1+0x88], R6 ;  /* 0x0000880601007387 */ /* 0x000fe80000100a00 */
[----:B------:R-:W0:Y:S04]  /*77cf0*/  LDS.128 R4, [R29+0x800] ;  /* 0x000800001d047984 */ /* 0x000e280000000c00 */
[----:B0-----:R-:W-:Y:S04]  /*77d00*/  STL.64 [R1+0x280], R4 ;  /* 0x0002800401007387 */ /* 0x001fe80000100a00 */
[----:B------:R-:W-:Y:S04]  /*77d10*/  STL.64 [R1+0x288], R6 ;  /* 0x0002880601007387 */ /* 0x000fe80000100a00 */
[----:B------:R-:W0:Y:S04]  /*77d20*/  LDS.128 R4, [R3] ;  /* 0x0000000003047984 */ /* 0x000e280000000c00 */
[----:B0-----:R-:W-:Y:S04]  /*77d30*/  STL.64 [R1+0x1c0], R4 ;  /* 0x0001c00401007387 */ /* 0x001fe80000100a00 */
[----:B------:R-:W-:Y:S04]  /*77d40*/  STL.64 [R1+0x1c8], R6 ;  /* 0x0001c80601007387 */ /* 0x000fe80000100a00 */
[----:B------:R-:W0:Y:S04]  /*77d50*/  LDS.128 R4, [R3+0x800] ;  /* 0x0008000003047984 */ /* 0x000e280000000c00 */
[----:B0-----:R-:W-:Y:S04]  /*77d60*/  STL.64 [R1+0x2a0], R4 ;  /* 0x0002a00401007387 */ /* 0x001fe80000100a00 */
[----:B------:R0:W-:Y:S04]  /*77d70*/  STL.64 [R1+0x2a8], R6 ;  /* 0x0002a80601007387 */ /* 0x0001e80000100a00 */
[----:B0-----:R-:W2:Y:S04]  /*77d80*/  LDL.LU.64 R6, [R1+0x28c8] ;  /* 0x0028c80001067983 */ /* 0x001ea80000300a00 */
[----:B------:R-:W2:Y:S04]  /*77d90*/  LDL.LU.64 R4, [R1+0x28c0] ;  /* 0x0028c00001047983 */ /* 0x000ea80000300a00 */
[----:B------:R-:W-:Y:S06]  /*77da0*/  BAR.SYNC.DEFER_BLOCKING 0x0 ;  /* 0x0000000000007b1d */ /* 0x000fec0000010000 */
[----:B--2---:R0:W-:Y:S04]  /*77db0*/  STS.128 [R0], R4 ;  /* 0x0000000400007388 */ /* 0x0041e80000000c00 */
[----:B0-----:R-:W2:Y:S04]  /*77dc0*/  LDL.LU.64 R6, [R1+0x28b8] ;  /* 0x0028b80001067983 */ /* 0x001ea80000300a00 */
[----:B------:R-:W2:Y:S04]  /*77dd0*/  LDL.LU.64 R4, [R1+0x28b0] ;  /* 0x0028b00001047983 */ /* 0x000ea80000300a00 */
[----:B--2---:R0:W-:Y:S04]  /*77de0*/  STS.128 [R0+0x80], R4 ;  /* 0x0000800400007388 */ /* 0x0041e80000000c00 */
        /* <DEDUP_REMOVED lines=17> */
[----:B--2---:R-:W-:Y:S04]  /*77f00*/  STS.128 [R0+0x680], R4 ;  /* 0x0006800400007388 */ /* 0x004fe80000000c00 */
[----:B------:R-:W-:Y:S06]  /*77f10*/  BAR.SYNC.DEFER_BLOCKING 0x0 ;  /* 0x0000000000007b1d */ /* 0x000fec0000010000 */
[----:B------:R-:W0:Y:S04]  /*77f20*/  LDS.128 R4, [R2] ;  /* 0x0000000002047984 */ /* 0x000e280000000c00 */
        /* <DEDUP_REMOVED lines=21> */
[----:B------:R-:W-:Y:S06]  /*78080*/  BAR.SYNC.DEFER_BLOCKING 0x0 ;  /* 0x0000000000007b1d */ /* 0x000fec0000010000 */
[----:B----4-:R-:W-:Y:S04]  /*78090*/  STS.128 [R0], R12 ;  /* 0x0000000c00007388 */ /* 0x010fe80000000c00 */
[----:B---3--:R-:W-:Y:S04]  /*780a0*/  STS.128 [R0+0x80], R16 ;  /* 0x0000801000007388 */ /* 0x008fe80000000c00 */
[----:B0-----:R-:W-:Y:S04]  /*780b0*/  STL.64 [R1+0x110], R4 ;  /* 0x0001100401007387 */ /* 0x001fe80000100a00 */
[----:B------:R0:W-:Y:S04]  /*780c0*/  STL.64 [R1+0x118], R6 ;  /* 0x0001180601007387 */ /* 0x0001e80000100a00 */
[----:B0-----:R-:W2:Y:S04]  /*780d0*/  LDL.LU.64 R6, [R1+0x2848] ;  /* 0x0028480001067983 */ /* 0x001ea80000300a00 */
[----:B------:R-:W2:Y:S04]  /*780e0*/  LDL.LU.64 R4, [R1+0x2840] ;  /* 0x0028400001047983 */ /* 0x000ea80000300a00 */
[----:B------:R-:W3:Y:S04]  /*780f0*/  LDL.LU.64 R14, [R1+0x2838] ;  /* 0x00283800010e7983 */ /* 0x000ee80000300a00 */
[----:B------:R-:W3:Y:S04]  /*78100*/  LDL.LU.64 R12, [R1+0x2830] ;  /* 0x00283000010c7983 */ /* 0x000ee80000300a00 */
[----:B------:R-:W4:Y:S04]  /*78110*/  LDL.LU.64 R18, [R1+0x2828] ;  /* 0x0028280001127983 */ /* 0x000f280000300a00 */
[----:B------:R-:W4:Y:S04]  /*78120*/  LDL.LU.64 R16, [R1+0x2820] ;  /* 0x0028200001107983 */ /* 0x000f280000300a00 */
[----:B----4-:R0:W-:Y:S04]  /*78130*/  STS.128 [R0+0x600], R16 ;  /* 0x0006001000007388 */ /* 0x0101e80000000c00 */
[----:B0-----:R-:W4:Y:S04]  /*78140*/  LDL.LU R16, [R1+0x2e0] ;  /* 0x0002e00001107983 */ /* 0x001f280000300800 */
[----:B------:R-:W4:Y:S04]  /*78150*/  LDL.LU R17, [R1+0x2e4] ;  /* 0x0002e40001117983 */ /* 0x000f280000300800 */
[----:B------:R-:W3:Y:S04]  /*78160*/  LDL.LU R18, [R1+0x2e8] ;  /* 0x0002e80001127983 */ /* 0x000ee80000300800 */
[----:B------:R-:W3:Y:S04]  /*78170*/  LDL.LU R19, [R1+0x2ec] ;  /* 0x0002ec0001137983 */ /* 0x000ee80000300800 */
[----:B--2---:R0:W-:Y:S04]  /*78180*/  STS.128 [R0+0x400], R4 ;  /* 0x0004000400007388 */ /* 0x0041e80000000c00 */
[----:B---3--:R-:W-:Y:S04]  /*78190*/  STL.64 [R1+0x27f8], R18 ;  /* 0x0027f81201007387 */ /* 0x008fe80000100a00 */
[----:B----4-:R-:W-:Y:S04]  /*781a0*/  STL.64 [R1+0x27f0], R16 ;  /* 0x0027f01001007387 */ /* 0x010fe80000100a00 */
[----:B0-----:R-:W2:Y:S04]  /*781b0*/  LDL.LU R4, [R1+0x2b0] ;  /* 0x0002b00001047983 */ /* 0x001ea80000300800 */
[----:B------:R-:W2:Y:S04]  /*781c0*/  LDL.LU R5, [R1+0x2b4] ;  /* 0x0002b40001057983 */ /* 0x000ea80000300800 */
[----:B------:R-:W3:Y:S04]  /*781d0*/  LDL.LU R6, [R1+0x2b8] ;  /* 0x0002b80001067983 */ /* 0x000ee80000300800 */
[----:B------:R-:W3:Y:S04]  /*781e0*/  LDL.LU R7, [R1+0x2bc] ;  /* 0x0002bc0001077983 */ /* 0x000ee80000300800 */
[----:B-----5:R0:W-:Y:S04]  /*781f0*/  STS.128 [R0+0x280], R8 ;  /* 0x0002800800007388 */ /* 0x0201e80000000c00 */
[----:B------:R-:W-:Y:S04]  /*78200*/  STS.128 [R0+0x200], R20 ;  /* 0x0002001400007388 */ /* 0x000fe80000000c00 */
[----:B------:R-:W-:Y:S04]  /*78210*/  STS.128 [R0+0x480], R12 ;  /* 0x0004800c00007388 */ /* 0x000fe80000000c00 */
[----:B------:R-:W-:Y:S04]  /*78220*/  STS.128 [R0+0x680], R24 ;  /* 0x0006801800007388 */ /* 0x000fe80000000c00 */
[----:B------:R-:W-:Y:S06]  /*78230*/  BAR.SYNC.DEFER_BLOCKING 0x0 ;  /* 0x0000000000007b1d */ /* 0x000fec0000010000 */
[----:B------:R-:W-:Y:S04]  /*78240*/  LDS.128 R24, [R28] ;  /* 0x000000001c187984 */ /* 0x000fe80000000c00 */
[----:B---3--:R-:W-:Y:S04]  /*78250*/  STL.64 [R1+0x2808], R6 ;  /* 0x0028080601007387 */ /* 0x008fe80000100a00 */
[----:B--2---:R-:W-:Y:S04]  /*78260*/  STL.64 [R1+0x2800], R4 ;  /* 0x0028000401007387 */ /* 0x004fe80000100a00 */
[----:B0-----:R-:W2:Y:S04]  /*78270*/  LDL.LU R8, [R1+0x260] ;  /* 0x0002600001087983 */ /* 0x001ea80000300800 */
[----:B------:R-:W2:Y:S04]  /*78280*/  LDL.LU R9, [R1+0x264] ;  /* 0x0002640001097983 */ /* 0x000ea80000300800 */
[----:B------:R-:W3:Y:S04]  /*78290*/  LDL.LU R10, [R1+0x268] ;  /* 0x00026800010a7983 */ /* 0x000ee80000300800 */
[----:B------:R-:W3:Y:S04]  /*782a0*/  LDL.LU R11, [R1+0x26c] ;  /* 0x00026c00010b7983 */ /* 0x000ee80000300800 */
[----:B------:R-:W0:Y:S02]  /*782b0*/  LDS.128 R4, [R2] ;  /* 0x0000000002047984 */ /* 0x000e240000000c00 */
[----:B0-----:R-:W-:-:S02]  /*782c0*/  IMAD.MOV.U32 R21, RZ, RZ, R4 ;  /* 0x000000ffff157224 */ /* 0x001fc400078e0004 */
[----:B---3--:R-:W-:Y:S04]  /*782d0*/  STL.64 [R1+0x2818], R10 ;  /* 0x0028180a01007387 */ /* 0x008fe80000100a00 */
[----:B--2---:R-:W-:Y:S04]  /*782e0*/  STL.64 [R1+0x2810], R8 ;  /* 0x0028100801007387 */ /* 0x004fe80000100a00 */
[----:B------:R-:W3:Y:S04]  /*782f0*/  LDL.LU R12, [R1+0x2c0] ;  /* 0x0002c000010c7983 */ /* 0x000ee80000300800 */
[----:B------:R-:W3:Y:S04]  /*78300*/  LDL.LU R13, [R1+0x2c4] ;  /* 0x0002c400010d7983 */ /* 0x000ee80000300800 */
[----:B------:R-:W3:Y:S04]  /*78310*/  LDL.LU R14, [R1+0x2c8] ;  /* 0x0002c800010e7983 */ /* 0x000ee80000300800 */
[----:B------:R-:W3:Y:S04]  /*78320*/  LDL.LU R15, [R1+0x2cc] ;  /* 0x0002cc00010f7983 */ /* 0x000ee80000300800 */
[----:B------:R0:W-:Y:S04]  /*78330*/  STL [R1+0x4], R5 ;  /* 0x0000040501007387 */ /* 0x0001e80000100800 */
[----:B------:R1:W-:Y:S04]  /*78340*/  STL.64 [R1+0x8], R6 ;  /* 0x0000080601007387 */ /* 0x0003e80000100a00 */
[----:B------:R-:W3:Y:S04]  /*78350*/  LDL.LU R4, [R1+0x1e0] ;  /* 0x0001e00001047983 */ /* 0x000ee80000300800 */
[----:B0-----:R-:W3:Y:S04]  /*78360*/  LDL.LU R5, [R1+0x1e4] ;  /* 0x0001e40001057983 */ /* 0x001ee80000300800 */
[----:B-1----:R-:W3:Y:S04]  /*78370*/  LDL.LU R6, [R1+0x1e8] ;  /* 0x0001e80001067983 */ /* 0x002ee80000300800 */
[----:B------:R-:W3:Y:S04]  /*78380*/  LDL.LU R7, [R1+0x1ec] ;  /* 0x0001ec0001077983 */ /* 0x000ee80000300800 */
[----:B------:R-:W4:Y:S04]  /*78390*/  LDL.LU R16, [R1+0x1f0] ;  /* 0x0001f00001107983 */ /* 0x000f280000300800 */
[----:B------:R-:W4:Y:S04]  /*783a0*/  LDL.LU R17, [R1+0x1f4] ;  /* 0x0001f40001117983 */ /* 0x000f280000300800 */
[----:B------:R-:W4:Y:S04]  /*783b0*/  LDL.LU R18, [R1+0x1f8] ;  /* 0x0001f80001127983 */ /* 0x000f280000300800 */
[----:B------:R-:W4:Y:S04]  /*783c0*/  LDL.LU R19, [R1+0x1fc] ;  /* 0x0001fc0001137983 */ /* 0x000f280000300800 */
[----:B------:R-:W0:Y:S04]  /*783d0*/  LDS.128 R8, [R2+0x800] ;  /* 0x0008000002087984 */ /* 0x000e280000000c00 */
[----:B0-----:R-:W-:Y:S04]  /*783e0*/  STL.64 [R1+0xb0], R8 ;  /* 0x0000b00801007387 */ /* 0x001fe80000100a00 */
[----:B------:R-:W-:Y:S04]  /*783f0*/  STL.64 [R1+0xb8], R10 ;  /* 0x0000b80a01007387 */ /* 0x000fe80000100a00 */
[----:B------:R-:W0:Y:S04]  /*78400*/  LDS.128 R8, [R28+0x800] ;  /* 0x000800001c087984 */ /* 0x000e280000000c00 */
[----:B0-----:R-:W-:Y:S01]  /*78410*/  STL.64 [R1+0xd0], R8 ;  /* 0x0000d00801007387 */ /* 0x001fe20000100a00 */
[----:B------:R-:W-:-:S03]  /*78420*/  IMAD.MOV.U32 R22, RZ, RZ, R10 ;  /* 0x000000ffff167224 */ /* 0x000fc600078e000a */
[----:B------:R-:W-:Y:S04]  /*78430*/  STL.64 [R1+0x10], R24 ;  /* 0x0000101801007387 */ /* 0x000fe80000100a00 */
[----:B------:R-:W-:Y:S04]  /*78440*/  STL.64 [R1+0x18], R26 ;  /* 0x0000181a01007387 */ /* 0x000fe80000100a00 */
[----:B------:R-:W-:Y:S04]  /*78450*/  STL [R1+0xdc], R11 ;  /* 0x0000dc0b01007387 */ /* 0x000fe80000100800 */
[----:B------:R-:W0:Y:S04]  /*78460*/  LDS.128 R8, [R29+0x800] ;  /* 0x000800001d087984 */ /* 0x000e280000000c00 */
[----:B------:R-:W1:Y:S04]  /*78470*/  LDS.128 R24, [R29] ;  /* 0x000000001d187984 */ /* 0x000e680000000c00 */
[----:B------:R-:W-:Y:S04]  /*78480*/  STL [R1+0x241c], R22 ;  /* 0x00241c1601007387 */ /* 0x000fe80000100800 */
[----:B0-----:R-:W-:Y:S01]  /*78490*/  STL.64 [R1+0xa0], R8 ;  /* 0x0000a00801007387 */ /* 0x001fe20000100a00 */
[----:B------:R-:W-:-:S03]  /*784a0*/  IMAD.MOV.U32 R23, RZ, RZ, R10 ;  /* 0x000000ffff177224 */ /* 0x000fc600078e000a */
[----:B-1----:R-:W-:Y:S04]  /*784b0*/  STL.64 [R1+0x30], R24 ;  /* 0x0000301801007387 */ /* 0x002fe80000100a00 */
[----:B------:R-:W-:Y:S04]  /*784c0*/  STL.64 [R1+0x38], R26 ;  /* 0x0000381a01007387 */ /* 0x000fe80000100a00 */
[----:B------:R-:W0:Y:S04]  /*784d0*/  LDS.128 R24, [R3] ;  /* 0x0000000003187984 */ /* 0x000e280000000c00 */
[----:B------:R-:W-:Y:S04]  /*784e0*/  STL [R1+0xac], R11 ;  /* 0x0000ac0b01007387 */ /* 0x000fe80000100800 */
[----:B------:R-:W1:Y:S04]  /*784f0*/  LDS.128 R8, [R3+0x800] ;  /* 0x0008000003087984 */ /* 0x000e680000000c00 */
[----:B------:R-:W-:Y:S06]  /*78500*/  BAR.SYNC.DEFER_BLOCKING 0x0 ;  /* 0x0000000000007b1d */ /* 0x000fec0000010000 */
[----:B------:R-:W-:Y:S04]  /*78510*/  STL [R1+0x2420], R23 ;  /* 0x0024201701007387 */ /* 0x000fe80000100800 */
[----:B------:R5:W-:Y:S04]  /*78520*/  STL [R1+0x24c8], R21 ;  /* 0x0024c81501007387 */ /* 0x000be80000100800 */
[----:B------:R-:W2:Y:S04]  /*78530*/  LDL.LU R20, [R1+0x250] ;  /* 0x0002500001147983 */ /* 0x000ea80000300800 */
[----:B-----5:R-:W2:Y:S04]  /*78540*/  LDL.LU R21, [R1+0x254] ;  /* 0x0002540001157983 */ /* 0x020ea80000300800 */
[----:B------:R-:W2:Y:S04]  /*78550*/  LDL.LU R22, [R1+0x258] ;  /* 0x0002580001167983 */ /* 0x000ea80000300800 */
[----:B------:R-:W2:Y:S04]  /*78560*/  LDL.LU R23, [R1+0x25c] ;  /* 0x00025c0001177983 */ /* 0x000ea80000300800 */
[----:B0-----:R-:W-:Y:S04]  /*78570*/  STL [R1+0x2444], R24 ;  /* 0x0024441801007387 */ /* 0x001fe80000100800 */
[----:B------:R1:W-:Y:S04]  /*78580*/  STL [R1+0x2434], R25 ;  /* 0x0024341901007387 */ /* 0x0003e80000100800 */
[----:B------:R0:W-:Y:S04]  /*78590*/  STL [R1+0x2424], R26 ;  /* 0x0024241a01007387 */ /* 0x0001e80000100800 */
[----:B------:R-:W-:Y:S01]  /*785a0*/  STL [R1+0x2408], R27 ;  /* 0x0024081b01007387 */ /* 0x000fe20000100800 */
[----:B-1----:R-:W-:-:S03]  /*785b0*/  IMAD.MOV.U32 R25, RZ, RZ, R8 ;  /* 0x000000ffff197224 */ /* 0x002fc600078e0008 */
[----:B------:R1:W-:Y:S01]  /*785c0*/  STL.64 [R1+0xe8], R10 ;  /* 0x0000e80a01007387 */ /* 0x0003e20000100a00 */
[----:B0-----:R-:W-:-:S03]  /*785d0*/  IMAD.MOV.U32 R26, RZ, RZ, R9 ;  /* 0x000000ffff1a7224 */ /* 0x001fc600078e0009 */
[----:B-1----:R-:W5:Y:S04]  /*785e0*/  LDL.LU.64 R10, [R1+0x2818] ;  /* 0x00281800010a7983 */ /* 0x002f680000300a00 */
[----:B------:R-:W5:Y:S04]  /*785f0*/  LDL.LU.64 R8, [R1+0x2810] ;  /* 0x0028100001087983 */ /* 0x000f680000300a00 */
[----:B------:R0:W-:Y:S04]  /*78600*/  STL [R1+0x243c], R25 ;  /* 0x00243c1901007387 */ /* 0x0001e80000100800 */
[----:B------:R1:W-:Y:S04]  /*78610*/  STL [R1+0x242c], R26 ;  /* 0x00242c1a01007387 */ /* 0x0003e80000100800 */
[----:B------:R-:W5:Y:S04]  /*78620*/  LDL.LU R24, [R1+0x240] ;  /* 0x0002400001187983 */ /* 0x000f680000300800 */
[----:B0-----:R-:W5:Y:S04]  /*78630*/  LDL.LU R25, [R1+0x244] ;  /* 0x0002440001197983 */ /* 0x001f680000300800 */
[----:B-1----:R-:W5:Y:S04]  /*78640*/  LDL.LU R26, [R1+0x248] ;  /* 0x00024800011a7983 */ /* 0x002f680000300800 */
[----:B------:R-:W5:Y:S04]  /*78650*/  LDL.LU R27, [R1+0x24c] ;  /* 0x00024c00011b7983 */ /* 0x000f680000300800 */
[----:B---3--:R0:W-:Y:S04]  /*78660*/  STS.128 [R0], R4 ;  /* 0x0000000400007388 */ /* 0x0081e80000000c00 */
[----:B0-----:R-:W3:Y:S04]  /*78670*/  LDL.LU.64 R6, [R1+0x2808] ;  /* 0x0028080001067983 */ /* 0x001ee80000300a00 */
[----:B------:R-:W3:Y:S04]  /*78680*/  LDL.LU.64 R4, [R1+0x2800] ;  /* 0x0028000001047983 */ /* 0x000ee80000300a00 */
[----:B----4-:R0:W-:Y:S04]  /*78690*/  STS.128 [R0+0x80], R16 ;  /* 0x0000801000007388 */ /* 0x0101e80000000c00 */
[----:B0-----:R-:W4:Y:S04]  /*786a0*/  LDL.LU.64 R18, [R1+0x27f8] ;  /* 0x0027f80001127983 */ /* 0x001f280000300a00 */
[----:B------:R-:W4:Y:S04]  /*786b0*/  LDL.LU.64 R16, [R1+0x27f0] ;  /* 0x0027f00001107983 */ /* 0x000f280000300a00 */
[----:B------:R-:W-:Y:S04]  /*786c0*/  STS.128 [R0+0x600], R12 ;  /* 0x0006000c00007388 */ /* 0x000fe80000000c00 */
[----:B--2---:R-:W-:Y:S04]  /*786d0*/  STS.128 [R0+0x280], R20 ;  /* 0x0002801400007388 */ /* 0x004fe80000000c00 */
[----:B-----5:R-:W-:Y:S04]  /*786e0*/  STS.128 [R0+0x400], R8 ;  /* 0x0004000800007388 */ /* 0x020fe80000000c00 */
[----:B------:R-:W-:Y:S04]  /*786f0*/  STS.128 [R0+0x200], R24 ;  /* 0x0002001800007388 */ /* 0x000fe80000000c00 */
[----:B---3--:R-:W-:Y:S04]  /*78700*/  STS.128 [R0+0x480], R4 ;  /* 0x0004800400007388 */ /* 0x008fe80000000c00 */
[----:B----4-:R-:W-:Y:S04]  /*78710*/  STS.128 [R0+0x680], R16 ;  /* 0x0006801000007388 */ /* 0x010fe80000000c00 */
        /* <DEDUP_REMOVED lines=9> */
[----:B-1----:R-:W4:Y:S04]  /*787b0*/  LDL.LU R12, [R1+0x3f0] ;  /* 0x0003f000010c7983 */ /* 0x002f280000300800 */
[----:B--2---:R-:W-:Y:S04]  /*787c0*/  STL.64 [R1+0x250], R8 ;  /* 0x0002500801007387 */ /* 0x004fe80000100a00 */
[----:B------:R-:W-:Y:S04]  /*787d0*/  STL.64 [R1+0x258], R10 ;  /* 0x0002580a01007387 */ /* 0x000fe80000100a00 */
[----:B0-----:R0:W-:Y:S04]  /*787e0*/  STL.64 [R1+0x4b0], R4 ;  /* 0x0004b00401007387 */ /* 0x0011e80000100a00 */
[----:B------:R1:W-:Y:S04]  /*787f0*/  STL.64 [R1+0x4b8], R6 ;  /* 0x0004b80601007387 */ /* 0x0003e80000100a00 */
[----:B------:R-:W4:Y:S04]  /*78800*/  LDL.LU R13, [R1+0x3f4] ;  /* 0x0003f400010d7983 */ /* 0x000f280000300800 */
[----:B---3--:R-:W2:Y:S04]  /*78810*/  LDL.LU R14, [R1+0x3f8] ;  /* 0x0003f800010e7983 */ /* 0x008ea80000300800 */
[----:B------:R-:W2:Y:S04]  /*78820*/  LDL.LU R15, [R1+0x3fc] ;  /* 0x0003fc00010f7983 */ /* 0x000ea80000300800 */
[----:B--2---:R-:W-:Y:S04]  /*78830*/  STL.64 [R1+0x2748], R14 ;  /* 0x0027480e01007387 */ /* 0x004fe80000100a00 */
[----:B----4-:R-:W-:Y:S04]  /*78840*/  STL.64 [R1+0x2740], R12 ;  /* 0x0027400c01007387 */ /* 0x010fe80000100a00 */
[----:B0-----:R-:W2:Y:S04]  /*78850*/  LDL.LU R4, [R1+0x3e0] ;  /* 0x0003e00001047983 */ /* 0x001ea80000300800 */
[----:B------:R-:W2:Y:S04]  /*78860*/  LDL.LU R5, [R1+0x3e4] ;  /* 0x0003e40001057983 */ /* 0x000ea80000300800 */
[----:B-1----:R-:W3:Y:S04]  /*78870*/  LDL.LU R6, [R1+0x3e8] ;  /* 0x0003e80001067983 */ /* 0x002ee80000300800 */
[----:B------:R-:W3:Y:S04]  /*78880*/  LDL.LU R7, [R1+0x3ec] ;  /* 0x0003ec0001077983 */ /* 0x000ee80000300800 */
[----:B---3--:R-:W-:Y:S04]  /*78890*/  STL.64 [R1+0x2758], R6 ;  /* 0x0027580601007387 */ /* 0x008fe80000100a00 */
[----:B--2---:R-:W-:Y:S04]  /*788a0*/  STL.64 [R1+0x2750], R4 ;  /* 0x0027500401007387 */ /* 0x004fe80000100a00 */
[----:B------:R-:W2:Y:S04]  /*788b0*/  LDL.LU R8, [R1+0x3d0] ;  /* 0x0003d00001087983 */ /* 0x000ea80000300800 */
        /* <DEDUP_REMOVED lines=144> */
[----:B------:R-:W-:Y:S04]  /*791c0*/  STS.128 [R0+0x200], R24 ;  /* 0x0002001800007388 */ /* 0x000fe80000000c00 */
[----:B-----5:R-:W-:Y:S04]  /*791d0*/  STS.128 [R0+0x280], R20 ;  /* 0x0002801400007388 */ /* 0x020fe80000000c00 */
[----:B------:R-:W-:Y:S04]  /*791e0*/  STS.128 [R0+0x680], R16 ;  /* 0x0006801000007388 */ /* 0x000fe80000000c00 */
[----:B--2---:R-:W-:Y:S04]  /*791f0*/  STS.128 [R0+0x400], R8 ;  /* 0x0004000800007388 */ /* 0x004fe80000000c00 */
        /* <DEDUP_REMOVED lines=537> */
[----:B-1----:R-:W-:Y:S04]  /*7b390*/  STL.64 [R1+0x6e0], R4 ;  /* 0x0006e00401007387 */ /* 0x002fe80000100a00 */
[----:B------:R-:W-:Y:S04]  /*7b3a0*/  STL.64 [R1+0x6e8], R6 ;  /* 0x0006e80601007387 */ /* 0x000fe80000100a00 */
[----:B------:R-:W1:Y:S04]  /*7b3b0*/  LDS.128 R4, [R29] ;  /* 0x000000001d047984 */ /* 0x000e680000000c00 */
[----:B--2---:R-:W-:Y:S04]  /*7b3c0*/  STL.64 [R1+0x650], R12 ;  /* 0x0006500c01007387 */ /* 0x004fe80000100a00 */
[----:B------:R-:W-:Y:S04]  /*7b3d0*/  STL.64 [R1+0x658], R14 ;  /* 0x0006580e01007387 */ /* 0x000fe80000100a00 */
[----:B------:R-:W2:Y:S04]  /*7b3e0*/  LDS.128 R12, [R29+0x800] ;  /* 0x000800001d0c7984 */ /* 0x000ea80000000c00 */
[----:B0-----:R-:W-:Y:S04]  /*7b3f0*/  STL.64 [R1+0x710], R8 ;  /* 0x0007100801007387 */ /* 0x001fe80000100a00 */
[----:B------:R-:W-:Y:S04]  /*7b400*/  STL.64 [R1+0x718], R10 ;  /* 0x0007180a01007387 */ /* 0x000fe80000100a00 */
[----:B------:R-:W0:Y:S04]  /*7b410*/  LDS.128 R8, [R3] ;  /* 0x0000000003087984 */ /* 0x000e280000000c00 */
[----:B-1----:R-:W-:Y:S04]  /*7b420*/  STL.64 [R1+0x680], R4 ;  /* 0x0006800401007387 */ /* 0x002fe80000100a00 */
[----:B------:R-:W-:Y:S04]  /*7b430*/  STL.64 [R1+0x688], R6 ;  /* 0x0006880601007387 */ /* 0x000fe80000100a00 */
[----:B------:R-:W1:Y:S04]  /*7b440*/  LDS.128 R4, [R3+0x800] ;  /* 0x0008000003047984 */ /* 0x000e680000000c00 */
[----:B--2---:R2:W-:Y:S04]  /*7b450*/  STL.64 [R1+0x750], R12 ;  /* 0x0007500c01007387 */ /* 0x0045e80000100a00 */
[----:B------:R3:W-:Y:S04]  /*7b460*/  STL.64 [R1+0x758], R14 ;  /* 0x0007580e01007387 */ /* 0x0007e80000100a00 */
[----:B--2---:R-:W2:Y:S04]  /*7b470*/  LDL.LU R12, [R1+0xbd0] ;  /* 0x000bd000010c7983 */ /* 0x004ea80000300800 */
[----:B0-----:R-:W-:Y:S04]  /*7b480*/  STL.64 [R1+0x6b0], R8 ;  /* 0x0006b00801007387 */ /* 0x001fe80000100a00 */
[----:B------:R-:W-:Y:S04]  /*7b490*/  STL.64 [R1+0x6b8], R10 ;  /* 0x0006b80a01007387 */ /* 0x000fe80000100a00 */
[----:B-1----:R0:W-:Y:S04]  /*7b4a0*/  STL.64 [R1+0x760], R4 ;  /* 0x0007600401007387 */ /* 0x0021e80000100a00 */
[----:B------:R1:W-:Y:S04]  /*7b4b0*/  STL.64 [R1+0x768], R6 ;  /* 0x0007680601007387 */ /* 0x0003e80000100a00 */
[----:B------:R-:W2:Y:S04]  /*7b4c0*/  LDL.LU R13, [R1+0xbd4] ;  /* 0x000bd400010d7983 */ /* 0x000ea80000300800 */
[----:B---3--:R-:W3:Y:S04]  /*7b4d0*/  LDL.LU R14, [R1+0xbd8] ;  /* 0x000bd800010e7983 */ /* 0x008ee80000300800 */
[----:B------:R-:W3:Y:S04]  /*7b4e0*/  LDL.LU R15, [R1+0xbdc] ;  /* 0x000bdc00010f7983 */ /* 0x000ee80000300800 */
[----:B------:R-:W-:Y:S06]  /*7b4f0*/  BAR.SYNC.DEFER_BLOCKING 0x0 ;  /* 0x0000000000007b1d */ /* 0x000fec0000010000 */
[----:B---3--:R-:W-:Y:S04]  /*7b500*/  STL.64 [R1+0x24a0], R14 ;  /* 0x0024a00e01007387 */ /* 0x008fe80000100a00 */
[----:B--2---:R-:W-:Y:S04]  /*7b510*/  STL.64 [R1+0x2498], R12 ;  /* 0x0024980c01007387 */ /* 0x004fe80000100a00 */
[----:B0-----:R-:W2:Y:S04]  /*7b520*/  LDL.LU R4, [R1+0xbc0] ;  /* 0x000bc00001047983 */ /* 0x001ea80000300800 */
[----:B------:R-:W2:Y:S04]  /*7b530*/  LDL.LU R5, [R1+0xbc4] ;  /* 0x000bc40001057983 */ /* 0x000ea80000300800 */
[----:B-1----:R-:W3:Y:S04]  /*7b540*/  LDL.LU R6, [R1+0xbc8] ;  /* 0x000bc80001067983 */ /* 0x002ee80000300800 */
[----:B------:R-:W3:Y:S04]  /*7b550*/  LDL.LU R7, [R1+0xbcc] ;  /* 0x000bcc0001077983 */ /* 0x000ee80000300800 */
[----:B------:R-:W4:Y:S04]  /*7b560*/  LDL.LU R20, [R1+0xb60] ;  /* 0x000b600001147983 */ /* 0x000f280000300800 */
[----:B------:R-:W4:Y:S04]  /*7b570*/  LDL.LU R21, [R1+0xb64] ;  /* 0x000b640001157983 */ /* 0x000f280000300800 */
[----:B------:R-:W5:Y:S04]  /*7b580*/  LDL.LU R22, [R1+0xb68] ;  /* 0x000b680001167983 */ /* 0x000f680000300800 */
[----:B------:R-:W5:Y:S04]  /*7b590*/  LDL.LU R23, [R1+0xb6c] ;  /* 0x000b6c0001177983 */ /* 0x000f680000300800 */
[----:B-----5:R-:W-:Y:S04]  /*7b5a0*/  STL.64 [R1+0x24d8], R22 ;  /* 0x0024d81601007387 */ /* 0x020fe80000100a00 */
[----:B----4-:R0:W-:Y:S04]  /*7b5b0*/  STL.64 [R1+0x24d0], R20 ;  /* 0x0024d01401007387 */ /* 0x0101e80000100a00 */
[----:B0-----:R-:W4:Y:S04]  /*7b5c0*/  LDL.LU R20, [R1+0xb40] ;  /* 0x000b400001147983 */ /* 0x001f280000300800 */
        /* <DEDUP_REMOVED lines=31> */
[----:B------:R-:W4:Y:S04]  /*7b7c0*/  LDL.LU R22, [R1+0xaf8] ;  /* 0x000af80001167983 */ /* 0x000f280000300800 */
[----:B------:R-:W4:Y:S04]  /*7b7d0*/  LDL.LU R23, [R1+0xafc] ;  /* 0x000afc0001177983 */ /* 0x000f280000300800 */
[----:B---3--:R-:W-:Y:S04]  /*7b7e0*/  STL.64 [R1+0x24b0], R6 ;  /* 0x0024b00601007387 */ /* 0x008fe80000100a00 */
[----:B--2---:R-:W-:Y:S04]  /*7b7f0*/  STL.64 [R1+0x24a8], R4 ;  /* 0x0024a80401007387 */ /* 0x004fe80000100a00 */
[----:B------:R-:W2:Y:S04]  /*7b800*/  LDL.LU R8, [R1+0xbb0] ;  /* 0x000bb00001087983 */ /* 0x000ea80000300800 */
[----:B------:R-:W2:Y:S04]  /*7b810*/  LDL.LU R9, [R1+0xbb4] ;  /* 0x000bb40001097983 */ /* 0x000ea80000300800 */
[----:B------:R-:W3:Y:S04]  /*7b820*/  LDL.LU R10, [R1+0xbb8] ;  /* 0x000bb800010a7983 */ /* 0x000ee80000300800 */
[----:B------:R-:W3:Y:S04]  /*7b830*/  LDL.LU R11, [R1+0xbbc] ;  /* 0x000bbc00010b7983 */ /* 0x000ee80000300800 */
[----:B----4-:R-:W-:Y:S04]  /*7b840*/  STS.128 [R0], R20 ;  /* 0x0000001400007388 */ /* 0x010fe80000000c00 */
[----:B---3--:R-:W-:Y:S04]  /*7b850*/  STL.64 [R1+0x24c0], R10 ;  /* 0x0024c00a01007387 */ /* 0x008fe80000100a00 */
[----:B--2---:R0:W-:Y:S04]  /*7b860*/  STL.64 [R1+0x24b8], R8 ;  /* 0x0024b80801007387 */ /* 0x0041e80000100a00 */
[----:B0-----:R-:W2:Y:S04]  /*7b870*/  LDL.LU R8, [R1+0xb50] ;  /* 0x000b500001087983 */ /* 0x001ea80000300800 */
        /* <DEDUP_REMOVED lines=19> */
[----:B------:R-:W2:Y:S04]  /*7b9b0*/  LDL.LU.64 R22, [R1+0x2528] ;  /* 0x0025280001167983 */ /* 0x000ea80000300a00 */
        /* <DEDUP_REMOVED lines=16> */
[----:B------:R-:W-:Y:S04]  /*7bac0*/  STS.128 [R0+0x600], R8 ;  /* 0x0006000800007388 */ /* 0x000fe80000000c00 */
[----:B--2---:R-:W-:Y:S04]  /*7bad0*/  STS.128 [R0+0x680], R20 ;  /* 0x0006801400007388 */ /* 0x004fe80000000c00 */
[----:B------:R-:W-:Y:S06]  /*7bae0*/  BAR.SYNC.DEFER_BLOCKING 0x0 ;  /* 0x0000000000007b1d */ /* 0x000fec0000010000 */
[----:B------:R-:W0:Y:S04]  /*7baf0*/  LDS.128 R8, [R2] ;  /* 0x0000000002087984 */ /* 0x000e280000000c00 */
[----:B------:R-:W1:Y:S04]  /*7bb00*/  LDS.128 R20, [R2+0x800] ;  /* 0x0008000002147984 */ /* 0x000e680000000c00 */
[----:B0-----:R-:W-:Y:S04]  /*7bb10*/  STL.64 [R1+0x600], R8 ;  /* 0x0006000801007387 */ /* 0x001fe80000100a00 */
[----:B------:R-:W-:Y:S04]  /*7bb20*/  STL.64 [R1+0x608], R10 ;  /* 0x0006080a01007387 */ /* 0x000fe80000100a00 */
[----:B------:R-:W0:Y:S04]  /*7bb30*/  LDS.128 R8, [R28] ;  /* 0x000000001c087984 */ /* 0x000e280000000c00 */
[----:B-1----:R-:W-:Y:S04]  /*7bb40*/  STL.64 [R1+0x6c0], R20 ;  /* 0x0006c01401007387 */ /* 0x002fe80000100a00 */
[----:B------:R-:W-:Y:S04]  /*7bb50*/  STL.64 [R1+0x6c8], R22 ;  /* 0x0006c81601007387 */ /* 0x000fe80000100a00 */
[----:B------:R-:W1:Y:S04]  /*7bb60*/  LDS.128 R20, [R28+0x800] ;  /* 0x000800001c147984 */ /* 0x000e680000000c00 */
[----:B0-----:R-:W-:Y:S04]  /*7bb70*/  STL.64 [R1+0x630], R8 ;  /* 0x0006300801007387 */ /* 0x001fe80000100a00 */
[----:B------:R0:W-:Y:S04]  /*7bb80*/  STL.64 [R1+0x638], R10 ;  /* 0x0006380a01007387 */ /* 0x0001e80000100a00 */
[----:B------:R-:W2:Y:S04]  /*7bb90*/  LDL R3, [R1+0x1760] ;  /* 0x0017600001037983 */ /* 0x000ea80000100800 */
[----:B-1----:R-:W-:Y:S04]  /*7bba0*/  STL.64 [R1+0x6f0], R20 ;  /* 0x0006f01401007387 */ /* 0x002fe80000100a00 */
[----:B------:R-:W-:Y:S04]  /*7bbb0*/  STL.64 [R1+0x6f8], R22 ;  /* 0x0006f81601007387 */ /* 0x000fe80000100a00 */
[----:B------:R-:W1:Y:S01]  /*7bbc0*/  LDS.128 R20, [R29] ;  /* 0x000000001d147984 */ /* 0x000e620000000c00 */
[----:B0-----:R-:W-:-:S03]  /*7bbd0*/  LOP3.LUT R11, R2, 0x60, RZ, 0x3c, !PT ;  /* 0x00000060020b7812 */ /* 0x001fc600078e3cff */
[----:B-1----:R-:W-:Y:S04]  /*7bbe0*/  STL.64 [R1+0x660], R20 ;  /* 0x0006601401007387 */ /* 0x002fe80000100a00 */
[----:B------:R-:W-:Y:S04]  /*7bbf0*/  STL.64 [R1+0x668], R22 ;  /* 0x0006681601007387 */ /* 0x000fe80000100a00 */
[----:B------:R-:W0:Y:S04]  /*7bc00*/  LDS.128 R20, [R29+0x800] ;  /* 0x000800001d147984 */ /* 0x000e280000000c00 */
[----:B0-----:R-:W-:Y:S04]  /*7bc10*/  STL.64 [R1+0x740], R20 ;  /* 0x0007401401007387 */ /* 0x001fe80000100a00 */
[----:B------:R-:W-:Y:S04]  /*7bc20*/  STL.64 [R1+0x748], R22 ;  /* 0x0007481601007387 */ /* 0x000fe80000100a00 */
[----:B------:R-:W0:Y:S04]  /*7bc30*/  LDS.128 R20, [R11] ;  /* 0x000000000b147984 */ /* 0x000e280000000c00 */
[----:B------:R-:W1:Y:S04]  /*7bc40*/  LDS.128 R8, [R11+0x800] ;  /* 0x000800000b087984 */ /* 0x000e680000000c00 */
[----:B------:R-:W-:Y:S06]  /*7bc50*/  BAR.SYNC.DEFER_BLOCKING 0x0 ;  /* 0x0000000000007b1d */ /* 0x000fec0000010000 */
[----:B0-----:R0:W-:Y:S04]  /*7bc60*/  STL.64 [R1+0x690], R20 ;  /* 0x0006901401007387 */ /* 0x0011e80000100a00 */
[----:B------:R1:W-:Y:S04]  /*7bc70*/  STL.64 [R1+0x698], R22 ;  /* 0x0006981601007387 */ /* 0x0003e80000100a00 */
[----:B0-----:R-:W2:Y:S04]  /*7bc80*/  LDL.LU R21, [R1+0x24c8] ;  /* 0x0024c80001157983 */ /* 0x001ea80000300800 */
[----:B-1----:R-:W2:Y:S04]  /*7bc90*/  LDL R22, [R1+0x1740] ;  /* 0x0017400001167983 */ /* 0x002ea80000100800 */
[----:B-----5:R-:W-:Y:S04]  /*7bca0*/  STS.128 [R0], R4 ;  /* 0x0000000400007388 */ /* 0x020fe80000000c00 */
[----:B----4-:R-:W-:Y:S04]  /*7bcb0*/  STS.128 [R0+0x80], R12 ;  /* 0x0000800c00007388 */ /* 0x010fe80000000c00 */
[----:B--2---:R-:W-:Y:S04]  /*7bcc0*/  STL [R1+0x2464], R22 ;  /* 0x0024641601007387 */ /* 0x004fe80000100800 */
[----:B------:R0:W-:Y:S04]  /*7bcd0*/  STL [R1+0x2460], R21 ;  /* 0x0024601501007387 */ /* 0x0001e80000100800 */
[----:B------:R-:W2:Y:S04]  /*7bce0*/  LDL.LU R20, [R1+0xb90] ;  /* 0x000b900001147983 */ /* 0x000ea80000300800 */
[----:B0-----:R-:W2:Y:S04]  /*7bcf0*/  LDL.LU R21, [R1+0xb94] ;  /* 0x000b940001157983 */ /* 0x001ea80000300800 */
[----:B------:R-:W2:Y:S04]  /*7bd00*/  LDL.LU R22, [R1+0xb98] ;  /* 0x000b980001167983 */ /* 0x000ea80000300800 */
[----:B------:R-:W2:Y:S04]  /*7bd10*/  LDL.LU R23, [R1+0xb9c] ;  /* 0x000b9c0001177983 */ /* 0x000ea80000300800 */
[----:B------:R-:W-:Y:S04]  /*7bd20*/  STL.64 [R1+0x730], R8 ;  /* 0x0007300801007387 */ /* 0x000fe80000100a00 */
[----:B------:R0:W-:Y:S04]  /*7bd30*/  STL.64 [R1+0x738], R10 ;  /* 0x0007380a01007387 */ /* 0x0001e80000100a00 */
[----:B0-----:R-:W4:Y:S04]  /*7bd40*/  LDL.LU.64 R10, [R1+0x24c0] ;  /* 0x0024c000010a7983 */ /* 0x001f280000300a00 */
[----:B------:R-:W4:Y:S04]  /*7bd50*/  LDL.LU.64 R8, [R1+0x24b8] ;  /* 0x0024b80001087983 */ /* 0x000f280000300a00 */
[----:B------:R-:W5:Y:S04]  /*7bd60*/  LDL.LU.64 R6, [R1+0x24b0] ;  /* 0x0024b00001067983 */ /* 0x000f680000300a00 */
[----:B------:R-:W5:Y:S04]  /*7bd70*/  LDL.LU.64 R4, [R1+0x24a8] ;  /* 0x0024a80001047983 */ /* 0x000f680000300a00 */
[----:B------:R-:W5:Y:S04]  /*7bd80*/  LDL.LU.64 R14, [R1+0x24a0] ;  /* 0x0024a000010e7983 */ /* 0x000f680000300a00 */
[----:B------:R-:W5:Y:S04]  /*7bd90*/  LDL.LU.64 R12, [R1+0x2498] ;  /* 0x00249800010c7983 */ /* 0x000f680000300a00 */
[----:B---3--:R-:W-:Y:S04]  /*7bda0*/  STS.128 [R0+0x280], R24 ;  /* 0x0002801800007388 */ /* 0x008fe80000000c00 */
[----:B------:R-:W-:Y:S04]  /*7bdb0*/  STS.128 [R0+0x680], R16 ;  /* 0x0006801000007388 */ /* 0x000fe80000000c00 */
[----:B--2---:R-:W-:Y:S04]  /*7bdc0*/  STS.128 [R0+0x200], R20 ;  /* 0x0002001400007388 */ /* 0x004fe80000000c00 */
[----:B----4-:R0:W-:Y:S04]  /*7bdd0*/  STS.128 [R0+0x400], R8 ;  /* 0x0004000800007388 */ /* 0x0101e80000000c00 */
[----:B-----5:R-:W-:Y:S04]  /*7bde0*/  STS.128 [R0+0x480], R4 ;  /* 0x0004800400007388 */ /* 0x020fe80000000c00 */
[----:B------:R-:W-:Y:S04]  /*7bdf0*/  STS.128 [R0+0x600], R12 ;  /* 0x0006000c00007388 */ /* 0x000fe80000000c00 */
[----:B------:R-:W-:Y:S06]  /*7be00*/  BAR.SYNC.DEFER_BLOCKING 0x0 ;  /* 0x0000000000007b1d */ /* 0x000fec0000010000 */
[----:B0-----:R-:W2:Y:S04]  /*7be10*/  LDL.LU R8, [R1+0xc30] ;  /* 0x000c300001087983 */ /* 0x001ea80000300800 */
[----:B------:R-:W0:Y:S04]  /*7be20*/  LDS.128 R4, [R2] ;  /* 0x0000000002047984 */ /* 0x000e280000000c00 */
[----:B0-----:R0:W-:Y:S04]  /*7be30*/  STL.64 [R1+0x5f0], R4 ;  /* 0x0005f00401007387 */ /* 0x0011e80000100a00 */
[----:B------:R1:W-:Y:S04]  /*7be40*/  STL.64 [R1+0x5f8], R6 ;  /* 0x0005f80601007387 */ /* 0x0003e80000100a00 */
[----:B------:R-:W2:Y:S04]  /*7be50*/  LDL.LU R9, [R1+0xc34] ;  /* 0x000c340001097983 */ /* 0x000ea80000300800 */
[----:B------:R-:W3:Y:S04]  /*7be60*/  LDL.LU R10, [R1+0xc38] ;  /* 0x000c3800010a7983 */ /* 0x000ee80000300800 */
[----:B------:R-:W3:Y:S04]  /*7be70*/  LDL.LU R11, [R1+0xc3c] ;  /* 0x000c3c00010b7983 */ /* 0x000ee80000300800 */
[----:B------:R-:W4:Y:S04]  /*7be80*/  LDL.LU R20, [R1+0xc10] ;  /* 0x000c100001147983 */ /* 0x000f280000300800 */
[----:B------:R-:W4:Y:S04]  /*7be90*/  LDL.LU R21, [R1+0xc14] ;  /* 0x000c140001157983 */ /* 0x000f280000300800 */
[----:B------:R-:W5:Y:S04]  /*7bea0*/  LDL.LU R22, [R1+0xc18] ;  /* 0x000c180001167983 */ /* 0x000f680000300800 */
[----:B------:R-:W5:Y:S04]  /*7beb0*/  LDL.LU R23, [R1+0xc1c] ;  /* 0x000c1c0001177983 */ /* 0x000f680000300800 */
[----:B-----5:R-:W-:Y:S04]  /*7bec0*/  STL.64 [R1+0x2470], R22 ;  /* 0x0024701601007387 */ /* 0x020fe80000100a00 */
[----:B----4-:R4:W-:Y:S04]  /*7bed0*/  STL.64 [R1+0x2468], R20 ;  /* 0x0024681401007387 */ /* 0x0109e80000100a00 */
[----:B0-----:R-:W5:Y:S04]  /*7bee0*/  LDL.LU R4, [R1+0xc00] ;  /* 0x000c000001047983 */ /* 0x001f680000300800 */
[----:B------:R-:W5:Y:S04]  /*7bef0*/  LDL.LU R5, [R1+0xc04] ;  /* 0x000c040001057983 */ /* 0x000f680000300800 */
[----:B-1----:R-:W2:Y:S04]  /*7bf00*/  LDL.LU R6, [R1+0xc08] ;  /* 0x000c080001067983 */ /* 0x002ea80000300800 */
[----:B------:R-:W2:Y:S04]  /*7bf10*/  LDL.LU R7, [R1+0xc0c] ;  /* 0x000c0c0001077983 */ /* 0x000ea80000300800 */
[----:B--2---:R0:W-:Y:S04]  /*7bf20*/  STL.64 [R1+0x2480], R6 ;  /* 0x0024800601007387 */ /* 0x0041e80000100a00 */
[----:B-----5:R1:W-:Y:S04]  /*7bf30*/  STL.64 [R1+0x2478], R4 ;  /* 0x0024780401007387 */ /* 0x0203e80000100a00 */
[----:B----4-:R-:W2:Y:S04]  /*7bf40*/  LDL.LU R20, [R1+0xbf0] ;  /* 0x000bf00001147983 */ /* 0x010ea80000300800 */
[----:B------:R-:W2:Y:S04]  /*7bf50*/  LDL.LU R21, [R1+0xbf4] ;  /* 0x000bf40001157983 */ /* 0x000ea80000300800 */
[----:B------:R-:W4:Y:S04]  /*7bf60*/  LDL.LU R22, [R1+0xbf8] ;  /* 0x000bf80001167983 */ /* 0x000f280000300800 */
[----:B------:R-:W4:Y:S04]  /*7bf70*/  LDL.LU R23, [R1+0xbfc] ;  /* 0x000bfc0001177983 */ /* 0x000f280000300800 */
[----:B0-----:R-:W1:Y:S02]  /*7bf80*/  S2R R7, SR_TID.X ;  /* 0x0000000000077919 */ /* 0x001e640000002100 */
[C---:B-1----:R-:W-:Y:S01]  /*7bf90*/  LOP3.LUT R4, R7.reuse, 0x7f, RZ, 0xc0, !PT ;  /* 0x0000007f07047812 */ /* 0x042fe200078ec0ff */
[----:B------:R-:W-:-:S05]  /*7bfa0*/  IMAD.SHL.U32 R7, R7, 0x800, RZ ;  /* 0x0000080007077824 */ /* 0x000fca00078e00ff */
[----:B------:R-:W-:-:S05]  /*7bfb0*/  LOP3.LUT R7, R7, 0x3000, RZ, 0xc0, !PT ;  /* 0x0000300007077812 */ /* 0x000fca00078ec0ff */
[----:B------:R-:W-:-:S05]  /*7bfc0*/  IMAD R7, R4, 0x10, R7 ;  /* 0x0000001004077824 */ /* 0x000fca00078e0207 */
[----:B------:R-:W-:Y:S01]  /*7bfd0*/  LOP3.LUT R7, R7, 0x60, RZ, 0x3c, !PT ;  /* 0x0000006007077812 */ /* 0x000fe200078e3cff */
[----:B----4-:R-:W-:Y:S04]  /*7bfe0*/  STL.64 [R1+0x2490], R22 ;  /* 0x0024901601007387 */ /* 0x010fe80000100a00 */
[----:B--2---:R-:W-:Y:S04]  /*7bff0*/  STL.64 [R1+0x2488], R20 ;  /* 0x0024881401007387 */ /* 0x004fe80000100a00 */
[----:B------:R-:W0:Y:S04]  /*7c000*/  LDS.128 R20, [R2+0x800] ;  /* 0x0008000002147984 */ /* 0x000e280000000c00 */
[----:B---3--:R-:W-:Y:S04]  /*7c010*/  STL.64 [R1+0x2458], R10 ;  /* 0x0024580a01007387 */ /* 0x008fe80000100a00 */
[----:B------:R1:W-:Y:S04]  /*7c020*/  STL.64 [R1+0x2450], R8 ;  /* 0x0024500801007387 */ /* 0x0003e80000100a00 */
[----:B-1----:R-:W2:Y:S04]  /*7c030*/  LDL.LU R8, [R1+0xc20] ;  /* 0x000c200001087983 */ /* 0x002ea80000300800 */
        /* <DEDUP_REMOVED lines=15> */
[----:B------:R-:W-:Y:S04]  /*7c130*/  STL [R1+0x23d0], R2 ;  /* 0x0023d00201007387 */ /* 0x000fe80000100800 */
[----:B0-----:R-:W-:Y:S04]  /*7c140*/  STL.64 [R1+0x6a0], R20 ;  /* 0x0006a01401007387 */ /* 0x001fe80000100a00 */
[----:B------:R-:W-:Y:S04]  /*7c150*/  STL.64 [R1+0x6a8], R22 ;  /* 0x0006a81601007387 */ /* 0x000fe80000100a00 */
[----:B------:R-:W0:Y:S04]  /*7c160*/  LDS.128 R20, [R28] ;  /* 0x000000001c147984 */ /* 0x000e280000000c00 */
[----:B0-----:R-:W-:Y:S04]  /*7c170*/  STL.64 [R1+0x620], R20 ;  /* 0x0006201401007387 */ /* 0x001fe80000100a00 */
[----:B------:R-:W-:Y:S04]  /*7c180*/  STL.64 [R1+0x628], R22 ;  /* 0x0006281601007387 */ /* 0x000fe80000100a00 */
[----:B------:R-:W0:Y:S04]  /*7c190*/  LDS.128 R20, [R28+0x800] ;  /* 0x000800001c147984 */ /* 0x000e280000000c00 */
[----:B------:R1:W-:Y:S04]  /*7c1a0*/  STL [R1+0x23cc], R28 ;  /* 0x0023cc1c01007387 */ /* 0x0003e80000100800 */
[----:B0-----:R-:W-:Y:S04]  /*7c1b0*/  STL.64 [R1+0x6d0], R20 ;  /* 0x0006d01401007387 */ /* 0x001fe80000100a00 */
[----:B------:R-:W-:Y:S04]  /*7c1c0*/  STL.64 [R1+0x6d8], R22 ;  /* 0x0006d81601007387 */ /* 0x000fe80000100a00 */
[----:B------:R-:W0:Y:S04]  /*7c1d0*/  LDS.128 R20, [R29] ;  /* 0x000000001d147984 */ /* 0x000e280000000c00 */
[----:B-1----:R-:W2:Y:S04]  /*7c1e0*/  LDL R28, [R1+0x1760] ;  /* 0x00176000011c7983 */ /* 0x002ea80000100800 */
[----:B0-----:R-:W-:Y:S04]  /*7c1f0*/  STL.64 [R1+0x640], R20 ;  /* 0x0006401401007387 */ /* 0x001fe80000100a00 */
[----:B------:R-:W-:Y:S04]  /*7c200*/  STL.64 [R1+0x648], R22 ;  /* 0x0006481601007387 */ /* 0x000fe80000100a00 */
[----:B------:R-:W0:Y:S04]  /*7c210*/  LDS.128 R20, [R29+0x800] ;  /* 0x000800001d147984 */ /* 0x000e280000000c00 */
[----:B------:R-:W-:Y:S04]  /*7c220*/  STL [R1+0x23c8], R29 ;  /* 0x0023c81d01007387 */ /* 0x000fe80000100800 */
[----:B0-----:R-:W-:Y:S04]  /*7c230*/  STL.64 [R1+0x720], R20 ;  /* 0x0007201401007387 */ /* 0x001fe80000100a00 */
[----:B------:R-:W-:Y:S04]  /*7c240*/  STL.64 [R1+0x728], R22 ;  /* 0x0007281601007387 */ /* 0x000fe80000100a00 */
[----:B------:R-:W0:Y:S04]  /*7c250*/  LDS.128 R20, [R7] ;  /* 0x0000000007147984 */ /* 0x000e280000000c00 */
[----:B------:R-:W1:Y:S04]  /*7c260*/  LDS.128 R4, [R7+0x800] ;  /* 0x0008000007047984 */ /* 0x000e680000000c00 */
[----:B------:R-:W-:Y:S06]  /*7c270*/  BAR.SYNC.DEFER_BLOCKING 0x0 ;  /* 0x0000000000007b1d */ /* 0x000fec0000010000 */
[----:B0-----:R-:W-:Y:S04]  /*7c280*/  STL.64 [R1+0x670], R20 ;  /* 0x0006701401007387 */ /* 0x001fe80000100a00 */
[----:B------:R0:W-:Y:S04]  /*7c290*/  STL.64 [R1+0x678], R22 ;  /* 0x0006781601007387 */ /* 0x0001e80000100a00 */
[----:B0-----:R-:W2:Y:S04]  /*7c2a0*/  LDL.LU.64 R22, [R1+0x2490] ;  /* 0x0024900001167983 */ /* 0x001ea80000300a00 */
[----:B------:R-:W2:Y:S04]  /*7c2b0*/  LDL.LU.64 R20, [R1+0x2488] ;  /* 0x0024880001147983 */ /* 0x000ea80000300a00 */
[----:B-1----:R-:W-:Y:S04]  /*7c2c0*/  STL.64 [R1+0x700], R4 ;  /* 0x0007000401007387 */ /* 0x002fe80000100a00 */
[----:B------:R0:W-:Y:S04]  /*7c2d0*/  STL.64 [R1+0x708], R6 ;  /* 0x0007080601007387 */ /* 0x0001e80000100a00 */
[----:B0-----:R-:W3:Y:S04]  /*7c2e0*/  LDL.LU.64 R6, [R1+0x2480] ;  /* 0x0024800001067983 */ /* 0x001ee80000300a00 */
[----:B------:R-:W3:Y:S04]  /*7c2f0*/  LDL.LU.64 R4, [R1+0x2478] ;  /* 0x0024780001047983 */ /* 0x000ee80000300a00 */
[----:B--2---:R0:W-:Y:S04]  /*7c300*/  STS.128 [R0], R20 ;  /* 0x0000001400007388 */ /* 0x0041e80000000c00 */
[----:B0-----:R-:W2:Y:S04]  /*7c310*/  LDL.LU.64 R22, [R1+0x2470] ;  /* 0x0024700001167983 */ /* 0x001ea80000300a00 */
[----:B------:R-:W2:Y:S04]  /*7c320*/  LDL.LU.64 R20, [R1+0x2468] ;  /* 0x0024680001147983 */ /* 0x000ea80000300a00 */
[----:B------:R-:W-:Y:S04]  /*7c330*/  STS.128 [R0+0x280], R8 ;  /* 0x0002800800007388 */ /* 0x000fe80000000c00 */
[----:B--2---:R0:W-:Y:S04]  /*7c340*/  STS.128 [R0+0x200], R20 ;  /* 0x0002001400007388 */ /* 0x0041e80000000c00 */
[----:B0-----:R-:W2:Y:S04]  /*7c350*/  LDL.LU R22, [R1+0x2464] ;  /* 0x0024640001167983 */ /* 0x001ea80000300800 */
[----:B------:R-:W2:Y:S04]  /*7c360*/  LDL.LU R21, [R1+0x2460] ;  /* 0x0024600001157983 */ /* 0x000ea80000300800 */
[----:B------:R-:W2:Y:S04]  /*7c370*/  LDL.LU.64 R10, [R1+0x2458] ;  /* 0x00245800010a7983 */ /* 0x000ea80000300a00 */
[----:B------:R-:W2:Y:S04]  /*7c380*/  LDL.LU.64 R8, [R1+0x2450] ;  /* 0x0024500001087983 */ /* 0x000ea80000300a00 */
[----:B------:R-:W2:Y:S04]  /*7c390*/  LDL R29, [R1+0x1770] ;  /* 0x00177000011d7983 */ /* 0x000ea80000100800 */
[----:B---3--:R-:W-:Y:S04]  /*7c3a0*/  STS.128 [R0+0x80], R4 ;  /* 0x0000800400007388 */ /* 0x008fe80000000c00 */
[----:B------:R-:W-:Y:S04]  /*7c3b0*/  STS.128 [R0+0x480], R24 ;  /* 0x0004801800007388 */ /* 0x000fe80000000c00 */
[----:B----4-:R-:W-:Y:S04]  /*7c3c0*/  STS.128 [R0+0x600], R12 ;  /* 0x0006000c00007388 */ /* 0x010fe80000000c00 */
[----:B-----5:R-:W-:Y:S04]  /*7c3d0*/  STS.128 [R0+0x680], R16 ;  /* 0x0006801000007388 */ /* 0x020fe80000000c00 */
[----:B--2---:R0:W-:Y:S04]  /*7c3e0*/  STS.128 [R0+0x400], R8 ;  /* 0x0004000800007388 */ /* 0x0041e80000000c00 */
[----:B0-----:R-:W2:Y:S01]  /*7c3f0*/  LDL.LU R10, [R1+0x244c] ;  /* 0x00244c00010a7983 */ /* 0x001ea20000300800 */
[----:B------:R-:W-:-:S03]  /*7c400*/  IMAD R3, R3, c[0x0][0x194], RZ ;  /* 0x0000650003037a24 */ /* 0x000fc600078e02ff */
[----:B------:R-:W-:Y:S01]  /*7c410*/  BAR.SYNC.DEFER_BLOCKING 0x0 ;  /* 0x0000000000007b1d */ /* 0x000fe20000010000 */
[----:B------:R-:W-:Y:S02]  /*7c420*/  ISETP.GE.AND P1, PT, R28, c[0x0][0x178], PT ;  /* 0x00005e001c007a0c */ /* 0x000fe40003f26270 */
[C---:B------:R-:W-:Y:S02]  /*7c430*/  LEA R4, P3, R3.reuse, c[0x0][0x170], 0x1 ;  /* 0x00005c0003047a11 */ /* 0x040fe400078608ff */
[C---:B------:R-:W-:Y:S01]  /*7c440*/  ISETP.LT.AND P1, PT, R22.reuse, c[0x0][0x17c], !P1 ;  /* 0x00005f0016007a0c */ /* 0x040fe20004f21270 */
[----:B------:R-:W-:Y:S01]  /*7c450*/  IMAD R8, R22, c[0x0][0x198], RZ ;  /* 0x0000660016087a24 */ /* 0x000fe200078e02ff */
[----:B------:R-:W-:Y:S01]  /*7c460*/  LEA.HI.X.SX32 R5, R3, c[0x0][0x174], 0x1, P3 ;  /* 0x00005d0003057a11 */ /* 0x000fe200018f0eff */
[----:B------:R-:W-:Y:S01]  /*7c470*/  IMAD.MOV.U32 R9, RZ, RZ, c[0x0][0x194] ;  /* 0x00006500ff097624 */ /* 0x000fe200078e00ff */
[----:B------:R-:W3:Y:S03]  /*7c480*/  LDL R2, [R1+0x176c] ;  /* 0x00176c0001027983 */ /* 0x000ee60000100800 */
[----:B------:R-:W-:Y:S01]  /*7c490*/  IMAD.WIDE R6, R8, 0x2, R4 ;  /* 0x0000000208067825 */ /* 0x000fe200078e0204 */
[----:B------:R-:W4:Y:S03]  /*7c4a0*/  LDL.LU R27, [R1+0x20] ;  /* 0x00002000011b7983 */ /* 0x000f260000300800 */
[----:B------:R-:W-:Y:S01]  /*7c4b0*/  IMAD R0, R9, 0x80, R3 ;  /* 0x0000008009007824 */ /* 0x000fe200078e0203 */
[----:B------:R-:W5:Y:S01]  /*7c4c0*/  LDL R23, [R1+0x1768] ;  /* 0x0017680001177983 */ /* 0x000f620000100800 */
[----:B------:R-:W-:-:S03]  /*7c4d0*/  IADD3 R20, R22, 0x3, RZ ;  /* 0x0000000316147810 */ /* 0x000fc60007ffe0ff */
[----:B------:R-:W3:Y:S04]  /*7c4e0*/  LDL.LU R24, [R1+0x60] ;  /* 0x0000600001187983 */ /* 0x000ee80000300800 */
[----:B------:R-:W3:Y:S04]  /*7c4f0*/  LDL.LU R26, [R1+0x50] ;  /* 0x00005000011a7983 */ /* 0x000ee80000300800 */
[----:B------:R-:W3:Y:S04]  /*7c500*/  LDL.LU R25, [R1+0x10] ;  /* 0x0000100001197983 */ /* 0x000ee80000300800 */
[----:B--2---:R0:W-:Y:S01]  /*7c510*/  @P1 STG.E.U16 [R6.64], R10 ;  /* 0x0000000a06001986 */ /* 0x0041e2000c101506 */
[----:B------:R-:W-:Y:S01]  /*7c520*/  LEA R14, P1, R0, c[0x0][0x170], 0x1 ;  /* 0x00005c00000e7a11 */ /* 0x000fe200078208ff */
[----:B0-----:R-:W-:-:S04]  /*7c530*/  IMAD R7, R9, 0x80, R0 ;  /* 0x0000008009077824 */ /* 0x001fc800078e0200 */
[----:B------:R-:W-:Y:S01]  /*7c540*/  IMAD R9, R9, 0x80, R7 ;  /* 0x0000008009097824 */ /* 0x000fe200078e0207 */
[----:B------:R-:W-:Y:S02]  /*7c550*/  LEA R12, P6, R7, c[0x0][0x170], 0x1 ;  /* 0x00005c00070c7a11 */ /* 0x000fe400078c08ff */
[----:B------:R-:W-:Y:S02]  /*7c560*/  LEA.HI.X.SX32 R15, R0, c[0x0][0x174], 0x1, P1 ;  /* 0x00005d00000f7a11 */ /* 0x000fe400008f0eff */
[----:B------:R-:W-:Y:S02]  /*7c570*/  LEA R6, P1, R9, c[0x0][0x170], 0x1 ;  /* 0x00005c0009067a11 */ /* 0x000fe400078208ff */
[----:B------:R-:W-:Y:S02]  /*7c580*/  LEA.HI.X.SX32 R13, R7, c[0x0][0x174], 0x1, P6 ;  /* 0x00005d00070d7a11 */ /* 0x000fe400030f0eff */
[----:B------:R-:W-:Y:S02]  /*7c590*/  LEA.HI.X.SX32 R7, R9, c[0x0][0x174], 0x1, P1 ;  /* 0x00005d0009077a11 */ /* 0x000fe400008f0eff */
[----:B------:R-:W-:-:S02]  /*7c5a0*/  ISETP.GE.AND P1, PT, R20, c[0x0][0x17c], PT ;  /* 0x00005f0014007a0c */ /* 0x000fc40003f26270 */
[----:B------:R-:W2:Y:S01]  /*7c5b0*/  LDL.LU R20, [R1+0x40] ;  /* 0x0000400001147983 */ /* 0x000ea20000300800 */
[----:B------:R-:W-:-:S04]  /*7c5c0*/  ISETP.GE.AND P3, PT, R22, c[0x0][0x17c], PT ;  /* 0x00005f0016007a0c */ /* 0x000fc80003f66270 */
[----:B------:R-:W-:Y:S02]  /*7c5d0*/  ISETP.LT.AND P4, PT, R29, c[0x0][0x178], !P3 ;  /* 0x00005e001d007a0c */ /* 0x000fe40005f81270 */
[----:B---3--:R-:W-:Y:S02]  /*7c5e0*/  ISETP.LT.AND P5, PT, R2, c[0x0][0x178], !P3 ;  /* 0x00005e0002007a0c */ /* 0x008fe40005fa1270 */
[----:B-----5:R-:W-:Y:S02]  /*7c5f0*/  ISETP.LT.AND P3, PT, R23, c[0x0][0x178], !P3 ;  /* 0x00005e0017007a0c */ /* 0x020fe40005f61270 */
[----:B------:R-:W-:Y:S02]  /*7c600*/  ISETP.LT.AND P6, PT, R28, c[0x0][0x178], !P0 ;  /* 0x00005e001c007a0c */ /* 0x000fe400047c1270 */
[C---:B------:R-:W-:Y:S01]  /*7c610*/  IADD3 R0, R8.reuse, c[0x0][0x198], RZ ;  /* 0x0000660008007a10 */ /* 0x040fe20007ffe0ff */
[----:B------:R-:W-:Y:S01]  /*7c620*/  IMAD.WIDE R16, R8, 0x2, R14 ;  /* 0x0000000208107825 */ /* 0x000fe200078e020e */
[----:B------:R-:W-:-:S03]  /*7c630*/  PRMT R3, R10, 0x7632, R3 ;  /* 0x000076320a037816 */ /* 0x000fc60000000003 */
[----:B------:R-:W-:-:S04]  /*7c640*/  IMAD.WIDE R10, R8, 0x2, R12 ;  /* 0x00000002080a7825 */ /* 0x000fc800078e020c */
[----:B------:R-:W-:-:S04]  /*7c650*/  IMAD.WIDE R8, R8, 0x2, R6 ;  /* 0x0000000208087825 */ /* 0x000fc800078e0206 */
[----:B------:R-:W-:Y:S01]  /*7c660*/  IMAD.WIDE R18, R0, 0x2, R4 ;  /* 0x0000000200127825 */ /* 0x000fe200078e0204 */
[----:B--2---:R-:W-:Y:S04]  /*7c670*/  @P3 STG.E.U16 [R16.64], R20 ;  /* 0x0000001410003986 */ /* 0x004fe8000c101506 */
[----:B----4-:R-:W-:Y:S04]  /*7c680*/  @P5 STG.E.U16 [R10.64], R27 ;  /* 0x0000001b0a005986 */ /* 0x010fe8000c101506 */
[----:B------:R-:W-:Y:S04]  /*7c690*/  @P4 STG.E.U16 [R8.64], R21 ;  /* 0x0000001508004986 */ /* 0x000fe8000c101506 */
[----:B------:R0:W-:Y:S02]  /*7c6a0*/  @P6 STG.E.U16 [R18.64], R3 ;  /* 0x0000000312006986 */ /* 0x0001e4000c101506 */
[----:B0-----:R-:W-:-:S02]  /*7c6b0*/  PRMT R19, R21, 0x7632, R19 ;  /* 0x0000763215137816 */ /* 0x001fc40000000013 */
[----:B------:R-:W2:Y:S01]  /*7c6c0*/  LDL.LU R21, [R1+0x2448] ;  /* 0x0024480001157983 */ /* 0x000ea20000300800 */
[----:B------:R-:W-:Y:S01]  /*7c6d0*/  ISETP.LT.AND P4, PT, R23, c[0x0][0x178], !P0 ;  /* 0x00005e0017007a0c */ /* 0x000fe20004781270 */
[----:B------:R-:W-:Y:S01]  /*7c6e0*/  IMAD.WIDE R8, R0, 0x2, R14 ;  /* 0x0000000200087825 */ /* 0x000fe200078e020e */
[----:B------:R-:W-:Y:S02]  /*7c6f0*/  ISETP.LT.AND P5, PT, R2, c[0x0][0x178], !P0 ;  /* 0x00005e0002007a0c */ /* 0x000fe400047a1270 */
[----:B------:R-:W-:Y:S02]  /*7c700*/  PRMT R3, R20, 0x7632, R3 ;  /* 0x0000763214037816 */ /* 0x000fe40000000003 */
[----:B------:R-:W-:Y:S02]  /*7c710*/  ISETP.LT.AND P6, PT, R29, c[0x0][0x178], !P0 ;  /* 0x00005e001d007a0c */ /* 0x000fe400047c1270 */
[----:B------:R-:W-:Y:S01]  /*7c720*/  ISETP.LT.AND P0, PT, R28, c[0x0][0x178], !P2 ;  /* 0x00005e001c007a0c */ /* 0x000fe20005701270 */
[----:B------:R-:W-:Y:S01]  /*7c730*/  IMAD.WIDE R10, R0, 0x2, R12 ;  /* 0x00000002000a7825 */ /* 0x000fe200078e020c */
[----:B------:R-:W-:-:S02]  /*7c740*/  PRMT R18, R27, 0x7632, R18 ;  /* 0x000076321b127816 */ /* 0x000fc40000000012 */
[----:B------:R-:W3:Y:S01]  /*7c750*/  LDL.LU R27, [R1+0x1b0] ;  /* 0x0001b000011b7983 */ /* 0x000ee20000300800 */
[C---:B------:R-:W-:Y:S01]  /*7c760*/  IMAD.WIDE R16, R0.reuse, 0x2, R6 ;  /* 0x0000000200107825 */ /* 0x040fe200078e0206 */
[----:B------:R-:W-:Y:S02]  /*7c770*/  IADD3 R0, R0, c[0x0][0x198], RZ ;  /* 0x0000660000007a10 */ /* 0x000fe40007ffe0ff */
[----:B------:R0:W-:Y:S01]  /*7c780*/  @P4 STG.E.U16 [R8.64], R3 ;  /* 0x0000000308004986 */ /* 0x0001e2000c101506 */
[----:B------:R-:W-:-:S03]  /*7c790*/  ISETP.LT.AND P4, PT, R23, c[0x0][0x178], !P2 ;  /* 0x00005e0017007a0c */ /* 0x000fc60005781270 */
[----:B------:R1:W-:Y:S04]  /*7c7a0*/  @P5 STG.E.U16 [R10.64], R18 ;  /* 0x000000120a005986 */ /* 0x0003e8000c101506 */
[----:B------:R4:W-:Y:S01]  /*7c7b0*/  @P6 STG.E.U16 [R16.64], R19 ;  /* 0x0000001310006986 */ /* 0x0009e2000c101506 */
[----:B0-----:R-:W-:-:S04]  /*7c7c0*/  IMAD.WIDE R8, R0, 0x2, R4 ;  /* 0x0000000200087825 */ /* 0x001fc800078e0204 */
[C---:B-1----:R-:W-:Y:S01]  /*7c7d0*/  IMAD.WIDE R10, R0.reuse, 0x2, R14 ;  /* 0x00000002000a7825 */ /* 0x042fe200078e020e */
[----:B------:R-:W-:-:S03]  /*7c7e0*/  IADD3 R3, R0, c[0x0][0x198], RZ ;  /* 0x0000660000037a10 */ /* 0x000fc60007ffe0ff */
[C---:B----4-:R-:W-:Y:S01]  /*7c7f0*/  IMAD.WIDE R16, R0.reuse, 0x2, R6 ;  /* 0x0000000200107825 */ /* 0x050fe200078e0206 */
[----:B--2---:R0:W-:Y:S04]  /*7c800*/  @P0 STG.E.U16 [R8.64], R21 ;  /* 0x0000001508000986 */ /* 0x0041e8000c101506 */
[----:B------:R1:W-:Y:S01]  /*7c810*/  @P4 STG.E.U16 [R10.64], R24 ;  /* 0x000000180a004986 */ /* 0x0003e2000c101506 */
[----:B0-----:R-:W-:Y:S01]  /*7c820*/  IMAD.WIDE R8, R0, 0x2, R12 ;  /* 0x0000000200087825 */ /* 0x001fe200078e020c */
[----:B------:R-:W-:Y:S02]  /*7c830*/  PRMT R0, R24, 0x7632, R0 ;  /* 0x0000763218007816 */ /* 0x000fe40000000000 */
[----:B-1----:R-:W2:Y:S01]  /*7c840*/  LDL.LU R24, [R1+0x80] ;  /* 0x0000800001187983 */ /* 0x002ea20000300800 */
[----:B------:R-:W-:-:S02]  /*7c850*/  ISETP.LT.AND P5, PT, R2, c[0x0][0x178], !P2 ;  /* 0x00005e0002007a0c */ /* 0x000fc400057a1270 */
[----:B------:R-:W-:Y:S02]  /*7c860*/  ISETP.LT.AND P2, PT, R29, c[0x0][0x178], !P2 ;  /* 0x00005e001d007a0c */ /* 0x000fe40005741270 */
[----:B------:R-:W-:Y:S02]  /*7c870*/  ISETP.LT.AND P6, PT, R28, c[0x0][0x178], !P1 ;  /* 0x00005e001c007a0c */ /* 0x000fe40004fc1270 */
[----:B------:R-:W-:Y:S02]  /*7c880*/  IADD3 R20, R22, 0x4, RZ ;  /* 0x0000000416147810 */ /* 0x000fe40007ffe0ff */
[----:B------:R-:W-:Y:S01]  /*7c890*/  ISETP.LT.AND P4, PT, R23, c[0x0][0x178], !P1 ;  /* 0x00005e0017007a0c */ /* 0x000fe20004f81270 */
[----:B------:R-:W-:Y:S01]  /*7c8a0*/  IMAD.WIDE R18, R3, 0x2, R4 ;  /* 0x0000000203127825 */ /* 0x000fe200078e0204 */
[----:B------:R-:W-:Y:S02]  /*7c8b0*/  ISETP.GE.AND P3, PT, R20, c[0x0][0x17c], PT ;  /* 0x00005f0014007a0c */ /* 0x000fe40003f66270 */
[----:B------:R-:W-:Y:S01]  /*7c8c0*/  PRMT R20, R21, 0x7632, R20 ;  /* 0x0000763215147816 */ /* 0x000fe20000000014 */
[----:B------:R0:W-:Y:S01]  /*7c8d0*/  @P5 STG.E.U16 [R8.64], R26 ;  /* 0x0000001a08005986 */ /* 0x0001e2000c101506 */
[----:B------:R-:W-:-:S03]  /*7c8e0*/  ISETP.LT.AND P5, PT, R2, c[0x0][0x178], !P1 ;  /* 0x00005e0002007a0c */ /* 0x000fc60004fa1270 */
[----:B------:R1:W-:Y:S04]  /*7c8f0*/  @P2 STG.E.U16 [R16.64], R25 ;  /* 0x0000001910002986 */ /* 0x0003e8000c101506 */
[----:B------:R4:W-:Y:S01]  /*7c900*/  @P6 STG.E.U16 [R18.64], R20 ;  /* 0x0000001412006986 */ /* 0x0009e2000c101506 */
[----:B------:R-:W-:Y:S01]  /*7c910*/  ISETP.LT.AND P6, PT, R29, c[0x0][0x178], !P1 ;  /* 0x00005e001d007a0c */ /* 0x000fe20004fc1270 */
[----:B0-----:R-:W-:Y:S01]  /*7c920*/  IMAD.WIDE R8, R3, 0x2, R14 ;  /* 0x0000000203087825 */ /* 0x001fe200078e020e */
[----:B------:R-:W-:-:S03]  /*7c930*/  ISETP.LT.AND P1, PT, R28, c[0x0][0x178], !P3 ;  /* 0x00005e001c007a0c */ /* 0x000fc60005f21270 */
[----:B------:R-:W-:Y:S01]  /*7c940*/  IMAD.WIDE R10, R3, 0x2, R12 ;  /* 0x00000002030a7825 */ /* 0x000fe200078e020c */
[----:B------:R0:W-:Y:S01]  /*7c950*/  @P4 STG.E.U16 [R8.64], R0 ;  /* 0x0000000008004986 */ /* 0x0001e2000c101506 */
[----:B------:R-:W-:Y:S02]  /*7c960*/  ISETP.LT.AND P4, PT, R23, c[0x0][0x178], !P3 ;  /* 0x00005e0017007a0c */ /* 0x000fe40005f81270 */
[C---:B-1----:R-:W-:Y:S01]  /*7c970*/  IMAD.WIDE R16, R3.reuse, 0x2, R6 ;  /* 0x0000000203107825 */ /* 0x042fe200078e0206 */
[----:B------:R-:W-:Y:S02]  /*7c980*/  IADD3 R3, R3, c[0x0][0x198], RZ ;  /* 0x0000660003037a10 */ /* 0x000fe40007ffe0ff */
[----:B------:R-:W-:Y:S02]  /*7c990*/  IADD3 R21, R22, 0x5, RZ ;  /* 0x0000000516157810 */ /* 0x000fe40007ffe0ff */
[----:B----4-:R-:W-:Y:S02]  /*7c9a0*/  PRMT R18, R26, 0x7632, R18 ;  /* 0x000076321a127816 */ /* 0x010fe40000000012 */
[----:B------:R-:W-:Y:S01]  /*7c9b0*/  PRMT R19, R25, 0x7632, R19 ;  /* 0x0000763219137816 */ /* 0x000fe20000000013 */
[----:B------:R-:W4:Y:S01]  /*7c9c0*/  LDL.LU R26, [R1+0x200] ;  /* 0x00020000011a7983 */ /* 0x000f220000300800 */
[----:B------:R-:W-:Y:S01]  /*7c9d0*/  ISETP.GE.AND P0, PT, R21, c[0x0][0x17c], PT ;  /* 0x00005f0015007a0c */ /* 0x000fe20003f06270 */
[----:B0-----:R-:W-:Y:S01]  /*7c9e0*/  IMAD.WIDE R8, R3, 0x2, R4 ;  /* 0x0000000203087825 */ /* 0x001fe200078e0204 */
[C---:B------:R-:W-:Y:S01]  /*7c9f0*/  IADD3 R20, R22.reuse, 0x6, RZ ;  /* 0x0000000616147810 */ /* 0x040fe20007ffe0ff */
[----:B------:R0:W-:Y:S01]  /*7ca00*/  @P5 STG.E.U16 [R10.64], R18 ;  /* 0x000000120a005986 */ /* 0x0001e2000c101506 */
[----:B------:R-:W-:-:S02]  /*7ca10*/  IADD3 R21, R22, 0x7, RZ ;  /* 0x0000000716157810 */ /* 0x000fc40007ffe0ff */
[----:B------:R-:W-:Y:S01]  /*7ca20*/  ISETP.GE.AND P2, PT, R20, c[0x0][0x17c], PT ;  /* 0x00005f0014007a0c */ /* 0x000fe20003f46270 */
[----:B------:R-:W-:Y:S01]  /*7ca30*/  @P6 STG.E.U16 [R16.64], R19 ;  /* 0x0000001310006986 */ /* 0x000fe2000c101506 */
[----:B---3--:R-:W-:-:S03]  /*7ca40*/  PRMT R20, R27, 0x7632, R20 ;  /* 0x000076321b147816 */ /* 0x008fc60000000014 */
[----:B------:R1:W-:Y:S01]  /*7ca50*/  @P1 STG.E.U16 [R8.64], R27 ;  /* 0x0000001b08001986 */ /* 0x0003e2000c101506 */
[----:B0-----:R-:W-:-:S03]  /*7ca60*/  IMAD.WIDE R10, R3, 0x2, R14 ;  /* 0x00000002030a7825 */ /* 0x001fc600078e020e */
[----:B------:R-:W3:Y:S01]  /*7ca70*/  LDL.LU R25, [R1+0x1c0] ;  /* 0x0001c00001197983 */ /* 0x000ee20000300800 */
[----:B------:R-:W-:-:S03]  /*7ca80*/  ISETP.GE.AND P1, PT, R21, c[0x0][0x17c], PT ;  /* 0x00005f0015007a0c */ /* 0x000fc60003f26270 */
[----:B-1----:R-:W5:Y:S04]  /*7ca90*/  LDL.LU R27, [R1+0x90] ;  /* 0x00009000011b7983 */ /* 0x002f680000300800 */
[----:B------:R-:W3:Y:S01]  /*7caa0*/  LDL.LU R21, [R1+0x30] ;  /* 0x0000300001157983 */ /* 0x000ee20000300800 */
[C---:B------:R-:W-:Y:S01]  /*7cab0*/  IADD3 R0, R3.reuse, c[0x0][0x198], RZ ;  /* 0x0000660003007a10 */ /* 0x040fe20007ffe0ff */
[----:B------:R-:W-:-:S04]  /*7cac0*/  IMAD.WIDE R8, R3, 0x2, R12 ;  /* 0x0000000203087825 */ /* 0x000fc800078e020c */
[----:B------:R-:W-:Y:S01]  /*7cad0*/  IMAD.WIDE R16, R3, 0x2, R6 ;  /* 0x0000000203107825 */ /* 0x000fe200078e0206 */
[----:B--2---:R0:W-:Y:S04]  /*7cae0*/  @P4 STG.E.U16 [R10.64], R24 ;  /* 0x000000180a004986 */ /* 0x0041e8000c101506 */
[----:B0-----:R-:W2:Y:S01]  /*7caf0*/  LDL.LU R11, [R1+0x70] ;  /* 0x00007000010b7983 */ /* 0x001ea20000300800 */
[----:B------:R-:W-:-:S03]  /*7cb00*/  PRMT R3, R24, 0x7632, R3 ;  /* 0x0000763218037816 */ /* 0x000fc60000000003 */
[----:B------:R-:W3:Y:S01]  /*7cb10*/  LDL.LU R24, [R1+0x2444] ;  /* 0x0024440001187983 */ /* 0x000ee20000300800 */
[----:B------:R-:W-:Y:S02]  /*7cb20*/  ISETP.LT.AND P5, PT, R2, c[0x0][0x178], !P3 ;  /* 0x00005e0002007a0c */ /* 0x000fe40005fa1270 */
[----:B------:R-:W-:Y:S02]  /*7cb30*/  ISETP.LT.AND P3, PT, R29, c[0x0][0x178], !P3 ;  /* 0x00005e001d007a0c */ /* 0x000fe40005f61270 */
[----:B------:R-:W-:Y:S01]  /*7cb40*/  ISETP.LT.AND P6, PT, R28, c[0x0][0x178], !P0 ;  /* 0x00005e001c007a0c */ /* 0x000fe200047c1270 */
[----:B------:R-:W-:Y:S01]  /*7cb50*/  IMAD.WIDE R18, R0, 0x2, R4 ;  /* 0x0000000200127825 */ /* 0x000fe200078e0204 */
[----:B------:R-:W-:-:S07]  /*7cb60*/  ISETP.LT.AND P4, PT, R23, c[0x0][0x178], !P0 ;  /* 0x00005e0017007a0c */ /* 0x000fce0004781270 */
[----:B--2---:R0:W-:Y:S01]  /*7cb70*/  @P5 STG.E.U16 [R8.64], R11 ;  /* 0x0000000b08005986 */ /* 0x0041e2000c101506 */
[----:B------:R-:W-:-:S03]  /*7cb80*/  ISETP.LT.AND P5, PT, R2, c[0x0][0x178], !P0 ;  /* 0x00005e0002007a0c */ /* 0x000fc600047a1270 */
[----:B---3--:R1:W-:Y:S04]  /*7cb90*/  @P3 STG.E.U16 [R16.64], R21 ;  /* 0x0000001510003986 */ /* 0x0083e8000c101506 */
[----:B------:R2:W-:Y:S01]  /*7cba0*/  @P6 STG.E.U16 [R18.64], R20 ;  /* 0x0000001412006986 */ /* 0x0005e2000c101506 */
[----:B------:R-:W-:Y:S02]  /*7cbb0*/  ISETP.LT.AND P6, PT, R29, c[0x0][0x178], !P0 ;  /* 0x00005e001d007a0c */ /* 0x000fe400047c1270 */
[----:B------:R-:W-:Y:S01]  /*7cbc0*/  ISETP.LT.AND P0, PT, R28, c[0x0][0x178], !P2 ;  /* 0x00005e001c007a0c */ /* 0x000fe20005701270 */
[----:B0-----:R-:W-:-:S04]  /*7cbd0*/  IMAD.WIDE R8, R0, 0x2, R14 ;  /* 0x0000000200087825 */ /* 0x001fc800078e020e */
[----:B-1----:R-:W-:Y:S01]  /*7cbe0*/  IMAD.WIDE R16, R0, 0x2, R6 ;  /* 0x0000000200107825 */ /* 0x002fe200078e0206 */
[----:B--2---:R-:W-:-:S03]  /*7cbf0*/  PRMT R18, R11, 0x7632, R18 ;  /* 0x000076320b127816 */ /* 0x004fc60000000012 */
[C---:B------:R-:W-:Y:S01]  /*7cc00*/  IMAD.WIDE R10, R0.reuse, 0x2, R12 ;  /* 0x00000002000a7825 */ /* 0x040fe200078e020c */
[----:B------:R-:W-:Y:S01]  /*7cc10*/  PRMT R19, R21, 0x7632, R19 ;  /* 0x0000763215137816 */ /* 0x000fe20000000013 */
[----:B------:R0:W-:Y:S01]  /*7cc20*/  @P4 STG.E.U16 [R8.64], R3 ;  /* 0x0000000308004986 */ /* 0x0001e2000c101506 */
[----:B------:R-:W-:Y:S02]  /*7cc30*/  IADD3 R0, R0, c[0x0][0x198], RZ ;  /* 0x0000660000007a10 */ /* 0x000fe40007ffe0ff */
[----:B------:R-:W-:Y:S01]  /*7cc40*/  ISETP.LT.AND P4, PT, R23, c[0x0][0x178], !P2 ;  /* 0x00005e0017007a0c */ /* 0x000fe20005781270 */
[----:B------:R1:W-:Y:S01]  /*7cc50*/  @P5 STG.E.U16 [R10.64], R18 ;  /* 0x000000120a005986 */ /* 0x0003e2000c101506 */
[----:B------:R-:W-:Y:S02]  /*7cc60*/  ISETP.LT.AND P5, PT, R2, c[0x0][0x178], !P2 ;  /* 0x00005e0002007a0c */ /* 0x000fe400057a1270 */
[----:B------:R-:W-:Y:S01]  /*7cc70*/  ISETP.LT.AND P2, PT, R29, c[0x0][0x178], !P2 ;  /* 0x00005e001d007a0c */ /* 0x000fe20005741270 */
[----:B------:R2:W-:Y:S01]  /*7cc80*/  @P6 STG.E.U16 [R16.64], R19 ;  /* 0x0000001310006986 */ /* 0x0005e2000c101506 */
[----:B------:R-:W-:Y:S01]  /*7cc90*/  ISETP.LT.AND P6, PT, R28, c[0x0][0x178], !P1 ;  /* 0x00005e001c007a0c */ /* 0x000fe20004fc1270 */
[----:B0-----:R-:W-:Y:S01]  /*7cca0*/  IMAD.WIDE R8, R0, 0x2, R4 ;  /* 0x0000000200087825 */ /* 0x001fe200078e0204 */
[----:B------:R-:W-:-:S02]  /*7ccb0*/  IADD3 R20, R22, 0x8, RZ ;  /* 0x0000000816147810 */ /* 0x000fc40007ffe0ff */
[C---:B------:R-:W-:Y:S01]  /*7ccc0*/  IADD3 R3, R0.reuse, c[0x0][0x198], RZ ;  /* 0x0000660000037a10 */ /* 0x040fe20007ffe0ff */
[----:B-1----:R-:W-:Y:S01]  /*7ccd0*/  IMAD.WIDE R10, R0, 0x2, R14 ;  /* 0x00000002000a7825 */ /* 0x002fe200078e020e */
[----:B----4-:R0:W-:Y:S01]  /*7cce0*/  @P0 STG.E.U16 [R8.64], R26 ;  /* 0x0000001a08000986 */ /* 0x0101e2000c101506 */
[----:B------:R-:W-:Y:S02]  /*7ccf0*/  ISETP.GE.AND P3, PT, R20, c[0x0][0x17c], PT ;  /* 0x00005f0014007a0c */ /* 0x000fe40003f66270 */
[----:B--2---:R-:W-:Y:S01]  /*7cd00*/  IMAD.WIDE R16, R0, 0x2, R6 ;  /* 0x0000000200107825 */ /* 0x004fe200078e0206 */
[----:B------:R-:W-:Y:S01]  /*7cd10*/  PRMT R20, R26, 0x7632, R20 ;  /* 0x000076321a147816 */ /* 0x000fe20000000014 */
[----:B------:R-:W-:Y:S02]  /*7cd20*/  @P4 STG.E.U16 [R10.64], R25 ;  /* 0x000000190a004986 */ /* 0x000fe4000c101506 */
[----:B------:R-:W-:-:S04]  /*7cd30*/  IMAD.WIDE R18, R3, 0x2, R4 ;  /* 0x0000000203127825 */ /* 0x000fc800078e0204 */
[----:B0-----:R-:W-:Y:S01]  /*7cd40*/  IMAD.WIDE R8, R0, 0x2, R12 ;  /* 0x0000000200087825 */ /* 0x001fe200078e020c */
[----:B------:R-:W-:Y:S02]  /*7cd50*/  ISETP.LT.AND P4, PT, R23, c[0x0][0x178], !P1 ;  /* 0x00005e0017007a0c */ /* 0x000fe40004f81270 */
[----:B------:R-:W-:Y:S02]  /*7cd60*/  IADD3 R21, R22, 0x9, RZ ;  /* 0x0000000916157810 */ /* 0x000fe40007ffe0ff */
[----:B-----5:R0:W-:Y:S04]  /*7cd70*/  @P5 STG.E.U16 [R8.64], R27 ;  /* 0x0000001b08005986 */ /* 0x0201e8000c101506 */
[----:B------:R-:W-:Y:S04]  /*7cd80*/  @P2 STG.E.U16 [R16.64], R24 ;  /* 0x0000001810002986 */ /* 0x000fe8000c101506 */
[----:B------:R1:W-:Y:S04]  /*7cd90*/  @P6 STG.E.U16 [R18.64], R20 ;  /* 0x0000001412006986 */ /* 0x0003e8000c101506 */
[----:B------:R-:W2:Y:S01]  /*7cda0*/  LDL.LU R22, [R1+0x220] ;  /* 0x0002200001167983 */ /* 0x000ea20000300800 */
[----:B------:R-:W-:Y:S01]  /*7cdb0*/  PRMT R0, R25, 0x7632, R0 ;  /* 0x0000763219007816 */ /* 0x000fe20000000000 */
[----:B0-----:R-:W-:Y:S01]  /*7cdc0*/  IMAD.WIDE R8, R3, 0x2, R14 ;  /* 0x0000000203087825 */ /* 0x001fe200078e020e */
[----:B-1----:R-:W-:-:S02]  /*7cdd0*/  PRMT R19, R24, 0x7632, R19 ;  /* 0x0000763218137816 */ /* 0x002fc40000000013 */
[----:B------:R-:W3:Y:S04]  /*7cde0*/  LDL R24, [R1+0x1740] ;  /* 0x0017400001187983 */ /* 0x000ee80000100800 */
[----:B------:R-:W-:Y:S01]  /*7cdf0*/  @P4 STG.E.U16 [R8.64], R0 ;  /* 0x0000000008004986 */ /* 0x000fe2000c101506 */
[----:B------:R-:W-:-:S03]  /*7ce00*/  ISETP.LT.AND P4, PT, R23, c[0x0][0x178], !P3 ;  /* 0x00005e0017007a0c */ /* 0x000fc60005f81270 */
[----:B------:R0:W-:Y:S04]  /*7ce10*/  STL [R1+0x2440], R23 ;  /* 0x0024401701007387 */ /* 0x0001e80000100800 */
[----:B0-----:R-:W4:Y:S01]  /*7ce20*/  LDL R23, [R1+0x210] ;  /* 0x0002100001177983 */ /* 0x001f220000100800 */
[----:B------:R-:W-:Y:S02]  /*7ce30*/  ISETP.LT.AND P5, PT, R2, c[0x0][0x178], !P1 ;  /* 0x00005e0002007a0c */ /* 0x000fe40004fa1270 */
[----:B------:R-:W-:Y:S02]  /*7ce40*/  ISETP.LT.AND P6, PT, R29, c[0x0][0x178], !P1 ;  /* 0x00005e001d007a0c */ /* 0x000fe40004fc1270 */
[----:B------:R-:W-:Y:S01]  /*7ce50*/  ISETP.LT.AND P1, PT, R28, c[0x0][0x178], !P3 ;  /* 0x00005e001c007a0c */ /* 0x000fe20005f21270 */
[----:B------:R-:W-:-:S04]  /*7ce60*/  IMAD.WIDE R10, R3, 0x2, R12 ;  /* 0x00000002030a7825 */ /* 0x000fc800078e020c */
[C---:B------:R-:W-:Y:S01]  /*7ce70*/  IMAD.WIDE R16, R3.reuse, 0x2, R6 ;  /* 0x0000000203107825 */ /* 0x040fe200078e0206 */
[----:B------:R-:W-:Y:S02]  /*7ce80*/  IADD3 R3, R3, c[0x0][0x198], RZ ;  /* 0x0000660003037a10 */ /* 0x000fe40007ffe0ff */
[----:B------:R-:W-:-:S03]  /*7ce90*/  PRMT R18, R27, 0x7632, R18 ;  /* 0x000076321b127816 */ /* 0x000fc60000000012 */
[----:B------:R-:W-:Y:S01]  /*7cea0*/  IMAD.WIDE R8, R3, 0x2, R4 ;  /* 0x0000000203087825 */ /* 0x000fe200078e0204 */
[----:B------:R-:W-:Y:S01]  /*7ceb0*/  ISETP.GE.AND P0, PT, R21, c[0x0][0x17c], PT ;  /* 0x00005f0015007a0c */ /* 0x000fe20003f06270 */
[----:B------:R0:W-:Y:S04]  /*7cec0*/  @P5 STG.E.U16 [R10.64], R18 ;  /* 0x000000120a005986 */ /* 0x0001e8000c101506 */
[----:B------:R1:W-:Y:S01]  /*7ced0*/  @P6 STG.E.U16 [R16.64], R19 ;  /* 0x0000001310006986 */ /* 0x0003e2000c101506 */
[C---:B------:R-:W-:Y:S01]  /*7cee0*/  IADD3 R0, R3.reuse, c[0x0][0x198], RZ ;  /* 0x0000660003007a10 */ /* 0x040fe20007ffe0ff */
[----:B0-----:R-:W-:-:S04]  /*7cef0*/  IMAD.WIDE R10, R3, 0x2, R12 ;  /* 0x00000002030a7825 */ /* 0x001fc800078e020c */
[C---:B-1----:R-:W-:Y:S01]  /*7cf00*/  IMAD.WIDE R16, R3.reuse, 0x2, R6 ;  /* 0x0000000203107825 */ /* 0x042fe200078e0206 */
[----:B--2---:R0:W-:Y:S01]  /*7cf10*/  @P1 STG.E.U16 [R8.64], R22 ;  /* 0x0000001608001986 */ /* 0x0041e2000c101506 */
[C---:B---3--:R-:W-:Y:S02]  /*7cf20*/  IADD3 R20, R24.reuse, 0xa, RZ ;  /* 0x0000000a18147810 */ /* 0x048fe40007ffe0ff */
[----:B------:R-:W-:Y:S02]  /*7cf30*/  IADD3 R21, R24, 0xb, RZ ;  /* 0x0000000b18157810 */ /* 0x000fe40007ffe0ff */
[----:B------:R-:W-:Y:S01]  /*7cf40*/  ISETP.GE.AND P2, PT, R20, c[0x0][0x17c], PT ;  /* 0x00005f0014007a0c */ /* 0x000fe20003f46270 */
[----:B0-----:R-:W-:Y:S01]  /*7cf50*/  IMAD.WIDE R8, R3, 0x2, R14 ;  /* 0x0000000203087825 */ /* 0x001fe200078e020e */
[----:B------:R-:W-:Y:S02]  /*7cf60*/  PRMT R20, R22, 0x7632, R20 ;  /* 0x0000763216147816 */ /* 0x000fe40000000014 */
[----:B------:R-:W2:Y:S01]  /*7cf70*/  LDL.LU R22, [R1+0x270] ;  /* 0x0002700001167983 */ /* 0x000ea20000300800 */
[----:B------:R-:W-:-:S03]  /*7cf80*/  ISETP.GE.AND P1, PT, R21, c[0x0][0x17c], PT ;  /* 0x00005f0015007a0c */ /* 0x000fc60003f26270 */
[----:B------:R-:W3:Y:S04]  /*7cf90*/  LDL.LU R26, [R1+0x230] ;  /* 0x00023000011a7983 */ /* 0x000ee80000300800 */
[----:B------:R-:W5:Y:S04]  /*7cfa0*/  LDL.LU R25, [R1+0xf0] ;  /* 0x0000f00001197983 */ /* 0x000f680000300800 */
[----:B------:R-:W2:Y:S04]  /*7cfb0*/  LDL.LU R27, [R1+0xd0] ;  /* 0x0000d000011b7983 */ /* 0x000ea80000300800 */
[----:B------:R-:W2:Y:S04]  /*7cfc0*/  LDL.LU R3, [R1+0xb0] ;  /* 0x0000b00001037983 */ /* 0x000ea80000300800 */
[----:B------:R-:W2:Y:S04]  /*7cfd0*/  LDL.LU R21, [R1+0xc0] ;  /* 0x0000c00001157983 */ /* 0x000ea80000300800 */
[----:B----4-:R0:W-:Y:S04]  /*7cfe0*/  @P4 STG.E.U16 [R8.64], R23 ;  /* 0x0000001708004986 */ /* 0x0101e8000c101506 */
[----:B0-----:R-:W4:Y:S04]  /*7cff0*/  LDL.LU R23, [R1+0x2440] ;  /* 0x0024400001177983 */ /* 0x001f280000300800 */
[----:B------:R-:W3:Y:S01]  /*7d000*/  LDL.LU R9, [R1+0x210] ;  /* 0x0002100001097983 */ /* 0x000ee20000300800 */
[----:B------:R-:W-:-:S02]  /*7d010*/  ISETP.LT.AND P5, PT, R2, c[0x0][0x178], !P3 ;  /* 0x00005e0002007a0c */ /* 0x000fc40005fa1270 */
[----:B------:R-:W-:Y:S02]  /*7d020*/  ISETP.LT.AND P3, PT, R29, c[0x0][0x178], !P3 ;  /* 0x00005e001d007a0c */ /* 0x000fe40005f61270 */
[----:B------:R-:W-:Y:S01]  /*7d030*/  ISETP.LT.AND P6, PT, R28, c[0x0][0x178], !P0 ;  /* 0x00005e001c007a0c */ /* 0x000fe200047c1270 */
[----:B------:R-:W-:-:S08]  /*7d040*/  IMAD.WIDE R18, R0, 0x2, R4 ;  /* 0x0000000200127825 */ /* 0x000fd000078e0204 */
[----:B--2---:R-:W-:Y:S01]  /*7d050*/  @P5 STG.E.U16 [R10.64], R21 ;  /* 0x000000150a005986 */ /* 0x004fe2000c101506 */
[----:B------:R-:W-:-:S03]  /*7d060*/  ISETP.LT.AND P5, PT, R2, c[0x0][0x178], !P0 ;  /* 0x00005e0002007a0c */ /* 0x000fc600047a1270 */
[----:B------:R-:W-:Y:S04]  /*7d070*/  @P3 STG.E.U16 [R16.64], R3 ;  /* 0x0000000310003986 */ /* 0x000fe8000c101506 */
[----:B------:R3:W-:Y:S01]  /*7d080*/  @P6 STG.E.U16 [R18.64], R20 ;  /* 0x0000001412006986 */ /* 0x0007e2000c101506 */
[----:B------:R-:W-:Y:S02]  /*7d090*/  ISETP.LT.AND P6, PT, R29, c[0x0][0x178], !P0 ;  /* 0x00005e001d007a0c */ /* 0x000fe400047c1270 */
[----:B----4-:R-:W-:Y:S02]  /*7d0a0*/  ISETP.LT.AND P4, PT, R23, c[0x0][0x178], !P0 ;  /* 0x00005e0017007a0c */ /* 0x010fe40004781270 */
[----:B------:R-:W-:Y:S02]  /*7d0b0*/  ISETP.LT.AND P0, PT, R28, c[0x0][0x178], !P2 ;  /* 0x00005e001c007a0c */ /* 0x000fe40005701270 */
[----:B---3--:R-:W-:Y:S01]  /*7d0c0*/  PRMT R18, R9, 0x7632, R18 ;  /* 0x0000763209127816 */ /* 0x008fe20000000012 */
[----:B------:R-:W-:Y:S01]  /*7d0d0*/  IMAD.WIDE R8, R0, 0x2, R14 ;  /* 0x0000000200087825 */ /* 0x000fe200078e020e */
[----:B------:R-:W-:-:S02]  /*7d0e0*/  PRMT R20, R3, 0x7632, R20 ;  /* 0x0000763203147816 */ /* 0x000fc40000000014 */
[C---:B------:R-:W-:Y:S01]  /*7d0f0*/  IADD3 R3, R0.reuse, c[0x0][0x198], RZ ;  /* 0x0000660000037a10 */ /* 0x040fe20007ffe0ff */
[----:B------:R-:W-:Y:S01]  /*7d100*/  IMAD.WIDE R10, R0, 0x2, R12 ;  /* 0x00000002000a7825 */ /* 0x000fe200078e020c */
[----:B------:R-:W-:-:S03]  /*7d110*/  PRMT R19, R21, 0x7632, R19 ;  /* 0x0000763215137816 */ /* 0x000fc60000000013 */
[----:B------:R-:W-:Y:S01]  /*7d120*/  IMAD.WIDE R16, R0, 0x2, R6 ;  /* 0x0000000200107825 */ /* 0x000fe200078e0206 */
[----:B------:R0:W-:Y:S04]  /*7d130*/  @P4 STG.E.U16 [R8.64], R18 ;  /* 0x0000001208004986 */ /* 0x0001e8000c101506 */
[----:B------:R-:W-:Y:S04]  /*7d140*/  @P5 STG.E.U16 [R10.64], R19 ;  /* 0x000000130a005986 */ /* 0x000fe8000c101506 */
[----:B------:R1:W-:Y:S01]  /*7d150*/  @P6 STG.E.U16 [R16.64], R20 ;  /* 0x0000001410006986 */ /* 0x0003e2000c101506 */
[----:B0-----:R-:W-:-:S05]  /*7d160*/  IMAD.WIDE R8, R3, 0x2, R4 ;  /* 0x0000000203087825 */ /* 0x001fca00078e0204 */
[----:B------:R0:W-:Y:S01]  /*7d170*/  @P0 STG.E.U16 [R8.64], R22 ;  /* 0x0000001608000986 */ /* 0x0001e2000c101506 */
[----:B-1----:R-:W-:-:S03]  /*7d180*/  PRMT R20, R22, 0x7632, R20 ;  /* 0x0000763216147816 */ /* 0x002fc60000000014 */
[----:B0-----:R-:W2:Y:S01]  /*7d190*/  LDL.LU R22, [R1+0x290] ;  /* 0x0002900001167983 */ /* 0x001ea20000300800 */
[----:B------:R-:W-:Y:S02]  /*7d1a0*/  ISETP.LT.AND P4, PT, R23, c[0x0][0x178], !P2 ;  /* 0x00005e0017007a0c */ /* 0x000fe40005781270 */
[----:B------:R-:W-:Y:S02]  /*7d1b0*/  ISETP.LT.AND P5, PT, R2, c[0x0][0x178], !P2 ;  /* 0x00005e0002007a0c */ /* 0x000fe400057a1270 */
[----:B------:R-:W-:Y:S02]  /*7d1c0*/  ISETP.LT.AND P2, PT, R29, c[0x0][0x178], !P2 ;  /* 0x00005e001d007a0c */ /* 0x000fe40005741270 */
[----:B------:R-:W-:Y:S01]  /*7d1d0*/  ISETP.LT.AND P6, PT, R28, c[0x0][0x178], !P1 ;  /* 0x00005e001c007a0c */ /* 0x000fe20004fc1270 */
[C---:B------:R-:W-:Y:S01]  /*7d1e0*/  IMAD.WIDE R8, R3.reuse, 0x2, R14 ;  /* 0x0000000203087825 */ /* 0x040fe200078e020e */
[C---:B------:R-:W-:Y:S02]  /*7d1f0*/  IADD3 R0, R3.reuse, c[0x0][0x198], RZ ;  /* 0x0000660003007a10 */ /* 0x040fe40007ffe0ff */
[----:B------:R-:W-:Y:S01]  /*7d200*/  IADD3 R21, R24, 0xc, RZ ;  /* 0x0000000c18157810 */ /* 0x000fe20007ffe0ff */
[----:B------:R-:W-:-:S02]  /*7d210*/  IMAD.WIDE R10, R3, 0x2, R12 ;  /* 0x00000002030a7825 */ /* 0x000fc400078e020c */
[----:B------:R0:W-:Y:S02]  /*7d220*/  @P4 STG.E.U16 [R8.64], R26 ;  /* 0x0000001a08004986 */ /* 0x0001e4000c101506 */
[----:B------:R-:W-:Y:S01]  /*7d230*/  IMAD.WIDE R16, R3, 0x2, R6 ;  /* 0x0000000203107825 */ /* 0x000fe200078e0206 */
[----:B------:R-:W-:-:S03]  /*7d240*/  ISETP.LT.AND P4, PT, R23, c[0x0][0x178], !P1 ;  /* 0x00005e0017007a0c */ /* 0x000fc60004f81270 */
[----:B------:R-:W-:Y:S01]  /*7d250*/  IMAD.WIDE R18, R0, 0x2, R4 ;  /* 0x0000000200127825 */ /* 0x000fe200078e0204 */
[----:B------:R-:W-:Y:S01]  /*7d260*/  ISETP.GE.AND P3, PT, R21, c[0x0][0x17c], PT ;  /* 0x00005f0015007a0c */ /* 0x000fe20003f66270 */
[----:B-----5:R1:W-:Y:S01]  /*7d270*/  @P5 STG.E.U16 [R10.64], R25 ;  /* 0x000000190a005986 */ /* 0x0203e2000c101506 */
[----:B------:R-:W-:-:S03]  /*7d280*/  ISETP.LT.AND P5, PT, R2, c[0x0][0x178], !P1 ;  /* 0x00005e0002007a0c */ /* 0x000fc60004fa1270 */
[----:B------:R-:W-:Y:S04]  /*7d290*/  @P2 STG.E.U16 [R16.64], R27 ;  /* 0x0000001b10002986 */ /* 0x000fe8000c101506 */
[----:B------:R3:W-:Y:S01]  /*7d2a0*/  @P6 STG.E.U16 [R18.64], R20 ;  /* 0x0000001412006986 */ /* 0x0007e2000c101506 */
[----:B------:R-:W-:Y:S02]  /*7d2b0*/  ISETP.LT.AND P6, PT, R29, c[0x0][0x178], !P1 ;  /* 0x00005e001d007a0c */ /* 0x000fe40004fc1270 */
[----:B------:R-:W-:Y:S01]  /*7d2c0*/  ISETP.LT.AND P1, PT, R28, c[0x0][0x178], !P3 ;  /* 0x00005e001c007a0c */ /* 0x000fe20005f21270 */
[----:B0-----:R-:W-:Y:S01]  /*7d2d0*/  IMAD.WIDE R8, R0, 0x2, R14 ;  /* 0x0000000200087825 */ /* 0x001fe200078e020e */
[----:B------:R-:W-:Y:S02]  /*7d2e0*/  IADD3 R21, R24, 0xd, RZ ;  /* 0x0000000d18157810 */ /* 0x000fe40007ffe0ff */
[C---:B------:R-:W-:Y:S01]  /*7d2f0*/  IADD3 R3, R0.reuse, c[0x0][0x198], RZ ;  /* 0x0000660000037a10 */ /* 0x040fe20007ffe0ff */
[----:B-1----:R-:W-:Y:S01]  /*7d300*/  IMAD.WIDE R10, R0, 0x2, R12 ;  /* 0x00000002000a7825 */ /* 0x002fe200078e020c */
[----:B---3--:R-:W-:-:S03]  /*7d310*/  PRMT R18, R26, 0x7632, R18 ;  /* 0x000076321a127816 */ /* 0x008fc60000000012 */
[----:B------:R-:W-:Y:S01]  /*7d320*/  IMAD.WIDE R16, R0, 0x2, R6 ;  /* 0x0000000200107825 */ /* 0x000fe200078e0206 */
[----:B------:R-:W-:Y:S02]  /*7d330*/  ISETP.GE.AND P0, PT, R21, c[0x0][0x17c], PT ;  /* 0x00005f0015007a0c */ /* 0x000fe40003f06270 */
[----:B------:R-:W-:Y:S01]  /*7d340*/  PRMT R19, R25, 0x7632, R19 ;  /* 0x0000763219137816 */ /* 0x000fe20000000013 */
[----:B------:R0:W-:Y:S01]  /*7d350*/  @P4 STG.E.U16 [R8.64], R18 ;  /* 0x0000001208004986 */ /* 0x0001e2000c101506 */
[----:B------:R-:W-:Y:S02]  /*7d360*/  PRMT R20, R27, 0x7632, R20 ;  /* 0x000076321b147816 */ /* 0x000fe40000000014 */
[C---:B------:R-:W-:Y:S01]  /*7d370*/  IADD3 R21, R24.reuse, 0xe, RZ ;  /* 0x0000000e18157810 */ /* 0x040fe20007ffe0ff */
[----:B------:R1:W-:Y:S03]  /*7d380*/  @P5 STG.E.U16 [R10.64], R19 ;  /* 0x000000130a005986 */ /* 0x0003e6000c101506 */
[----:B------:R-:W-:Y:S01]  /*7d390*/  ISETP.GE.AND P2, PT, R21, c[0x0][0x17c], PT ;  /* 0x00005f0015007a0c */ /* 0x000fe20003f46270 */
[----:B------:R3:W-:Y:S01]  /*7d3a0*/  @P6 STG.E.U16 [R16.64], R20 ;  /* 0x0000001410006986 */ /* 0x0007e2000c101506 */
[----:B0-----:R-:W-:Y:S01]  /*7d3b0*/  IMAD.WIDE R8, R3, 0x2, R4 ;  /* 0x0000000203087825 */ /* 0x001fe200078e0204 */
[----:B------:R-:W-:-:S02]  /*7d3c0*/  IADD3 R21, R24, 0xf, RZ ;  /* 0x0000000f18157810 */ /* 0x000fc40007ffe0ff */
[----:B------:R-:W4:Y:S01]  /*7d3d0*/  LDL.LU R25, [R1+0x280] ;  /* 0x0002800001197983 */ /* 0x000f220000300800 */
[C---:B------:R-:W-:Y:S01]  /*7d3e0*/  IADD3 R0, R3.reuse, c[0x0][0x198], RZ ;  /* 0x0000660003007a10 */ /* 0x040fe20007ffe0ff */
[----:B-1----:R-:W-:-:S04]  /*7d3f0*/  IMAD.WIDE R10, R3, 0x2, R12 ;  /* 0x00000002030a7825 */ /* 0x002fc800078e020c */
[----:B---3--:R-:W-:Y:S01]  /*7d400*/  IMAD.WIDE R16, R3, 0x2, R6 ;  /* 0x0000000203107825 */ /* 0x008fe200078e0206 */
[----:B--2---:R0:W-:Y:S01]  /*7d410*/  @P1 STG.E.U16 [R8.64], R22 ;  /* 0x0000001608001986 */ /* 0x0041e2000c101506 */
[----:B------:R-:W-:Y:S02]  /*7d420*/  PRMT R20, R22, 0x7632, R20 ;  /* 0x0000763216147816 */ /* 0x000fe40000000014 */
[----:B------:R-:W-:Y:S01]  /*7d430*/  ISETP.GE.AND P1, PT, R21, c[0x0][0x17c], PT ;  /* 0x00005f0015007a0c */ /* 0x000fe20003f26270 */
[----:B0-----:R-:W2:Y:S01]  /*7d440*/  LDL.LU R22, [R1+0x2d0] ;  /* 0x0002d00001167983 */ /* 0x001ea20000300800 */
[----:B------:R-:W-:-:S03]  /*7d450*/  IMAD.WIDE R8, R3, 0x2, R14 ;  /* 0x0000000203087825 */ /* 0x000fc600078e020e */
[----:B------:R-:W3:Y:S04]  /*7d460*/  LDL.LU R26, [R1+0x2a0] ;  /* 0x0002a000011a7983 */ /* 0x000ee80000300800 */
[----:B------:R-:W5:Y:S04]  /*7d470*/  LDL.LU R27, [R1+0x110] ;  /* 0x00011000011b7983 */ /* 0x000f680000300800 */
[----:B------:R-:W2:Y:S04]  /*7d480*/  LDL.LU R3, [R1+0xa0] ;  /* 0x0000a00001037983 */ /* 0x000ea80000300800 */
[----:B------:R-:W2:Y:S01]  /*7d490*/  LDL.LU R21, [R1+0x100] ;  /* 0x0001000001157983 */ /* 0x000ea20000300800 */
[----:B------:R-:W-:-:S02]  /*7d4a0*/  ISETP.LT.AND P4, PT, R23, c[0x0][0x178], !P3 ;  /* 0x00005e0017007a0c */ /* 0x000fc40005f81270 */
[----:B------:R-:W-:Y:S02]  /*7d4b0*/  ISETP.LT.AND P5, PT, R2, c[0x0][0x178], !P3 ;  /* 0x00005e0002007a0c */ /* 0x000fe40005fa1270 */
[----:B------:R-:W-:Y:S02]  /*7d4c0*/  ISETP.LT.AND P3, PT, R29, c[0x0][0x178], !P3 ;  /* 0x00005e001d007a0c */ /* 0x000fe40005f61270 */
[----:B------:R-:W-:Y:S01]  /*7d4d0*/  ISETP.LT.AND P6, PT, R28, c[0x0][0x178], !P0 ;  /* 0x00005e001c007a0c */ /* 0x000fe200047c1270 */
[----:B------:R-:W-:-:S06]  /*7d4e0*/  IMAD.WIDE R18, R0, 0x2, R4 ;  /* 0x0000000200127825 */ /* 0x000fcc00078e0204 */
[----:B----4-:R-:W-:Y:S04]  /*7d4f0*/  @P4 STG.E.U16 [R8.64], R25 ;  /* 0x0000001908004986 */ /* 0x010fe8000c101506 */
[----:B--2---:R-:W-:Y:S04]  /*7d500*/  @P5 STG.E.U16 [R10.64], R21 ;  /* 0x000000150a005986 */ /* 0x004fe8000c101506 */
[----:B------:R-:W-:Y:S04]  /*7d510*/  @P3 STG.E.U16 [R16.64], R3 ;  /* 0x0000000310003986 */ /* 0x000fe8000c101506 */
[----:B------:R0:W-:Y:S02]  /*7d520*/  @P6 STG.E.U16 [R18.64], R20 ;  /* 0x0000001412006986 */ /* 0x0001e4000c101506 */
[----:B0-----:R-:W-:-:S02]  /*7d530*/  PRMT R18, R25, 0x7632, R18 ;  /* 0x0000763219127816 */ /* 0x001fc40000000012 */
[----:B------:R-:W2:Y:S01]  /*7d540*/  LDL.LU R25, [R1+0x243c] ;  /* 0x00243c0001197983 */ /* 0x000ea20000300800 */
[----:B------:R-:W-:Y:S02]  /*7d550*/  ISETP.LT.AND P4, PT, R23, c[0x0][0x178], !P0 ;  /* 0x00005e0017007a0c */ /* 0x000fe40004781270 */
[----:B------:R-:W-:Y:S01]  /*7d560*/  ISETP.LT.AND P5, PT, R2, c[0x0][0x178], !P0 ;  /* 0x00005e0002007a0c */ /* 0x000fe200047a1270 */
[----:B------:R-:W-:Y:S01]  /*7d570*/  IMAD.WIDE R8, R0, 0x2, R14 ;  /* 0x0000000200087825 */ /* 0x000fe200078e020e */
[----:B------:R-:W-:Y:S02]  /*7d580*/  ISETP.LT.AND P6, PT, R29, c[0x0][0x178], !P0 ;  /* 0x00005e001d007a0c */ /* 0x000fe400047c1270 */
[----:B------:R-:W-:Y:S02]  /*7d590*/  ISETP.LT.AND P0, PT, R28, c[0x0][0x178], !P2 ;  /* 0x00005e001c007a0c */ /* 0x000fe40005701270 */
[----:B------:R-:W-:Y:S02]  /*7d5a0*/  PRMT R20, R3, 0x7632, R20 ;  /* 0x0000763203147816 */ /* 0x000fe40000000014 */
[C---:B------:R-:W-:Y:S01]  /*7d5b0*/  IADD3 R3, R0.reuse, c[0x0][0x198], RZ ;  /* 0x0000660000037a10 */ /* 0x040fe20007ffe0ff */
[C---:B------:R-:W-:Y:S01]  /*7d5c0*/  IMAD.WIDE R10, R0.reuse, 0x2, R12 ;  /* 0x00000002000a7825 */ /* 0x040fe200078e020c */
[----:B------:R-:W-:Y:S01]  /*7d5d0*/  PRMT R19, R21, 0x7632, R19 ;  /* 0x0000763215137816 */ /* 0x000fe20000000013 */
[----:B------:R0:W-:Y:S01]  /*7d5e0*/  @P4 STG.E.U16 [R8.64], R18 ;  /* 0x0000001208004986 */ /* 0x0001e2000c101506 */
[----:B------:R-:W-:Y:S01]  /*7d5f0*/  ISETP.LT.AND P4, PT, R23, c[0x0][0x178], !P2 ;  /* 0x00005e0017007a0c */ /* 0x000fe20005781270 */
[----:B------:R-:W-:-:S02]  /*7d600*/  IMAD.WIDE R16, R0, 0x2, R6 ;  /* 0x0000000200107825 */ /* 0x000fc400078e0206 */
[----:B------:R1:W-:Y:S01]  /*7d610*/  @P5 STG.E.U16 [R10.64], R19 ;  /* 0x000000130a005986 */ /* 0x0003e2000c101506 */
[----:B------:R-:W-:Y:S02]  /*7d620*/  ISETP.LT.AND P5, PT, R2, c[0x0][0x178], !P2 ;  /* 0x00005e0002007a0c */ /* 0x000fe400057a1270 */
[----:B------:R-:W-:Y:S01]  /*7d630*/  ISETP.LT.AND P2, PT, R29, c[0x0][0x178], !P2 ;  /* 0x00005e001d007a0c */ /* 0x000fe20005741270 */
[----:B------:R4:W-:Y:S01]  /*7d640*/  @P6 STG.E.U16 [R16.64], R20 ;  /* 0x0000001410006986 */ /* 0x0009e2000c101506 */
[----:B0-----:R-:W-:Y:S01]  /*7d650*/  IMAD.WIDE R8, R3, 0x2, R4 ;  /* 0x0000000203087825 */ /* 0x001fe200078e0204 */
[----:B------:R-:W-:-:S04]  /*7d660*/  ISETP.LT.AND P6, PT, R28, c[0x0][0x178], !P1 ;  /* 0x00005e001c007a0c */ /* 0x000fc80004fc1270 */
[----:B------:R0:W-:Y:S01]  /*7d670*/  @P0 STG.E.U16 [R8.64], R22 ;  /* 0x0000001608000986 */ /* 0x0001e2000c101506 */
[C---:B------:R-:W-:Y:S01]  /*7d680*/  IADD3 R0, R3.reuse, c[0x0][0x198], RZ ;  /* 0x0000660003007a10 */ /* 0x040fe20007ffe0ff */
[----:B-1----:R-:W-:Y:S01]  /*7d690*/  IMAD.WIDE R10, R3, 0x2, R12 ;  /* 0x00000002030a7825 */ /* 0x002fe200078e020c */
[----:B----4-:R-:W-:-:S03]  /*7d6a0*/  PRMT R20, R22, 0x7632, R20 ;  /* 0x0000763216147816 */ /* 0x010fc60000000014 */
[C---:B0-----:R-:W-:Y:S01]  /*7d6b0*/  IMAD.WIDE R8, R3.reuse, 0x2, R14 ;  /* 0x0000000203087825 */ /* 0x041fe200078e020e */
[----:B------:R-:W-:Y:S01]  /*7d6c0*/  IADD3 R21, R24, 0x10, RZ ;  /* 0x0000001018157810 */ /* 0x000fe20007ffe0ff */
[----:B------:R-:W4:Y:S02]  /*7d6d0*/  LDL.LU R22, [R1+0x194] ;  /* 0x0001940001167983 */ /* 0x000f240000300800 */
[----:B------:R-:W-:Y:S02]  /*7d6e0*/  IMAD.WIDE R16, R3, 0x2, R6 ;  /* 0x0000000203107825 */ /* 0x000fe400078e0206 */
[----:B---3--:R0:W-:Y:S01]  /*7d6f0*/  @P4 STG.E.U16 [R8.64], R26 ;  /* 0x0000001a08004986 */ /* 0x0081e2000c101506 */
[----:B------:R-:W-:Y:S01]  /*7d700*/  ISETP.LT.AND P4, PT, R23, c[0x0][0x178], !P1 ;  /* 0x00005e0017007a0c */ /* 0x000fe20004f81270 */
[C---:B------:R-:W-:Y:S02]  /*7d710*/  IMAD.WIDE R18, R0.reuse, 0x2, R4 ;  /* 0x0000000200127825 */ /* 0x040fe400078e0204 */
[----:B-----5:R-:W-:Y:S01]  /*7d720*/  @P5 STG.E.U16 [R10.64], R27 ;  /* 0x0000001b0a005986 */ /* 0x020fe2000c101506 */
[----:B------:R-:W-:Y:S01]  /*7d730*/  ISETP.GE.AND P3, PT, R21, c[0x0][0x17c], PT ;  /* 0x00005f0015007a0c */ /* 0x000fe20003f66270 */
[----:B0-----:R-:W-:-:S02]  /*7d740*/  IMAD.WIDE R8, R0, 0x2, R14 ;  /* 0x0000000200087825 */ /* 0x001fc400078e020e */
[----:B------:R-:W-:Y:S04]  /*7d750*/  STL [R1+0x2438], R23 ;  /* 0x0024381701007387 */ /* 0x000fe80000100800 */
[----:B--2---:R-:W-:Y:S04]  /*7d760*/  @P2 STG.E.U16 [R16.64], R25 ;  /* 0x0000001910002986 */ /* 0x004fe8000c101506 */
[----:B------:R0:W-:Y:S02]  /*7d770*/  @P6 STG.E.U16 [R18.64], R20 ;  /* 0x0000001412006986 */ /* 0x0001e4000c101506 */
[----:B0-----:R-:W-:-:S05]  /*7d780*/  PRMT R18, R26, 0x7632, R18 ;  /* 0x000076321a127816 */ /* 0x001fca0000000012 */
[----:B------:R0:W-:Y:S01]  /*7d790*/  @P4 STG.E.U16 [R8.64], R18 ;  /* 0x0000001208004986 */ /* 0x0001e2000c101506 */
[----:B------:R-:W-:-:S03]  /*7d7a0*/  ISETP.LT.AND P4, PT, R23, c[0x0][0x178], !P3 ;  /* 0x00005e0017007a0c */ /* 0x000fc60005f81270 */
[----:B------:R-:W2:Y:S01]  /*7d7b0*/  LDL R23, [R1+0x44] ;  /* 0x0000440001177983 */ /* 0x000ea20000100800 */
[----:B------:R-:W-:Y:S02]  /*7d7c0*/  ISETP.LT.AND P5, PT, R2, c[0x0][0x178], !P1 ;  /* 0x00005e0002007a0c */ /* 0x000fe40004fa1270 */
[----:B------:R-:W-:Y:S02]  /*7d7d0*/  ISETP.LT.AND P6, PT, R29, c[0x0][0x178], !P1 ;  /* 0x00005e001d007a0c */ /* 0x000fe40004fc1270 */
[----:B------:R-:W-:Y:S02]  /*7d7e0*/  ISETP.LT.AND P1, PT, R28, c[0x0][0x178], !P3 ;  /* 0x00005e001c007a0c */ /* 0x000fe40005f21270 */
[----:B------:R-:W-:Y:S02]  /*7d7f0*/  IADD3 R21, R24, 0x11, RZ ;  /* 0x0000001118157810 */ /* 0x000fe40007ffe0ff */
[C---:B------:R-:W-:Y:S01]  /*7d800*/  IADD3 R3, R0.reuse, c[0x0][0x198], RZ ;  /* 0x0000660000037a10 */ /* 0x040fe20007ffe0ff */
[----:B------:R-:W-:Y:S01]  /*7d810*/  IMAD.WIDE R10, R0, 0x2, R12 ;  /* 0x00000002000a7825 */ /* 0x000fe200078e020c */
[----:B------:R-:W-:-:S02]  /*7d820*/  PRMT R19, R27, 0x7632, R19 ;  /* 0x000076321b137816 */ /* 0x000fc40000000013 */
[----:B------:R-:W-:Y:S01]  /*7d830*/  ISETP.GE.AND P0, PT, R21, c[0x0][0x17c], PT ;  /* 0x00005f0015007a0c */ /* 0x000fe20003f06270 */
[----:B------:R-:W-:Y:S01]  /*7d840*/  IMAD.WIDE R16, R0, 0x2, R6 ;  /* 0x0000000200107825 */ /* 0x000fe200078e0206 */
[----:B------:R-:W-:Y:S02]  /*7d850*/  PRMT R20, R25, 0x7632, R20 ;  /* 0x0000763219147816 */ /* 0x000fe40000000014 */
[C---:B------:R-:W-:Y:S01]  /*7d860*/  IADD3 R21, R24.reuse, 0x12, RZ ;  /* 0x0000001218157810 */ /* 0x040fe20007ffe0ff */
[----:B0-----:R-:W-:Y:S01]  /*7d870*/  IMAD.WIDE R8, R3, 0x2, R4 ;  /* 0x0000000203087825 */ /* 0x001fe200078e0204 */
[----:B------:R0:W-:Y:S02]  /*7d880*/  @P5 STG.E.U16 [R10.64], R19 ;  /* 0x000000130a005986 */ /* 0x0001e4000c101506 */
[----:B------:R-:W-:Y:S02]  /*7d890*/  ISETP.GE.AND P2, PT, R21, c[0x0][0x17c], PT ;  /* 0x00005f0015007a0c */ /* 0x000fe40003f46270 */
[----:B------:R1:W-:Y:S01]  /*7d8a0*/  @P6 STG.E.U16 [R16.64], R20 ;  /* 0x0000001410006986 */ /* 0x0003e2000c101506 */
[----:B------:R-:W-:-:S03]  /*7d8b0*/  IADD3 R21, R24, 0x13, RZ ;  /* 0x0000001318157810 */ /* 0x000fc60007ffe0ff */
[----:B----4-:R3:W-:Y:S01]  /*7d8c0*/  @P1 STG.E.U16 [R8.64], R22 ;  /* 0x0000001608001986 */ /* 0x0107e2000c101506 */
[----:B------:R-:W-:Y:S02]  /*7d8d0*/  IADD3 R0, R3, c[0x0][0x198], RZ ;  /* 0x0000660003007a10 */ /* 0x000fe40007ffe0ff */
[----:B------:R-:W-:Y:S01]  /*7d8e0*/  ISETP.GE.AND P1, PT, R21, c[0x0][0x17c], PT ;  /* 0x00005f0015007a0c */ /* 0x000fe20003f26270 */
[----:B0-----:R-:W-:Y:S01]  /*7d8f0*/  IMAD.WIDE R10, R3, 0x2, R12 ;  /* 0x00000002030a7825 */ /* 0x001fe200078e020c */
[----:B-1----:R-:W-:-:S03]  /*7d900*/  PRMT R20, R22, 0x7632, R20 ;  /* 0x0000763216147816 */ /* 0x002fc60000000014 */
[C---:B------:R-:W-:Y:S01]  /*7d910*/  IMAD.WIDE R16, R3.reuse, 0x2, R6 ;  /* 0x0000000203107825 */ /* 0x040fe200078e0206 */
[----:B---3--:R-:W3:Y:S03]  /*7d920*/  LDL.LU R22, [R1+0x1a4] ;  /* 0x0001a40001167983 */ /* 0x008ee60000300800 */
[----:B------:R-:W-:Y:S01]  /*7d930*/  IMAD.WIDE R8, R3, 0x2, R14 ;  /* 0x0000000203087825 */ /* 0x000fe200078e020e */
[----:B------:R-:W4:Y:S04]  /*7d940*/  LDL.LU R26, [R1+0x64] ;  /* 0x00006400011a7983 */ /* 0x000f280000300800 */
[----:B------:R-:W5:Y:S04]  /*7d950*/  LDL.LU R25, [R1+0x54] ;  /* 0x0000540001197983 */ /* 0x000f680000300800 */
[----:B------:R-:W3:Y:S04]  /*7d960*/  LDL.LU R27, [R1+0x14] ;  /* 0x00001400011b7983 */ /* 0x000ee80000300800 */
[----:B------:R-:W3:Y:S04]  /*7d970*/  LDL.LU R3, [R1+0x4] ;  /* 0x0000040001037983 */ /* 0x000ee80000300800 */
[----:B------:R-:W3:Y:S04]  /*7d980*/  LDL.LU R21, [R1+0x24] ;  /* 0x0000240001157983 */ /* 0x000ee80000300800 */
[----:B--2---:R0:W-:Y:S04]  /*7d990*/  @P4 STG.E.U16 [R8.64], R23 ;  /* 0x0000001708004986 */ /* 0x0041e8000c101506 */
[----:B0-----:R-:W2:Y:S04]  /*7d9a0*/  LDL.LU R23, [R1+0x2438] ;  /* 0x0024380001177983 */ /* 0x001ea80000300800 */
[----:B------:R-:W4:Y:S01]  /*7d9b0*/  LDL.LU R9, [R1+0x44] ;  /* 0x0000440001097983 */ /* 0x000f220000300800 */
[----:B------:R-:W-:-:S02]  /*7d9c0*/  ISETP.LT.AND P5, PT, R2, c[0x0][0x178], !P3 ;  /* 0x00005e0002007a0c */ /* 0x000fc40005fa1270 */
[----:B------:R-:W-:Y:S02]  /*7d9d0*/  ISETP.LT.AND P3, PT, R29, c[0x0][0x178], !P3 ;  /* 0x00005e001d007a0c */ /* 0x000fe40005f61270 */
[----:B------:R-:W-:Y:S01]  /*7d9e0*/  ISETP.LT.AND P6, PT, R28, c[0x0][0x178], !P0 ;  /* 0x00005e001c007a0c */ /* 0x000fe200047c1270 */
[----:B------:R-:W-:-:S08]  /*7d9f0*/  IMAD.WIDE R18, R0, 0x2, R4 ;  /* 0x0000000200127825 */ /* 0x000fd000078e0204 */
[----:B---3--:R0:W-:Y:S01]  /*7da00*/  @P5 STG.E.U16 [R10.64], R21 ;  /* 0x000000150a005986 */ /* 0x0081e2000c101506 */
[----:B------:R-:W-:-:S03]  /*7da10*/  ISETP.LT.AND P5, PT, R2, c[0x0][0x178], !P0 ;  /* 0x00005e0002007a0c */ /* 0x000fc600047a1270 */
[----:B------:R-:W-:Y:S04]  /*7da20*/  @P3 STG.E.U16 [R16.64], R3 ;  /* 0x0000000310003986 */ /* 0x000fe8000c101506 */
[----:B------:R1:W-:Y:S01]  /*7da30*/  @P6 STG.E.U16 [R18.64], R20 ;  /* 0x0000001412006986 */ /* 0x0003e2000c101506 */
[----:B------:R-:W-:Y:S01]  /*7da40*/  ISETP.LT.AND P6, PT, R29, c[0x0][0x178], !P0 ;  /* 0x00005e001d007a0c */ /* 0x000fe200047c1270 */
[C---:B0-----:R-:W-:Y:S01]  /*7da50*/  IMAD.WIDE R10, R0.reuse, 0x2, R12 ;  /* 0x00000002000a7825 */ /* 0x041fe200078e020c */
[----:B-1----:R-:W-:Y:S02]  /*7da60*/  PRMT R20, R3, 0x7632, R20 ;  /* 0x0000763203147816 */ /* 0x002fe40000000014 */
[C---:B------:R-:W-:Y:S01]  /*7da70*/  IADD3 R3, R0.reuse, c[0x0][0x198], RZ ;  /* 0x0000660000037a10 */ /* 0x040fe20007ffe0ff */
[----:B------:R-:W-:Y:S01]  /*7da80*/  IMAD.WIDE R16, R0, 0x2, R6 ;  /* 0x0000000200107825 */ /* 0x000fe200078e0206 */
[----:B------:R-:W-:-:S02]  /*7da90*/  PRMT R19, R21, 0x7632, R19 ;  /* 0x0000763215137816 */ /* 0x000fc40000000013 */
[----:B--2---:R-:W-:Y:S02]  /*7daa0*/  ISETP.LT.AND P4, PT, R23, c[0x0][0x178], !P0 ;  /* 0x00005e0017007a0c */ /* 0x004fe40004781270 */
[----:B------:R-:W-:Y:S02]  /*7dab0*/  ISETP.LT.AND P0, PT, R28, c[0x0][0x178], !P2 ;  /* 0x00005e001c007a0c */ /* 0x000fe40005701270 */
[----:B----4-:R-:W-:Y:S01]  /*7dac0*/  PRMT R18, R9, 0x7632, R18 ;  /* 0x0000763209127816 */ /* 0x010fe20000000012 */
[----:B------:R-:W-:-:S08]  /*7dad0*/  IMAD.WIDE R8, R0, 0x2, R14 ;  /* 0x0000000200087825 */ /* 0x000fd000078e020e */
        /* <DEDUP_REMOVED lines=332> */
[----:B------:R-:W-:Y:S01]  /*7efa0*/  @P2 STG.E.U16 [R16.64], R27 ;  /* 0x0000001b10002986 */ /* 0x000fe2000c101506 */
[----:B------:R-:W-:-:S03]  /*7efb0*/  IADD3 R21, R24, 0x25, RZ ;  /* 0x0000002518157810 */ /* 0x000fc60007ffe0ff */
[----:B------:R3:W-:Y:S01]  /*7efc0*/  @P6 STG.E.U16 [R18.64], R20 ;  /* 0x0000001412006986 */ /* 0x0007e2000c101506 */
[----:B------:R-:W-:Y:S02]  /*7efd0*/  ISETP.LT.AND P6, PT, R29, c[0x0][0x178], !P1 ;  /* 0x00005e001d007a0c */ /* 0x000fe40004fc1270 */
[----:B------:R-:W-:Y:S01]  /*7efe0*/  ISETP.LT.AND P1, PT, R28, c[0x0][0x178], !P3 ;  /* 0x00005e001c007a0c */ /* 0x000fe20005f21270 */
[C---:B0-----:R-:W-:Y:S01]  /*7eff0*/  IMAD.WIDE R8, R0.reuse, 0x2, R14 ;  /* 0x0000000200087825 */ /* 0x041fe200078e020e */
[C---:B------:R-:W-:Y:S02]  /*7f000*/  IADD3 R3, R0.reuse, c[0x0][0x198], RZ ;  /* 0x0000660000037a10 */ /* 0x040fe40007ffe0ff */
[----:B------:R-:W-:Y:S01]  /*7f010*/  ISETP.GE.AND P0, PT, R21, c[0x0][0x17c], PT ;  /* 0x00005f0015007a0c */ /* 0x000fe20003f06270 */
[----:B-1----:R-:W-:Y:S01]  /*7f020*/  IMAD.WIDE R10, R0, 0x2, R12 ;  /* 0x00000002000a7825 */ /* 0x002fe200078e020c */
[----:B------:R-:W-:Y:S02]  /*7f030*/  IADD3 R21, R24, 0x26, RZ ;  /* 0x0000002618157810 */ /* 0x000fe40007ffe0ff */
[----:B---3--:R-:W-:Y:S01]  /*7f040*/  PRMT R18, R25, 0x7632, R18 ;  /* 0x0000763219127816 */ /* 0x008fe20000000012 */
[----:B------:R-:W-:Y:S01]  /*7f050*/  IMAD.WIDE R16, R0, 0x2, R6 ;  /* 0x0000000200107825 */ /* 0x000fe200078e0206 */
[----:B------:R-:W-:-:S02]  /*7f060*/  PRMT R19, R26, 0x7632, R19 ;  /* 0x000076321a137816 */ /* 0x000fc40000000013 */
[----:B------:R-:W-:Y:S01]  /*7f070*/  PRMT R20, R27, 0x7632, R20 ;  /* 0x000076321b147816 */ /* 0x000fe20000000014 */
[----:B------:R0:W-:Y:S01]  /*7f080*/  @P4 STG.E.U16 [R8.64], R18 ;  /* 0x0000001208004986 */ /* 0x0001e2000c101506 */
[----:B------:R-:W-:Y:S02]  /*7f090*/  ISETP.GE.AND P2, PT, R21, c[0x0][0x17c], PT ;  /* 0x00005f0015007a0c */ /* 0x000fe40003f46270 */
[----:B------:R-:W-:Y:S01]  /*7f0a0*/  IADD3 R21, R24, 0x27, RZ ;  /* 0x0000002718157810 */ /* 0x000fe20007ffe0ff */
[----:B------:R-:W3:Y:S01]  /*7f0b0*/  LDL.LU R26, [R1+0x88] ;  /* 0x00008800011a7983 */ /* 0x000ee20000300800 */
[----:B------:R-:W-:-:S03]  /*7f0c0*/  IADD3 R0, R3, c[0x0][0x198], RZ ;  /* 0x0000660003007a10 */ /* 0x000fc60007ffe0ff */
[----:B------:R1:W-:Y:S01]  /*7f0d0*/  @P5 STG.E.U16 [R10.64], R19 ;  /* 0x000000130a005986 */ /* 0x0003e2000c101506 */
[----:B0-----:R-:W-:-:S03]  /*7f0e0*/  IMAD.WIDE R8, R3, 0x2, R4 ;  /* 0x0000000203087825 */ /* 0x001fc600078e0204 */
[----:B------:R0:W-:Y:S04]  /*7f0f0*/  @P6 STG.E.U16 [R16.64], R20 ;  /* 0x0000001410006986 */ /* 0x0001e8000c101506 */
[----:B------:R-:W4:Y:S01]  /*7f100*/  LDL.LU R27, [R1+0x208] ;  /* 0x00020800011b7983 */ /* 0x000f220000300800 */
[----:B-1----:R-:W-:-:S03]  /*7f110*/  IMAD.WIDE R10, R3, 0x2, R12 ;  /* 0x00000002030a7825 */ /* 0x002fc600078e020c */
[----:B------:R-:W5:Y:S01]  /*7f120*/  LDL.LU R25, [R1+0x1c8] ;  /* 0x0001c80001197983 */ /* 0x000f620000300800 */
[----:B0-----:R-:W-:-:S03]  /*7f130*/  IMAD.WIDE R16, R3, 0x2, R6 ;  /* 0x0000000203107825 */ /* 0x001fc600078e0206 */
[----:B--2---:R0:W-:Y:S01]  /*7f140*/  @P1 STG.E.U16 [R8.64], R22 ;  /* 0x0000001608001986 */ /* 0x0041e2000c101506 */
[----:B------:R-:W-:Y:S02]  /*7f150*/  PRMT R20, R22, 0x7632, R20 ;  /* 0x0000763216147816 */ /* 0x000fe40000000014 */
[----:B------:R-:W-:Y:S01]  /*7f160*/  ISETP.GE.AND P1, PT, R21, c[0x0][0x17c], PT ;  /* 0x00005f0015007a0c */ /* 0x000fe20003f26270 */
[----:B0-----:R-:W2:Y:S01]  /*7f170*/  LDL.LU R22, [R1+0x98] ;  /* 0x0000980001167983 */ /* 0x001ea20000300800 */
[----:B------:R-:W-:-:S03]  /*7f180*/  IMAD.WIDE R8, R3, 0x2, R14 ;  /* 0x0000000203087825 */ /* 0x000fc600078e020e */
[----:B------:R-:W2:Y:S04]  /*7f190*/  LDL.LU R3, [R1+0x38] ;  /* 0x0000380001037983 */ /* 0x000ea80000300800 */
[----:B------:R-:W2:Y:S01]  /*7f1a0*/  LDL.LU R21, [R1+0x78] ;  /* 0x0000780001157983 */ /* 0x000ea20000300800 */
[----:B------:R-:W-:Y:S02]  /*7f1b0*/  ISETP.LT.AND P4, PT, R23, c[0x0][0x178], !P3 ;  /* 0x00005e0017007a0c */ /* 0x000fe40005f81270 */
[----:B------:R-:W-:Y:S02]  /*7f1c0*/  ISETP.LT.AND P5, PT, R2, c[0x0][0x178], !P3 ;  /* 0x00005e0002007a0c */ /* 0x000fe40005fa1270 */
[----:B------:R-:W-:Y:S02]  /*7f1d0*/  ISETP.LT.AND P3, PT, R29, c[0x0][0x178], !P3 ;  /* 0x00005e001d007a0c */ /* 0x000fe40005f61270 */
[----:B------:R-:W-:Y:S01]  /*7f1e0*/  ISETP.LT.AND P6, PT, R28, c[0x0][0x178], !P0 ;  /* 0x00005e001c007a0c */ /* 0x000fe200047c1270 */
[----:B------:R-:W-:-:S06]  /*7f1f0*/  IMAD.WIDE R18, R0, 0x2, R4 ;  /* 0x0000000200127825 */ /* 0x000fcc00078e0204 */
[----:B---3--:R0:W-:Y:S01]  /*7f200*/  @P4 STG.E.U16 [R8.64], R26 ;  /* 0x0000001a08004986 */ /* 0x0081e2000c101506 */
[----:B------:R-:W-:Y:S01]  /*7f210*/  ISETP.LT.AND P4, PT, R23, c[0x0][0x178], !P0 ;  /* 0x00005e0017007a0c */ /* 0x000fe20004781270 */
[----:B0-----:R-:W-:Y:S02]  /*7f220*/  IMAD.WIDE R8, R0, 0x2, R14 ;  /* 0x0000000200087825 */ /* 0x001fe400078e020e */
[----:B--2---:R-:W-:Y:S01]  /*7f230*/  @P5 STG.E.U16 [R10.64], R21 ;  /* 0x000000150a005986 */ /* 0x004fe2000c101506 */
[----:B------:R-:W-:-:S03]  /*7f240*/  ISETP.LT.AND P5, PT, R2, c[0x0][0x178], !P0 ;  /* 0x00005e0002007a0c */ /* 0x000fc600047a1270 */
[----:B------:R-:W-:Y:S04]  /*7f250*/  @P3 STG.E.U16 [R16.64], R3 ;  /* 0x0000000310003986 */ /* 0x000fe8000c101506 */
[----:B------:R0:W-:Y:S01]  /*7f260*/  @P6 STG.E.U16 [R18.64], R20 ;  /* 0x0000001412006986 */ /* 0x0001e2000c101506 */
[----:B------:R-:W-:Y:S02]  /*7f270*/  ISETP.LT.AND P6, PT, R29, c[0x0][0x178], !P0 ;  /* 0x00005e001d007a0c */ /* 0x000fe400047c1270 */
[----:B------:R-:W-:Y:S02]  /*7f280*/  ISETP.LT.AND P0, PT, R28, c[0x0][0x178], !P2 ;  /* 0x00005e001c007a0c */ /* 0x000fe40005701270 */
[----:B0-----:R-:W-:Y:S02]  /*7f290*/  PRMT R18, R26, 0x7632, R18 ;  /* 0x000076321a127816 */ /* 0x001fe40000000012 */
[----:B------:R-:W2:Y:S01]  /*7f2a0*/  LDL.LU R26, [R1+0x2424] ;  /* 0x00242400011a7983 */ /* 0x000ea20000300800 */
[----:B------:R-:W-:-:S02]  /*7f2b0*/  PRMT R20, R3, 0x7632, R20 ;  /* 0x0000763203147816 */ /* 0x000fc40000000014 */
[C---:B------:R-:W-:Y:S01]  /*7f2c0*/  IADD3 R3, R0.reuse, c[0x0][0x198], RZ ;  /* 0x0000660000037a10 */ /* 0x040fe20007ffe0ff */
[C---:B------:R-:W-:Y:S01]  /*7f2d0*/  IMAD.WIDE R10, R0.reuse, 0x2, R12 ;  /* 0x00000002000a7825 */ /* 0x040fe200078e020c */
[----:B------:R-:W-:Y:S01]  /*7f2e0*/  PRMT R19, R21, 0x7632, R19 ;  /* 0x0000763215137816 */ /* 0x000fe20000000013 */
[----:B------:R0:W-:Y:S02]  /*7f2f0*/  @P4 STG.E.U16 [R8.64], R18 ;  /* 0x0000001208004986 */ /* 0x0001e4000c101506 */
[----:B------:R-:W-:Y:S02]  /*7f300*/  IMAD.WIDE R16, R0, 0x2, R6 ;  /* 0x0000000200107825 */ /* 0x000fe400078e0206 */
[----:B------:R-:W-:Y:S04]  /*7f310*/  @P5 STG.E.U16 [R10.64], R19 ;  /* 0x000000130a005986 */ /* 0x000fe8000c101506 */
[----:B------:R1:W-:Y:S01]  /*7f320*/  @P6 STG.E.U16 [R16.64], R20 ;  /* 0x0000001410006986 */ /* 0x0003e2000c101506 */
[----:B0-----:R-:W-:-:S05]  /*7f330*/  IMAD.WIDE R8, R3, 0x2, R4 ;  /* 0x0000000203087825 */ /* 0x001fca00078e0204 */
[----:B----4-:R0:W-:Y:S01]  /*7f340*/  @P0 STG.E.U16 [R8.64], R27 ;  /* 0x0000001b08000986 */ /* 0x0101e2000c101506 */
[----:B-1----:R-:W-:-:S03]  /*7f350*/  PRMT R20, R27, 0x7632, R20 ;  /* 0x000076321b147816 */ /* 0x002fc60000000014 */
[----:B0-----:R-:W3:Y:S01]  /*7f360*/  LDL.LU R27, [R1+0x228] ;  /* 0x00022800011b7983 */ /* 0x001ee20000300800 */
        /* <DEDUP_REMOVED lines=8> */
[----:B-----5:R0:W-:Y:S02]  /*7f3f0*/  @P4 STG.E.U16 [R8.64], R25 ;  /* 0x0000001908004986 */ /* 0x0201e4000c101506 */
[----:B------:R-:W-:Y:S01]  /*7f400*/  IMAD.WIDE R16, R3, 0x2, R6 ;  /* 0x0000000203107825 */ /* 0x000fe200078e0206 */
[----:B------:R-:W-:-:S03]  /*7f410*/  ISETP.LT.AND P4, PT, R23, c[0x0][0x178], !P1 ;  /* 0x00005e0017007a0c */ /* 0x000fc60004f81270 */
[----:B------:R-:W-:Y:S01]  /*7f420*/  IMAD.WIDE R18, R0, 0x2, R4 ;  /* 0x0000000200127825 */ /* 0x000fe200078e0204 */
[----:B------:R-:W-:Y:S01]  /*7f430*/  ISETP.GE.AND P3, PT, R21, c[0x0][0x17c], PT ;  /* 0x00005f0015007a0c */ /* 0x000fe20003f66270 */
[----:B------:R1:W-:Y:S01]  /*7f440*/  @P5 STG.E.U16 [R10.64], R22 ;  /* 0x000000160a005986 */ /* 0x0003e2000c101506 */
[----:B------:R-:W-:Y:S02]  /*7f450*/  ISETP.LT.AND P5, PT, R2, c[0x0][0x178], !P1 ;  /* 0x00005e0002007a0c */ /* 0x000fe40004fa1270 */
[----:B------:R-:W-:Y:S01]  /*7f460*/  IADD3 R21, R24, 0x29, RZ ;  /* 0x0000002918157810 */ /* 0x000fe20007ffe0ff */
[----:B------:R-:W4:Y:S01]  /*7f470*/  LDL.LU R23, [R1+0x2420] ;  /* 0x0024200001177983 */ /* 0x000f220000300800 */
[C---:B0-----:R-:W-:Y:S01]  /*7f480*/  IMAD.WIDE R8, R0.reuse, 0x2, R14 ;  /* 0x0000000200087825 */ /* 0x041fe200078e020e */
[----:B------:R-:W-:Y:S02]  /*7f490*/  IADD3 R3, R0, c[0x0][0x198], RZ ;  /* 0x0000660000037a10 */ /* 0x000fe40007ffe0ff */
[----:B------:R-:W-:-:S02]  /*7f4a0*/  ISETP.GE.AND P0, PT, R21, c[0x0][0x17c], PT ;  /* 0x00005f0015007a0c */ /* 0x000fc40003f06270 */
[----:B------:R-:W-:Y:S01]  /*7f4b0*/  IADD3 R21, R24, 0x2a, RZ ;  /* 0x0000002a18157810 */ /* 0x000fe20007ffe0ff */
[----:B-1----:R-:W-:Y:S01]  /*7f4c0*/  IMAD.WIDE R10, R0, 0x2, R12 ;  /* 0x00000002000a7825 */ /* 0x002fe200078e020c */
[----:B--2---:R-:W-:Y:S04]  /*7f4d0*/  @P2 STG.E.U16 [R16.64], R26 ;  /* 0x0000001a10002986 */ /* 0x004fe8000c101506 */
[----:B------:R0:W-:Y:S01]  /*7f4e0*/  @P6 STG.E.U16 [R18.64], R20 ;  /* 0x0000001412006986 */ /* 0x0001e2000c101506 */
[----:B------:R-:W-:Y:S02]  /*7f4f0*/  ISETP.LT.AND P6, PT, R29, c[0x0][0x178], !P1 ;  /* 0x00005e001d007a0c */ /* 0x000fe40004fc1270 */
[----:B------:R-:W-:Y:S02]  /*7f500*/  ISETP.LT.AND P1, PT, R28, c[0x0][0x178], !P3 ;  /* 0x00005e001c007a0c */ /* 0x000fe40005f21270 */
[----:B0-----:R-:W-:-:S02]  /*7f510*/  PRMT R19, R22, 0x7632, R19 ;  /* 0x0000763216137816 */ /* 0x001fc40000000013 */
[----:B------:R-:W2:Y:S01]  /*7f520*/  LDL.LU R22, [R1+0x218] ;  /* 0x0002180001167983 */ /* 0x000ea20000300800 */
[----:B------:R-:W-:Y:S02]  /*7f530*/  PRMT R20, R26, 0x7632, R20 ;  /* 0x000076321a147816 */ /* 0x000fe40000000014 */
[----:B------:R-:W-:Y:S01]  /*7f540*/  PRMT R18, R25, 0x7632, R18 ;  /* 0x0000763219127816 */ /* 0x000fe20000000012 */
[----:B------:R-:W5:Y:S01]  /*7f550*/  LDL R26, [R1+0x1768] ;  /* 0x00176800011a7983 */ /* 0x000f620000100800 */
[----:B------:R-:W-:Y:S01]  /*7f560*/  IMAD.WIDE R16, R0, 0x2, R6 ;  /* 0x0000000200107825 */ /* 0x000fe200078e0206 */
[----:B------:R-:W-:Y:S02]  /*7f570*/  ISETP.GE.AND P2, PT, R21, c[0x0][0x17c], PT ;  /* 0x00005f0015007a0c */ /* 0x000fe40003f46270 */
[----:B------:R0:W-:Y:S01]  /*7f580*/  @P4 STG.E.U16 [R8.64], R18 ;  /* 0x0000001208004986 */ /* 0x0001e2000c101506 */
[----:B------:R-:W-:-:S03]  /*7f590*/  IADD3 R21, R24, 0x2b, RZ ;  /* 0x0000002b18157810 */ /* 0x000fc60007ffe0ff */
[----:B------:R1:W-:Y:S01]  /*7f5a0*/  @P5 STG.E.U16 [R10.64], R19 ;  /* 0x000000130a005986 */ /* 0x0003e2000c101506 */
[----:B------:R-:W-:-:S03]  /*7f5b0*/  IADD3 R0, R3, c[0x0][0x198], RZ ;  /* 0x0000660003007a10 */ /* 0x000fc60007ffe0ff */
[----:B------:R3:W-:Y:S01]  /*7f5c0*/  @P6 STG.E.U16 [R16.64], R20 ;  /* 0x0000001410006986 */ /* 0x0007e2000c101506 */
[----:B0-----:R-:W-:-:S03]  /*7f5d0*/  IMAD.WIDE R8, R3, 0x2, R4 ;  /* 0x0000000203087825 */ /* 0x001fc600078e0204 */
[----:B------:R-:W4:Y:S01]  /*7f5e0*/  LDL.LU R25, [R1+0x278] ;  /* 0x0002780001197983 */ /* 0x000f220000300800 */
[----:B-1----:R-:W-:-:S03]  /*7f5f0*/  IMAD.WIDE R10, R3, 0x2, R12 ;  /* 0x00000002030a7825 */ /* 0x002fc600078e020c */
[----:B---3--:R0:W-:Y:S01]  /*7f600*/  @P1 STG.E.U16 [R8.64], R27 ;  /* 0x0000001b08001986 */ /* 0x0081e2000c101506 */
[----:B------:R-:W-:Y:S02]  /*7f610*/  ISETP.GE.AND P1, PT, R21, c[0x0][0x17c], PT ;  /* 0x00005f0015007a0c */ /* 0x000fe40003f26270 */
[----:B------:R-:W-:Y:S01]  /*7f620*/  PRMT R20, R27, 0x7632, R20 ;  /* 0x000076321b147816 */ /* 0x000fe20000000014 */
[C---:B------:R-:W-:Y:S01]  /*7f630*/  IMAD.WIDE R16, R3.reuse, 0x2, R6 ;  /* 0x0000000203107825 */ /* 0x040fe200078e0206 */
[----:B0-----:R-:W3:Y:S03]  /*7f640*/  LDL.LU R27, [R1+0xf8] ;  /* 0x0000f800011b7983 */ /* 0x001ee60000300800 */
[----:B------:R-:W-:Y:S02]  /*7f650*/  IMAD.WIDE R8, R3, 0x2, R14 ;  /* 0x0000000203087825 */ /* 0x000fe400078e020e */
[----:B------:R-:W3:Y:S04]  /*7f660*/  LDL.LU R3, [R1+0xb8] ;  /* 0x0000b80001037983 */ /* 0x000ee80000300800 */
[----:B------:R-:W3:Y:S01]  /*7f670*/  LDL.LU R21, [R1+0xc8] ;  /* 0x0000c80001157983 */ /* 0x000ee20000300800 */
[----:B------:R-:W-:-:S02]  /*7f680*/  ISETP.LT.AND P5, PT, R2, c[0x0][0x178], !P3 ;  /* 0x00005e0002007a0c */ /* 0x000fc40005fa1270 */
[----:B------:R-:W-:Y:S01]  /*7f690*/  ISETP.LT.AND P6, PT, R28, c[0x0][0x178], !P0 ;  /* 0x00005e001c007a0c */ /* 0x000fe200047c1270 */
[----:B------:R-:W-:Y:S01]  /*7f6a0*/  IMAD.WIDE R18, R0, 0x2, R4 ;  /* 0x0000000200127825 */ /* 0x000fe200078e0204 */
[----:B-----5:R-:W-:Y:S02]  /*7f6b0*/  ISETP.LT.AND P4, PT, R26, c[0x0][0x178], !P3 ;  /* 0x00005e001a007a0c */ /* 0x020fe40005f81270 */
[----:B------:R-:W-:-:S11]  /*7f6c0*/  ISETP.LT.AND P3, PT, R29, c[0x0][0x178], !P3 ;  /* 0x00005e001d007a0c */ /* 0x000fd60005f61270 */
[----:B--2---:R0:W-:Y:S01]  /*7f6d0*/  @P4 STG.E.U16 [R8.64], R22 ;  /* 0x0000001608004986 */ /* 0x0041e2000c101506 */
[----:B------:R-:W-:Y:S01]  /*7f6e0*/  ISETP.LT.AND P4, PT, R28, c[0x0][0x178], !P2 ;  /* 0x00005e001c007a0c */ /* 0x000fe20005781270 */
[----:B0-----:R-:W-:Y:S02]  /*7f6f0*/  IMAD.WIDE R8, R0, 0x2, R14 ;  /* 0x0000000200087825 */ /* 0x001fe400078e020e */
[----:B---3--:R0:W-:Y:S04]  /*7f700*/  @P5 STG.E.U16 [R10.64], R21 ;  /* 0x000000150a005986 */ /* 0x0081e8000c101506 */
[----:B------:R-:W-:Y:S01]  /*7f710*/  @P3 STG.E.U16 [R16.64], R3 ;  /* 0x0000000310003986 */ /* 0x000fe2000c101506 */
[----:B------:R-:W-:Y:S02]  /*7f720*/  ISETP.LT.AND P3, PT, R26, c[0x0][0x178], !P0 ;  /* 0x00005e001a007a0c */ /* 0x000fe40004761270 */
[----:B------:R-:W-:Y:S01]  /*7f730*/  ISETP.LT.AND P5, PT, R2, c[0x0][0x178], !P0 ;  /* 0x00005e0002007a0c */ /* 0x000fe200047a1270 */
[----:B------:R1:W-:Y:S01]  /*7f740*/  @P6 STG.E.U16 [R18.64], R20 ;  /* 0x0000001412006986 */ /* 0x0003e2000c101506 */
[----:B------:R-:W-:Y:S01]  /*7f750*/  ISETP.LT.AND P6, PT, R29, c[0x0][0x178], !P0 ;  /* 0x00005e001d007a0c */ /* 0x000fe200047c1270 */
[----:B0-----:R-:W-:Y:S01]  /*7f760*/  IMAD.WIDE R10, R0, 0x2, R12 ;  /* 0x00000002000a7825 */ /* 0x001fe200078e020c */
[----:B-1----:R-:W-:-:S02]  /*7f770*/  PRMT R18, R22, 0x7632, R18 ;  /* 0x0000763216127816 */ /* 0x002fc40000000012 */
[----:B------:R-:W-:Y:S01]  /*7f780*/  PRMT R20, R3, 0x7632, R20 ;  /* 0x0000763203147816 */ /* 0x000fe20000000014 */
[C---:B------:R-:W-:Y:S01]  /*7f790*/  IMAD.WIDE R16, R0.reuse, 0x2, R6 ;  /* 0x0000000200107825 */ /* 0x040fe200078e0206 */
[----:B------:R-:W-:-:S03]  /*7f7a0*/  IADD3 R3, R0, c[0x0][0x198], RZ ;  /* 0x0000660000037a10 */ /* 0x000fc60007ffe0ff */
[----:B------:R0:W-:Y:S01]  /*7f7b0*/  @P3 STG.E.U16 [R8.64], R18 ;  /* 0x0000001208003986 */ /* 0x0001e2000c101506 */
[----:B------:R-:W-:Y:S02]  /*7f7c0*/  PRMT R19, R21, 0x7632, R19 ;  /* 0x0000763215137816 */ /* 0x000fe40000000013 */
[C---:B------:R-:W-:Y:S01]  /*7f7d0*/  IADD3 R0, R3.reuse, c[0x0][0x198], RZ ;  /* 0x0000660003007a10 */ /* 0x040fe20007ffe0ff */
[----:B------:R-:W2:Y:S04]  /*7f7e0*/  LDL.LU R22, [R1+0x241c] ;  /* 0x00241c0001167983 */ /* 0x000ea80000300800 */
[----:B------:R1:W-:Y:S01]  /*7f7f0*/  @P5 STG.E.U16 [R10.64], R19 ;  /* 0x000000130a005986 */ /* 0x0003e2000c101506 */
[----:B0-----:R-:W-:-:S03]  /*7f800*/  IMAD.WIDE R8, R3, 0x2, R4 ;  /* 0x0000000203087825 */ /* 0x001fc600078e0204 */
[----:B------:R0:W-:Y:S04]  /*7f810*/  @P6 STG.E.U16 [R16.64], R20 ;  /* 0x0000001410006986 */ /* 0x0001e8000c101506 */
[----:B----4-:R3:W-:Y:S01]  /*7f820*/  @P4 STG.E.U16 [R8.64], R25 ;  /* 0x0000001908004986 */ /* 0x0107e2000c101506 */
[----:B-1----:R-:W-:Y:S01]  /*7f830*/  IMAD.WIDE R10, R3, 0x2, R12 ;  /* 0x00000002030a7825 */ /* 0x002fe200078e020c */
[----:B0-----:R-:W-:-:S03]  /*7f840*/  PRMT R20, R25, 0x7632, R20 ;  /* 0x0000763219147816 */ /* 0x001fc60000000014 */
[C---:B------:R-:W-:Y:S01]  /*7f850*/  IMAD.WIDE R16, R3.reuse, 0x2, R6 ;  /* 0x0000000203107825 */ /* 0x040fe200078e0206 */
[----:B---3--:R-:W3:Y:S03]  /*7f860*/  LDL.LU R25, [R1+0x108] ;  /* 0x0001080001197983 */ /* 0x008ee60000300800 */
[----:B------:R-:W-:Y:S02]  /*7f870*/  IMAD.WIDE R8, R3, 0x2, R14 ;  /* 0x0000000203087825 */ /* 0x000fe400078e020e */
[----:B------:R-:W4:Y:S01]  /*7f880*/  LDL.LU R3, [R1+0x238] ;  /* 0x0002380001037983 */ /* 0x000f220000300800 */
[----:B------:R-:W-:Y:S02]  /*7f890*/  ISETP.LT.AND P3, PT, R26, c[0x0][0x178], !P2 ;  /* 0x00005e001a007a0c */ /* 0x000fe40005761270 */
[----:B------:R-:W-:Y:S02]  /*7f8a0*/  ISETP.LT.AND P5, PT, R2, c[0x0][0x178], !P2 ;  /* 0x00005e0002007a0c */ /* 0x000fe400057a1270 */
[----:B------:R-:W-:-:S02]  /*7f8b0*/  ISETP.LT.AND P2, PT, R29, c[0x0][0x178], !P2 ;  /* 0x00005e001d007a0c */ /* 0x000fc40005741270 */
[----:B------:R-:W-:Y:S01]  /*7f8c0*/  ISETP.LT.AND P6, PT, R28, c[0x0][0x178], !P1 ;  /* 0x00005e001c007a0c */ /* 0x000fe20004fc1270 */
[----:B------:R-:W-:Y:S01]  /*7f8d0*/  IMAD.WIDE R18, R0, 0x2, R4 ;  /* 0x0000000200127825 */ /* 0x000fe200078e0204 */
[----:B------:R-:W-:-:S05]  /*7f8e0*/  IADD3 R21, R24, 0x2c, RZ ;  /* 0x0000002c18157810 */ /* 0x000fca0007ffe0ff */
[----:B----4-:R-:W-:Y:S04]  /*7f8f0*/  @P3 STG.E.U16 [R8.64], R3 ;  /* 0x0000000308003986 */ /* 0x010fe8000c101506 */
[----:B------:R-:W-:Y:S04]  /*7f900*/  @P5 STG.E.U16 [R10.64], R27 ;  /* 0x0000001b0a005986 */ /* 0x000fe8000c101506 */
[----:B--2---:R-:W-:Y:S04]  /*7f910*/  @P2 STG.E.U16 [R16.64], R22 ;  /* 0x0000001610002986 */ /* 0x004fe8000c101506 */
[----:B------:R0:W-:Y:S02]  /*7f920*/  @P6 STG.E.U16 [R18.64], R20 ;  /* 0x0000001412006986 */ /* 0x0001e4000c101506 */
[----:B0-----:R-:W-:-:S02]  /*7f930*/  PRMT R20, R22, 0x7632, R20 ;  /* 0x0000763216147816 */ /* 0x001fc40000000014 */
[----:B------:R-:W2:Y:S01]  /*7f940*/  LDL.LU R22, [R1+0x2418] ;  /* 0x0024180001167983 */ /* 0x000ea20000300800 */
[----:B------:R-:W-:Y:S02]  /*7f950*/  ISETP.LT.AND P5, PT, R26, c[0x0][0x178], !P1 ;  /* 0x00005e001a007a0c */ /* 0x000fe40004fa1270 */
[----:B------:R-:W-:Y:S02]  /*7f960*/  ISETP.GE.AND P0, PT, R21, c[0x0][0x17c], PT ;  /* 0x00005f0015007a0c */ /* 0x000fe40003f06270 */
[----:B------:R-:W-:Y:S02]  /*7f970*/  ISETP.LT.AND P6, PT, R2, c[0x0][0x178], !P1 ;  /* 0x00005e0002007a0c */ /* 0x000fe40004fc1270 */
[----:B------:R-:W-:Y:S02]  /*7f980*/  ISETP.LT.AND P1, PT, R29, c[0x0][0x178], !P1 ;  /* 0x00005e001d007a0c */ /* 0x000fe40004f21270 */
[----:B------:R-:W-:Y:S01]  /*7f990*/  ISETP.LT.AND P3, PT, R28, c[0x0][0x178], !P0 ;  /* 0x00005e001c007a0c */ /* 0x000fe20004761270 */
[----:B------:R-:W-:Y:S01]  /*7f9a0*/  IMAD.WIDE R8, R0, 0x2, R14 ;  /* 0x0000000200087825 */ /* 0x000fe200078e020e */
[----:B------:R-:W-:-:S02]  /*7f9b0*/  PRMT R18, R3, 0x7632, R18 ;  /* 0x0000763203127816 */ /* 0x000fc40000000012 */
[C---:B------:R-:W-:Y:S01]  /*7f9c0*/  IADD3 R3, R0.reuse, c[0x0][0x198], RZ ;  /* 0x0000660000037a10 */ /* 0x040fe20007ffe0ff */
[C---:B------:R-:W-:Y:S01]  /*7f9d0*/  IMAD.WIDE R10, R0.reuse, 0x2, R12 ;  /* 0x00000002000a7825 */ /* 0x040fe200078e020c */
[----:B------:R-:W-:Y:S01]  /*7f9e0*/  PRMT R19, R27, 0x7632, R19 ;  /* 0x000076321b137816 */ /* 0x000fe20000000013 */
[----:B------:R0:W-:Y:S02]  /*7f9f0*/  @P5 STG.E.U16 [R8.64], R18 ;  /* 0x0000001208005986 */ /* 0x0001e4000c101506 */
[----:B------:R-:W-:Y:S02]  /*7fa00*/  IMAD.WIDE R16, R0, 0x2, R6 ;  /* 0x0000000200107825 */ /* 0x000fe400078e0206 */
[----:B------:R1:W-:Y:S01]  /*7fa10*/  @P6 STG.E.U16 [R10.64], R19 ;  /* 0x000000130a006986 */ /* 0x0003e2000c101506 */
[----:B------:R-:W-:-:S03]  /*7fa20*/  IADD3 R0, R3, c[0x0][0x198], RZ ;  /* 0x0000660003007a10 */ /* 0x000fc60007ffe0ff */
[----:B------:R4:W-:Y:S01]  /*7fa30*/  @P1 STG.E.U16 [R16.64], R20 ;  /* 0x0000001410001986 */ /* 0x0009e2000c101506 */
[----:B0-----:R-:W-:-:S04]  /*7fa40*/  IMAD.WIDE R8, R3, 0x2, R4 ;  /* 0x0000000203087825 */ /* 0x001fc800078e0204 */
[----:B-1----:R-:W-:-:S04]  /*7fa50*/  IMAD.WIDE R10, R3, 0x2, R12 ;  /* 0x00000002030a7825 */ /* 0x002fc800078e020c */
[----:B----4-:R-:W-:Y:S01]  /*7fa60*/  IMAD.WIDE R16, R3, 0x2, R6 ;  /* 0x0000000203107825 */ /* 0x010fe200078e0206 */
[----:B--2---:R0:W-:Y:S01]  /*7fa70*/  @P3 STG.E.U16 [R8.64], R22 ;  /* 0x0000001608003986 */ /* 0x0041e2000c101506 */
[----:B------:R-:W-:-:S03]  /*7fa80*/  PRMT R20, R22, 0x7632, R20 ;  /* 0x0000763216147816 */ /* 0x000fc60000000014 */
[----:B0-----:R-:W2:Y:S01]  /*7fa90*/  LDL.LU R22, [R1+0x2414] ;  /* 0x0024140001167983 */ /* 0x001ea20000300800 */
[----:B------:R-:W-:-:S03]  /*7faa0*/  IMAD.WIDE R8, R3, 0x2, R14 ;  /* 0x0000000203087825 */ /* 0x000fc600078e020e */
[----:B------:R-:W4:Y:S04]  /*7fab0*/  LDL.LU R27, [R1+0x2a8] ;  /* 0x0002a800011b7983 */ /* 0x000f280000300800 */
[----:B------:R-:W5:Y:S01]  /*7fac0*/  LDL.LU R3, [R1+0x288] ;  /* 0x0002880001037983 */ /* 0x000f620000300800 */
[----:B------:R-:W-:Y:S02]  /*7fad0*/  IADD3 R21, R24, 0x2d, RZ ;  /* 0x0000002d18157810 */ /* 0x000fe40007ffe0ff */
[----:B------:R-:W-:Y:S02]  /*7fae0*/  ISETP.LT.AND P1, PT, R26, c[0x0][0x178], !P0 ;  /* 0x00005e001a007a0c */ /* 0x000fe40004721270 */
[----:B------:R-:W-:Y:S02]  /*7faf0*/  ISETP.GE.AND P4, PT, R21, c[0x0][0x17c], PT ;  /* 0x00005f0015007a0c */ /* 0x000fe40003f86270 */
[----:B------:R-:W-:-:S02]  /*7fb00*/  ISETP.LT.AND P5, PT, R2, c[0x0][0x178], !P0 ;  /* 0x00005e0002007a0c */ /* 0x000fc400047a1270 */
[----:B------:R-:W-:Y:S02]  /*7fb10*/  ISETP.LT.AND P0, PT, R29, c[0x0][0x178], !P0 ;  /* 0x00005e001d007a0c */ /* 0x000fe40004701270 */
[----:B------:R-:W-:Y:S01]  /*7fb20*/  ISETP.LT.AND P6, PT, R28, c[0x0][0x178], !P4 ;  /* 0x00005e001c007a0c */ /* 0x000fe200067c1270 */
[----:B------:R-:W-:Y:S01]  /*7fb30*/  IMAD.WIDE R18, R0, 0x2, R4 ;  /* 0x0000000200127825 */ /* 0x000fe200078e0204 */
[----:B------:R-:W-:-:S04]  /*7fb40*/  IADD3 R21, R24, 0x2e, RZ ;  /* 0x0000002e18157810 */ /* 0x000fc80007ffe0ff */
[----:B------:R-:W-:Y:S02]  /*7fb50*/  ISETP.GE.AND P2, PT, R21, c[0x0][0x17c], PT ;  /* 0x00005f0015007a0c */ /* 0x000fe40003f46270 */
[----:B------:R-:W-:-:S04]  /*7fb60*/  IADD3 R21, R24, 0x2f, RZ ;  /* 0x0000002f18157810 */ /* 0x000fc80007ffe0ff */
[----:B------:R-:W-:Y:S02]  /*7fb70*/  ISETP.GE.AND P3, PT, R21, c[0x0][0x17c], PT ;  /* 0x00005f0015007a0c */ /* 0x000fe40003f66270 */
[----:B---3--:R-:W-:Y:S01]  /*7fb80*/  PRMT R21, R25, 0x7632, R21 ;  /* 0x0000763219157816 */ /* 0x008fe20000000015 */
[----:B-----5:R0:W-:Y:S01]  /*7fb90*/  @P1 STG.E.U16 [R8.64], R3 ;  /* 0x0000000308001986 */ /* 0x0201e2000c101506 */
[----:B------:R-:W-:-:S03]  /*7fba0*/  ISETP.LT.AND P1, PT, R26, c[0x0][0x178], !P4 ;  /* 0x00005e001a007a0c */ /* 0x000fc60006721270 */
[----:B------:R1:W-:Y:S01]  /*7fbb0*/  @P5 STG.E.U16 [R10.64], R25 ;  /* 0x000000190a005986 */ /* 0x0003e2000c101506 */
[----:B--2---:R-:W-:-:S03]  /*7fbc0*/  PRMT R22, R23, 0x7632, R22 ;  /* 0x0000763217167816 */ /* 0x004fc60000000016 */
[----:B------:R2:W-:Y:S04]  /*7fbd0*/  @P0 STG.E.U16 [R16.64], R23 ;  /* 0x0000001710000986 */ /* 0x0005e8000c101506 */
[----:B------:R3:W-:Y:S01]  /*7fbe0*/  @P6 STG.E.U16 [R18.64], R20 ;  /* 0x0000001412006986 */ /* 0x0007e2000c101506 */
[----:B0-----:R-:W-:-:S03]  /*7fbf0*/  IMAD.WIDE R8, R0, 0x2, R14 ;  /* 0x0000000200087825 */ /* 0x001fc600078e020e */
[----:B-1----:R-:W5:Y:S01]  /*7fc00*/  LDL.LU R25, [R1+0xe8] ;  /* 0x0000e80001197983 */ /* 0x002f620000300800 */
[----:B--2---:R-:W-:Y:S02]  /*7fc10*/  IADD3 R23, R24, 0x30, RZ ;  /* 0x0000003018177810 */ /* 0x004fe40007ffe0ff */
[----:B---3--:R-:W-:-:S05]  /*7fc20*/  PRMT R20, R3, 0x7632, R20 ;  /* 0x0000763203147816 */ /* 0x008fca0000000014 */
[----:B------:R-:W-:Y:S01]  /*7fc30*/  @P1 STG.E.U16 [R8.64], R20 ;  /* 0x0000001408001986 */ /* 0x000fe2000c101506 */
[----:B------:R-:W-:-:S03]  /*7fc40*/  ISETP.GE.AND P1, PT, R23, c[0x0][0x17c], PT ;  /* 0x00005f0017007a0c */ /* 0x000fc60003f26270 */
[----:B------:R-:W2:Y:S01]  /*7fc50*/  LDL.LU R23, [R1+0x2d8] ;  /* 0x0002d80001177983 */ /* 0x000ea20000300800 */
[----:B------:R-:W-:Y:S02]  /*7fc60*/  ISETP.LT.AND P5, PT, R2, c[0x0][0x178], !P4 ;  /* 0x00005e0002007a0c */ /* 0x000fe400067a1270 */
[----:B------:R-:W-:Y:S01]  /*7fc70*/  ISETP.LT.AND P4, PT, R29, c[0x0][0x178], !P4 ;  /* 0x00005e001d007a0c */ /* 0x000fe20006781270 */
[----:B------:R-:W-:-:S04]  /*7fc80*/  IMAD.WIDE R10, R0, 0x2, R12 ;  /* 0x00000002000a7825 */ /* 0x000fc800078e020c */
[----:B------:R-:W-:Y:S01]  /*7fc90*/  IMAD.WIDE R16, R0, 0x2, R6 ;  /* 0x0000000200107825 */ /* 0x000fe200078e0206 */
[----:B------:R-:W-:Y:S04]  /*7fca0*/  STL [R1+0x240c], R21 ;  /* 0x00240c1501007387 */ /* 0x000fe80000100800 */
[----:B------:R-:W-:Y:S04]  /*7fcb0*/  STL [R1+0x2410], R22 ;  /* 0x0024101601007387 */ /* 0x000fe80000100800 */
[----:B------:R-:W-:Y:S04]  /*7fcc0*/  @P5 STG.E.U16 [R10.64], R21 ;  /* 0x000000150a005986 */ /* 0x000fe8000c101506 */
[----:B------:R0:W-:Y:S01]  /*7fcd0*/  @P4 STG.E.U16 [R16.64], R22 ;  /* 0x0000001610004986 */ /* 0x0001e2000c101506 */
[----:B------:R-:W-:-:S03]  /*7fce0*/  ISETP.LT.AND P6, PT, R28, c[0x0][0x178], !P2 ;  /* 0x00005e001c007a0c */ /* 0x000fc600057c1270 */
[----:B0-----:R-:W3:Y:S01]  /*7fcf0*/  LDL.LU R22, [R1+0x118] ;  /* 0x0001180001167983 */ /* 0x001ee20000300800 */
[----:B------:R-:W-:Y:S02]  /*7fd00*/  ISETP.LT.AND P0, PT, R26, c[0x0][0x178], !P2 ;  /* 0x00005e001a007a0c */ /* 0x000fe40005701270 */
[----:B------:R-:W-:Y:S01]  /*7fd10*/  IADD3 R3, R0, c[0x0][0x198], RZ ;  /* 0x0000660000037a10 */ /* 0x000fe20007ffe0ff */
[----:B------:R-:W5:Y:S01]  /*7fd20*/  LDL.LU R21, [R1+0x19c] ;  /* 0x00019c0001157983 */ /* 0x000f620000300800 */
[----:B------:R-:W-:-:S03]  /*7fd30*/  IADD3 R10, R24, 0x31, RZ ;  /* 0x00000031180a7810 */ /* 0x000fc60007ffe0ff */
[----:B------:R-:W-:-:S04]  /*7fd40*/  IMAD.WIDE R18, R3, 0x2, R4 ;  /* 0x0000000203127825 */ /* 0x000fc800078e0204 */
[C---:B------:R-:W-:Y:S01]  /*7fd50*/  IMAD.WIDE R8, R3.reuse, 0x2, R14 ;  /* 0x0000000203087825 */ /* 0x040fe200078e020e */
[----:B------:R-:W-:Y:S01]  /*7fd60*/  IADD3 R0, R3, c[0x0][0x198], RZ ;  /* 0x0000660003007a10 */ /* 0x000fe20007ffe0ff */
[----:B--2---:R0:W-:Y:S01]  /*7fd70*/  @P6 STG.E.U16 [R18.64], R23 ;  /* 0x0000001712006986 */ /* 0x0041e2000c101506 */
[----:B------:R-:W-:-:S03]  /*7fd80*/  PRMT R20, R23, 0x7632, R20 ;  /* 0x0000763217147816 */ /* 0x000fc60000000014 */
[----:B----4-:R1:W-:Y:S01]  /*7fd90*/  @P0 STG.E.U16 [R8.64], R27 ;  /* 0x0000001b08000986 */ /* 0x0103e2000c101506 */
[----:B------:R-:W-:Y:S01]  /*7fda0*/  ISETP.GE.AND P0, PT, R10, c[0x0][0x17c], PT ;  /* 0x00005f000a007a0c */ /* 0x000fe20003f06270 */
[C---:B------:R-:W-:Y:S02]  /*7fdb0*/  IMAD.WIDE R10, R3.reuse, 0x2, R6 ;  /* 0x00000002030a7825 */ /* 0x040fe400078e0206 */
[----:B0-----:R-:W2:Y:S02]  /*7fdc0*/  LDL.LU R23, [R1+0x4c] ;  /* 0x00004c0001177983 */ /* 0x001ea40000300800 */
[----:B-1----:R-:W-:Y:S01]  /*7fdd0*/  IMAD.WIDE R8, R3, 0x2, R12 ;  /* 0x0000000203087825 */ /* 0x002fe200078e020c */
[----:B------:R-:W-:Y:S02]  /*7fde0*/  PRMT R3, R27, 0x7632, R3 ;  /* 0x000076321b037816 */ /* 0x000fe40000000003 */
[----:B------:R-:W4:Y:S01]  /*7fdf0*/  LDL.LU R27, [R1+0x2c] ;  /* 0x00002c00011b7983 */ /* 0x000f220000300800 */
[----:B------:R-:W-:-:S02]  /*7fe00*/  ISETP.LT.AND P4, PT, R2, c[0x0][0x178], !P2 ;  /* 0x00005e0002007a0c */ /* 0x000fc40005781270 */
[----:B------:R-:W-:Y:S02]  /*7fe10*/  ISETP.LT.AND P2, PT, R29, c[0x0][0x178], !P2 ;  /* 0x00005e001d007a0c */ /* 0x000fe40005741270 */
[----:B------:R-:W-:Y:S01]  /*7fe20*/  ISETP.LT.AND P6, PT, R28, c[0x0][0x178], !P3 ;  /* 0x00005e001c007a0c */ /* 0x000fe20005fc1270 */
[----:B------:R-:W-:Y:S01]  /*7fe30*/  IMAD.WIDE R16, R0, 0x2, R4 ;  /* 0x0000000200107825 */ /* 0x000fe200078e0204 */
[----:B------:R-:W-:-:S07]  /*7fe40*/  ISETP.LT.AND P5, PT, R26, c[0x0][0x178], !P3 ;  /* 0x00005e001a007a0c */ /* 0x000fce0005fa1270 */
[----:B---3--:R-:W-:Y:S01]  /*7fe50*/  @P4 STG.E.U16 [R8.64], R22 ;  /* 0x0000001608004986 */ /* 0x008fe2000c101506 */
[----:B------:R-:W-:-:S03]  /*7fe60*/  ISETP.LT.AND P4, PT, R2, c[0x0][0x178], !P3 ;  /* 0x00005e0002007a0c */ /* 0x000fc60005f81270 */
[----:B-----5:R-:W-:Y:S01]  /*7fe70*/  @P2 STG.E.U16 [R10.64], R25 ;  /* 0x000000190a002986 */ /* 0x020fe2000c101506 */
[----:B------:R-:W-:-:S03]  /*7fe80*/  IMAD.WIDE R18, R0, 0x2, R14 ;  /* 0x0000000200127825 */ /* 0x000fc600078e020e */
[----:B------:R0:W-:Y:S01]  /*7fe90*/  @P6 STG.E.U16 [R16.64], R20 ;  /* 0x0000001410006986 */ /* 0x0001e2000c101506 */
[----:B------:R-:W-:-:S03]  /*7fea0*/  ISETP.LT.AND P3, PT, R29, c[0x0][0x178], !P3 ;  /* 0x00005e001d007a0c */ /* 0x000fc60005f61270 */
[----:B------:R1:W-:Y:S01]  /*7feb0*/  @P5 STG.E.U16 [R18.64], R3 ;  /* 0x0000000312005986 */ /* 0x0003e2000c101506 */
[----:B0-----:R-:W-:-:S03]  /*7fec0*/  PRMT R16, R25, 0x7632, R16 ;  /* 0x0000763219107816 */ /* 0x001fc60000000010 */
[----:B------:R-:W3:Y:S01]  /*7fed0*/  LDL.LU R25, [R1+0xc] ;  /* 0x00000c0001197983 */ /* 0x000ee20000300800 */
[----:B------:R-:W-:Y:S01]  /*7fee0*/  ISETP.LT.AND P5, PT, R28, c[0x0][0x178], !P1 ;  /* 0x00005e001c007a0c */ /* 0x000fe20004fa1270 */
[----:B------:R-:W-:Y:S01]  /*7fef0*/  IMAD.WIDE R8, R0, 0x2, R12 ;  /* 0x0000000200087825 */ /* 0x000fe200078e020c */
[----:B-1----:R-:W-:Y:S02]  /*7ff00*/  PRMT R3, R22, 0x7632, R3 ;  /* 0x0000763216037816 */ /* 0x002fe40000000003 */
[----:B------:R-:W-:Y:S01]  /*7ff10*/  ISETP.LT.AND P6, PT, R26, c[0x0][0x178], !P1 ;  /* 0x00005e001a007a0c */ /* 0x000fe20004fc1270 */
[----:B------:R-:W-:Y:S01]  /*7ff20*/  IMAD.WIDE R10, R0, 0x2, R6 ;  /* 0x00000002000a7825 */ /* 0x000fe200078e0206 */
[----:B------:R-:W-:Y:S02]  /*7ff30*/  IADD3 R17, R24, 0x32, RZ ;  /* 0x0000003218117810 */ /* 0x000fe40007ffe0ff */
[----:B------:R-:W-:Y:S02]  /*7ff40*/  ISETP.LT.AND P2, PT, R2, c[0x0][0x178], !P1 ;  /* 0x00005e0002007a0c */ /* 0x000fe40004f41270 */
[----:B------:R-:W-:Y:S01]  /*7ff50*/  IADD3 R18, R0, c[0x0][0x198], RZ ;  /* 0x0000660000127a10 */ /* 0x000fe20007ffe0ff */
[----:B------:R0:W-:Y:S01]  /*7ff60*/  @P4 STG.E.U16 [R8.64], R3 ;  /* 0x0000000308004986 */ /* 0x0001e2000c101506 */
[----:B------:R-:W-:-:S03]  /*7ff70*/  ISETP.GE.AND P4, PT, R17, c[0x0][0x17c], PT ;  /* 0x00005f0011007a0c */ /* 0x000fc60003f86270 */
[----:B------:R1:W-:Y:S01]  /*7ff80*/  @P3 STG.E.U16 [R10.64], R16 ;  /* 0x000000100a003986 */ /* 0x0003e2000c101506 */
[----:B------:R-:W-:Y:S02]  /*7ff90*/  IADD3 R19, R24, 0x33, RZ ;  /* 0x0000003318137810 */ /* 0x000fe40007ffe0ff */
[----:B------:R-:W-:Y:S01]  /*7ffa0*/  PRMT R0, R21, 0x7632, R0 ;  /* 0x0000763215007816 */ /* 0x000fe20000000000 */
[----:B------:R-:W5:Y:S01]  /*7ffb0*/  LDL R22, [R1+0x1ac] ;  /* 0x0001ac0001167983 */ /* 0x000f620000100800 */
[----:B0-----:R-:W-:-:S04]  /*7ffc0*/  IMAD.WIDE R8, R18, 0x2, R14 ;  /* 0x0000000212087825 */ /* 0x001fc800078e020e */
[----:B-1----:R-:W-:-:S04]  /*7ffd0*/  IMAD.WIDE R16, R18, 0x2, R4 ;  /* 0x0000000212107825 */ /* 0x002fc800078e0204 */
[----:B------:R-:W-:Y:S01]  /*7ffe0*/  IMAD.WIDE R10, R18, 0x2, R12 ;  /* 0x00000002120a7825 */ /* 0x000fe200078e020c */
[----:B------:R0:W-:Y:S01]  /*7fff0*/  @P5 STG.E.U16 [R16.64], R21 ;  /* 0x0000001510005986 */ /* 0x0001e2000c101506 */
[----:B------:R-:W-:-:S03]  /*80000*/  ISETP.GE.AND P3, PT, R19, c[0x0][0x17c], PT ;  /* 0x00005f0013007a0c */ /* 0x000fc60003f66270 */
[----:B0-----:R-:W5:Y:S04]  /*80010*/  LDL R21, [R1+0x6c] ;  /* 0x00006c0001157983 */ /* 0x001f680000100800 */
[----:B--2---:R-:W-:Y:S04]  /*80020*/  @P6 STG.E.U16 [R8.64], R23 ;  /* 0x0000001708006986 */ /* 0x004fe8000c101506 */
[----:B----4-:R0:W-:Y:S01]  /*80030*/  @P2 STG.E.U16 [R10.64], R27 ;  /* 0x0000001b0a002986 */ /* 0x0101e2000c101506 */
[----:B------:R-:W-:-:S03]  /*80040*/  PRMT R19, R27, 0x7632, R19 ;  /* 0x000076321b137816 */ /* 0x000fc60000000013 */
[----:B0-----:R-:W2:Y:S01]  /*80050*/  LDL.LU R27, [R1+0x5c] ;  /* 0x00005c00011b7983 */ /* 0x001ea20000300800 */
[----:B------:R-:W-:Y:S02]  /*80060*/  ISETP.LT.AND P1, PT, R29, c[0x0][0x178], !P1 ;  /* 0x00005e001d007a0c */ /* 0x000fe40004f21270 */
[----:B------:R-:W-:Y:S01]  /*80070*/  ISETP.LT.AND P2, PT, R28, c[0x0][0x178], !P0 ;  /* 0x00005e001c007a0c */ /* 0x000fe20004741270 */
[----:B------:R-:W-:Y:S01]  /*80080*/  IMAD.WIDE R8, R18, 0x2, R6 ;  /* 0x0000000212087825 */ /* 0x000fe200078e0206 */
[----:B------:R-:W-:Y:S02]  /*80090*/  ISETP.LT.AND P5, PT, R26, c[0x0][0x178], !P0 ;  /* 0x00005e001a007a0c */ /* 0x000fe400047a1270 */
[----:B------:R-:W-:Y:S02]  /*800a0*/  IADD3 R18, R18, c[0x0][0x198], RZ ;  /* 0x0000660012127a10 */ /* 0x000fe40007ffe0ff */
[----:B------:R-:W-:Y:S02]  /*800b0*/  ISETP.LT.AND P6, PT, R2, c[0x0][0x178], !P0 ;  /* 0x00005e0002007a0c */ /* 0x000fe400047c1270 */
[----:B------:R-:W-:Y:S01]  /*800c0*/  PRMT R3, R23, 0x7632, R3 ;  /* 0x0000763217037816 */ /* 0x000fe20000000003 */
[C---:B------:R-:W-:Y:S01]  /*800d0*/  IMAD.WIDE R10, R18.reuse, 0x2, R14 ;  /* 0x00000002120a7825 */ /* 0x040fe200078e020e */
[----:B------:R-:W-:Y:S01]  /*800e0*/  ISETP.LT.AND P0, PT, R29, c[0x0][0x178], !P0 ;  /* 0x00005e001d007a0c */ /* 0x000fe20004701270 */
[----:B------:R-:W4:Y:S02]  /*800f0*/  LDL.LU R23, [R1+0x1bc] ;  /* 0x0001bc0001177983 */ /* 0x000f240000300800 */
[----:B------:R-:W-:-:S02]  /*80100*/  IMAD.WIDE R16, R18, 0x2, R12 ;  /* 0x0000000212107825 */ /* 0x000fc400078e020c */
[----:B---3--:R0:W-:Y:S01]  /*80110*/  @P1 STG.E.U16 [R8.64], R25 ;  /* 0x0000001908001986 */ /* 0x0081e2000c101506 */
[----:B------:R-:W-:Y:S01]  /*80120*/  IADD3 R20, R24, 0x34, RZ ;  /* 0x0000003418147810 */ /* 0x000fe20007ffe0ff */
[----:B0-----:R-:W-:-:S05]  /*80130*/  IMAD.WIDE R8, R18, 0x2, R4 ;  /* 0x0000000212087825 */ /* 0x001fca00078e0204 */
[----:B------:R0:W-:Y:S01]  /*80140*/  @P2 STG.E.U16 [R8.64], R0 ;  /* 0x0000000008002986 */ /* 0x0001e2000c101506 */
[----:B------:R-:W-:-:S03]  /*80150*/  ISETP.LT.AND P2, PT, R28, c[0x0][0x178], !P4 ;  /* 0x00005e001c007a0c */ /* 0x000fc60006741270 */
[----:B------:R1:W-:Y:S01]  /*80160*/  @P5 STG.E.U16 [R10.64], R3 ;  /* 0x000000030a005986 */ /* 0x0003e2000c101506 */
[----:B------:R-:W-:-:S03]  /*80170*/  ISETP.LT.AND P5, PT, R26, c[0x0][0x178], !P4 ;  /* 0x00005e001a007a0c */ /* 0x000fc600067a1270 */
[----:B------:R3:W-:Y:S01]  /*80180*/  @P6 STG.E.U16 [R16.64], R19 ;  /* 0x0000001310006986 */ /* 0x0007e2000c101506 */
[----:B------:R-:W-:Y:S02]  /*80190*/  ISETP.LT.AND P6, PT, R2, c[0x0][0x178], !P4 ;  /* 0x00005e0002007a0c */ /* 0x000fe400067c1270 */
[C---:B0-----:R-:W-:Y:S01]  /*801a0*/  IADD3 R0, R18.reuse, c[0x0][0x198], RZ ;  /* 0x0000660012007a10 */ /* 0x041fe20007ffe0ff */
[----:B------:R-:W-:Y:S01]  /*801b0*/  IMAD.WIDE R8, R18, 0x2, R6 ;  /* 0x0000000212087825 */ /* 0x000fe200078e0206 */
[----:B------:R-:W-:Y:S02]  /*801c0*/  ISETP.GE.AND P1, PT, R20, c[0x0][0x17c], PT ;  /* 0x00005f0014007a0c */ /* 0x000fe40003f26270 */
[----:B------:R-:W-:Y:S01]  /*801d0*/  PRMT R20, R25, 0x7632, R20 ;  /* 0x0000763219147816 */ /* 0x000fe20000000014 */
[C---:B-1----:R-:W-:Y:S01]  /*801e0*/  IMAD.WIDE R10, R0.reuse, 0x2, R14 ;  /* 0x00000002000a7825 */ /* 0x042fe200078e020e */
[----:B------:R-:W4:Y:S03]  /*801f0*/  LDL.LU R25, [R1+0x8c] ;  /* 0x00008c0001197983 */ /* 0x000f260000300800 */
[C---:B---3--:R-:W-:Y:S01]  /*80200*/  IMAD.WIDE R16, R0.reuse, 0x2, R4 ;  /* 0x0000000200107825 */ /* 0x048fe200078e0204 */
[----:B------:R0:W-:Y:S04]  /*80210*/  @P0 STG.E.U16 [R8.64], R20 ;  /* 0x0000001408000986 */ /* 0x0001e8000c101506 */
[----:B-----5:R1:W-:Y:S04]  /*80220*/  @P2 STG.E.U16 [R16.64], R22 ;  /* 0x0000001610002986 */ /* 0x0203e8000c101506 */
[----:B------:R3:W-:Y:S01]  /*80230*/  @P5 STG.E.U16 [R10.64], R21 ;  /* 0x000000150a005986 */ /* 0x0007e2000c101506 */
[----:B0-----:R-:W-:-:S03]  /*80240*/  IMAD.WIDE R8, R0, 0x2, R12 ;  /* 0x0000000200087825 */ /* 0x001fc600078e020c */
[----:B-1----:R-:W5:Y:S04]  /*80250*/  LDL.LU R22, [R1+0x2410] ;  /* 0x0024100001167983 */ /* 0x002f680000300800 */
[----:B---3--:R-:W3:Y:S04]  /*80260*/  LDL.LU R21, [R1+0x240c] ;  /* 0x00240c0001157983 */ /* 0x008ee80000300800 */
[----:B------:R-:W3:Y:S04]  /*80270*/  LDL.LU R10, [R1+0x1ac] ;  /* 0x0001ac00010a7983 */ /* 0x000ee80000300800 */
[----:B------:R-:W4:Y:S04]  /*80280*/  LDL.LU R11, [R1+0x6c] ;  /* 0x00006c00010b7983 */ /* 0x000f280000300800 */
[----:B--2---:R0:W-:Y:S04]  /*80290*/  @P6 STG.E.U16 [R8.64], R27 ;  /* 0x0000001b08006986 */ /* 0x0041e8000c101506 */
[----:B0-----:R-:W2:Y:S01]  /*802a0*/  LDL.LU R9, [R1+0x1c] ;  /* 0x00001c0001097983 */ /* 0x001ea20000300800 */
[----:B------:R-:W-:Y:S01]  /*802b0*/  ISETP.LT.AND P4, PT, R29, c[0x0][0x178], !P4 ;  /* 0x00005e001d007a0c */ /* 0x000fe20006781270 */
[----:B------:R-:W-:Y:S01]  /*802c0*/  IMAD.WIDE R16, R0, 0x2, R6 ;  /* 0x0000000200107825 */ /* 0x000fe200078e0206 */
[----:B------:R-:W-:-:S02]  /*802d0*/  IADD3 R3, R24, 0x35, RZ ;  /* 0x0000003518037810 */ /* 0x000fc40007ffe0ff */
[----:B------:R-:W-:Y:S02]  /*802e0*/  ISETP.LT.AND P5, PT, R28, c[0x0][0x178], !P3 ;  /* 0x00005e001c007a0c */ /* 0x000fe40005fa1270 */
[----:B------:R-:W-:Y:S02]  /*802f0*/  ISETP.LT.AND P6, PT, R26, c[0x0][0x178], !P3 ;  /* 0x00005e001a007a0c */ /* 0x000fe40005fc1270 */
[----:B------:R-:W-:Y:S02]  /*80300*/  ISETP.GE.AND P0, PT, R3, c[0x0][0x17c], PT ;  /* 0x00005f0003007a0c */ /* 0x000fe40003f06270 */
[----:B------:R-:W-:Y:S02]  /*80310*/  IADD3 R0, R0, c[0x0][0x198], RZ ;  /* 0x0000660000007a10 */ /* 0x000fe40007ffe0ff */
[----:B------:R-:W-:Y:S02]  /*80320*/  IADD3 R3, R24, 0x36, RZ ;  /* 0x0000003618037810 */ /* 0x000fe40007ffe0ff */
[----:B------:R-:W-:-:S02]  /*80330*/  PRMT R18, R27, 0x7632, R18 ;  /* 0x000076321b127816 */ /* 0x000fc40000000012 */
[----:B------:R-:W-:Y:S01]  /*80340*/  ISETP.GE.AND P2, PT, R3, c[0x0][0x17c], PT ;  /* 0x00005f0003007a0c */ /* 0x000fe20003f46270 */
[----:B------:R-:W5:Y:S01]  /*80350*/  LDL.LU R27, [R1+0x2408] ;  /* 0x00240800011b7983 */ /* 0x000f620000300800 */
[----:B---3--:R-:W-:Y:S02]  /*80360*/  PRMT R19, R10, 0x7632, R19 ;  /* 0x000076320a137816 */ /* 0x008fe40000000013 */
[----:B----4-:R-:W-:Y:S01]  /*80370*/  PRMT R20, R11, 0x7632, R20 ;  /* 0x000076320b147816 */ /* 0x010fe20000000014 */
[----:B------:R-:W-:Y:S01]  /*80380*/  IMAD.WIDE R10, R0, 0x2, R4 ;  /* 0x00000002000a7825 */ /* 0x000fe200078e0204 */
[----:B--2---:R0:W-:Y:S01]  /*80390*/  @P4 STG.E.U16 [R16.64], R9 ;  /* 0x0000000910004986 */ /* 0x0041e2000c101506 */
[----:B------:R-:W-:Y:S02]  /*803a0*/  ISETP.LT.AND P4, PT, R2, c[0x0][0x178], !P3 ;  /* 0x00005e0002007a0c */ /* 0x000fe40005f81270 */
[----:B0-----:R-:W-:Y:S02]  /*803b0*/  IMAD.MOV.U32 R17, RZ, RZ, R9 ;  /* 0x000000ffff117224 */ /* 0x001fe400078e0009 */
[----:B------:R-:W-:-:S03]  /*803c0*/  IMAD.WIDE R8, R0, 0x2, R14 ;  /* 0x0000000200087825 */ /* 0x000fc600078e020e */
[----:B------:R-:W-:Y:S01]  /*803d0*/  PRMT R3, R17, 0x7632, R3 ;  /* 0x0000763211037816 */ /* 0x000fe20000000003 */
[----:B------:R-:W-:Y:S01]  /*803e0*/  IMAD.WIDE R16, R0, 0x2, R12 ;  /* 0x0000000200107825 */ /* 0x000fe200078e020c */
[----:B------:R0:W-:Y:S04]  /*803f0*/  @P5 STG.E.U16 [R10.64], R19 ;  /* 0x000000130a005986 */ /* 0x0001e8000c101506 */
[----:B------:R-:W-:Y:S04]  /*80400*/  @P6 STG.E.U16 [R8.64], R20 ;  /* 0x0000001408006986 */ /* 0x000fe8000c101506 */
[----:B------:R1:W-:Y:S04]  /*80410*/  @P4 STG.E.U16 [R16.64], R18 ;  /* 0x0000001210004986 */ /* 0x0003e8000c101506 */
[----:B0-----:R-:W2:Y:S04]  /*80420*/  LDL.LU R19, [R1+0x3c] ;  /* 0x00003c0001137983 */ /* 0x001ea80000300800 */
[----:B-1----:R-:W3:Y:S01]  /*80430*/  LDL.LU R18, [R1+0x7c] ;  /* 0x00007c0001127983 */ /* 0x002ee20000300800 */
[----:B------:R-:W-:-:S02]  /*80440*/  ISETP.LT.AND P3, PT, R29, c[0x0][0x178], !P3 ;  /* 0x00005e001d007a0c */ /* 0x000fc40005f61270 */
[----:B------:R-:W-:Y:S01]  /*80450*/  ISETP.LT.AND P6, PT, R28, c[0x0][0x178], !P1 ;  /* 0x00005e001c007a0c */ /* 0x000fe20004fc1270 */
[C---:B------:R-:W-:Y:S01]  /*80460*/  IMAD.WIDE R8, R0.reuse, 0x2, R6 ;  /* 0x0000000200087825 */ /* 0x040fe200078e0206 */
[----:B------:R-:W-:Y:S02]  /*80470*/  IADD3 R16, R0, c[0x0][0x198], RZ ;  /* 0x0000660000107a10 */ /* 0x000fe40007ffe0ff */
[----:B------:R-:W-:Y:S02]  /*80480*/  ISETP.LT.AND P4, PT, R26, c[0x0][0x178], !P1 ;  /* 0x00005e001a007a0c */ /* 0x000fe40004f81270 */
[----:B------:R-:W-:-:S05]  /*80490*/  ISETP.LT.AND P5, PT, R2, c[0x0][0x178], !P1 ;  /* 0x00005e0002007a0c */ /* 0x000fca0004fa1270 */
[----:B------:R0:W-:Y:S01]  /*804a0*/  @P3 STG.E.U16 [R8.64], R3 ;  /* 0x0000000308003986 */ /* 0x0001e2000c101506 */
[----:B------:R-:W-:Y:S01]  /*804b0*/  ISETP.LT.AND P1, PT, R29, c[0x0][0x178], !P1 ;  /* 0x00005e001d007a0c */ /* 0x000fe20004f21270 */
[----:B------:R-:W-:Y:S01]  /*804c0*/  IMAD.WIDE R10, R16, 0x2, R14 ;  /* 0x00000002100a7825 */ /* 0x000fe200078e020e */
[----:B------:R-:W-:-:S03]  /*804d0*/  IADD3 R0, R24, 0x37, RZ ;  /* 0x0000003718007810 */ /* 0x000fc60007ffe0ff */
[C---:B0-----:R-:W-:Y:S01]  /*804e0*/  IMAD.WIDE R8, R16.reuse, 0x2, R4 ;  /* 0x0000000210087825 */ /* 0x041fe200078e0204 */
[----:B------:R-:W-:-:S04]  /*804f0*/  IADD3 R17, R16, c[0x0][0x198], RZ ;  /* 0x0000660010117a10 */ /* 0x000fc80007ffe0ff */
[----:B------:R0:W-:Y:S01]  /*80500*/  @P6 STG.E.U16 [R8.64], R23 ;  /* 0x0000001708006986 */ /* 0x0001e2000c101506 */
[----:B------:R-:W-:-:S03]  /*80510*/  ISETP.LT.AND P6, PT, R28, c[0x0][0x178], !P0 ;  /* 0x00005e001c007a0c */ /* 0x000fc600047c1270 */
[----:B------:R1:W-:Y:S01]  /*80520*/  @P4 STG.E.U16 [R10.64], R25 ;  /* 0x000000190a004986 */ /* 0x0003e2000c101506 */
[----:B------:R-:W-:Y:S01]  /*80530*/  ISETP.LT.AND P4, PT, R26, c[0x0][0x178], !P0 ;  /* 0x00005e001a007a0c */ /* 0x000fe20004781270 */
[----:B0-----:R-:W-:Y:S01]  /*80540*/  IMAD.WIDE R8, R16, 0x2, R12 ;  /* 0x0000000210087825 */ /* 0x001fe200078e020c */
[----:B------:R-:W-:Y:S02]  /*80550*/  ISETP.GE.AND P3, PT, R0, c[0x0][0x17c], PT ;  /* 0x00005f0000007a0c */ /* 0x000fe40003f66270 */
[----:B------:R-:W-:Y:S01]  /*80560*/  PRMT R0, R23, 0x7632, R0 ;  /* 0x0000763217007816 */ /* 0x000fe20000000000 */
[----:B-1----:R-:W-:Y:S01]  /*80570*/  IMAD.WIDE R10, R16, 0x2, R6 ;  /* 0x00000002100a7825 */ /* 0x002fe200078e0206 */
[----:B------:R-:W-:Y:S01]  /*80580*/  IADD3 R16, R24, 0x38, RZ ;  /* 0x0000003818107810 */ /* 0x000fe20007ffe0ff */
[----:B------:R-:W4:Y:S01]  /*80590*/  LDL.LU R23, [R1+0x20c] ;  /* 0x00020c0001177983 */ /* 0x000f220000300800 */
[----:B------:R-:W-:-:S03]  /*805a0*/  PRMT R3, R25, 0x7632, R3 ;  /* 0x0000763219037816 */ /* 0x000fc60000000003 */
[----:B------:R-:W4:Y:S04]  /*805b0*/  LDL.LU R25, [R1+0x1cc] ;  /* 0x0001cc0001197983 */ /* 0x000f280000300800 */
[----:B---3--:R0:W-:Y:S01]  /*805c0*/  @P5 STG.E.U16 [R8.64], R18 ;  /* 0x0000001208005986 */ /* 0x0081e2000c101506 */
[----:B------:R-:W-:Y:S02]  /*805d0*/  ISETP.LT.AND P5, PT, R2, c[0x0][0x178], !P0 ;  /* 0x00005e0002007a0c */ /* 0x000fe400047a1270 */
[----:B------:R-:W-:Y:S01]  /*805e0*/  ISETP.LT.AND P0, PT, R29, c[0x0][0x178], !P0 ;  /* 0x00005e001d007a0c */ /* 0x000fe20004701270 */
[----:B--2---:R1:W-:Y:S01]  /*805f0*/  @P1 STG.E.U16 [R10.64], R19 ;  /* 0x000000130a001986 */ /* 0x0043e2000c101506 */
[----:B------:R-:W-:Y:S01]  /*80600*/  ISETP.GE.AND P1, PT, R16, c[0x0][0x17c], PT ;  /* 0x00005f0010007a0c */ /* 0x000fe20003f26270 */
[----:B0-----:R-:W-:Y:S01]  /*80610*/  IMAD.WIDE R8, R17, 0x2, R4 ;  /* 0x0000000211087825 */ /* 0x001fe200078e0204 */
[----:B------:R-:W-:-:S03]  /*80620*/  PRMT R16, R18, 0x7632, R16 ;  /* 0x0000763212107816 */ /* 0x000fc60000000010 */
[C---:B-1----:R-:W-:Y:S01]  /*80630*/  IMAD.WIDE R10, R17.reuse, 0x2, R14 ;  /* 0x00000002110a7825 */ /* 0x042fe200078e020e */
[----:B------:R0:W-:Y:S04]  /*80640*/  @P6 STG.E.U16 [R8.64], R0 ;  /* 0x0000000008006986 */ /* 0x0001e8000c101506 */
[----:B------:R1:W-:Y:S01]  /*80650*/  @P4 STG.E.U16 [R10.64], R3 ;  /* 0x000000030a004986 */ /* 0x0003e2000c101506 */
[----:B0-----:R-:W-:Y:S01]  /*80660*/  IMAD.WIDE R8, R17, 0x2, R12 ;  /* 0x0000000211087825 */ /* 0x001fe200078e020c */
[----:B------:R-:W-:Y:S02]  /*80670*/  PRMT R0, R19, 0x7632, R0 ;  /* 0x0000763213007816 */ /* 0x000fe40000000000 */
[C---:B-1----:R-:W-:Y:S02]  /*80680*/  IADD3 R3, R17.reuse, c[0x0][0x198], RZ ;  /* 0x0000660011037a10 */ /* 0x042fe40007ffe0ff */
[----:B------:R0:W-:Y:S02]  /*80690*/  @P5 STG.E.U16 [R8.64], R16 ;  /* 0x0000001008005986 */ /* 0x0001e4000c101506 */
[----:B0-----:R-:W-:-:S05]  /*806a0*/  IMAD.WIDE R16, R17, 0x2, R6 ;  /* 0x0000000211107825 */ /* 0x001fca00078e0206 */
[----:B------:R0:W-:Y:S04]  /*806b0*/  @P0 STG.E.U16 [R16.64], R0 ;  /* 0x0000000010000986 */ /* 0x0001e8000c101506 */
[----:B0-----:R-:W2:Y:S01]  /*806c0*/  LDL.LU R17, [R1+0x9c] ;  /* 0x00009c0001117983 */ /* 0x001ea20000300800 */
[----:B------:R-:W-:Y:S02]  /*806d0*/  ISETP.LT.AND P4, PT, R28, c[0x0][0x178], !P2 ;  /* 0x00005e001c007a0c */ /* 0x000fe40005781270 */
[----:B------:R-:W-:Y:S02]  /*806e0*/  ISETP.LT.AND P6, PT, R26, c[0x0][0x178], !P2 ;  /* 0x00005e001a007a0c */ /* 0x000fe400057c1270 */
[----:B------:R-:W-:Y:S01]  /*806f0*/  ISETP.LT.AND P5, PT, R2, c[0x0][0x178], !P2 ;  /* 0x00005e0002007a0c */ /* 0x000fe200057a1270 */
[----:B------:R-:W-:Y:S01]  /*80700*/  IMAD.WIDE R8, R3, 0x2, R4 ;  /* 0x0000000203087825 */ /* 0x000fe200078e0204 */
[----:B------:R-:W-:-:S03]  /*80710*/  ISETP.LT.AND P2, PT, R29, c[0x0][0x178], !P2 ;  /* 0x00005e001d007a0c */ /* 0x000fc60005741270 */
[----:B------:R-:W-:-:S04]  /*80720*/  IMAD.WIDE R10, R3, 0x2, R14 ;  /* 0x00000002030a7825 */ /* 0x000fc800078e020e */
[----:B----4-:R0:W-:Y:S01]  /*80730*/  @P4 STG.E.U16 [R8.64], R23 ;  /* 0x0000001708004986 */ /* 0x0101e2000c101506 */
[----:B------:R-:W-:-:S03]  /*80740*/  ISETP.LT.AND P4, PT, R28, c[0x0][0x178], !P3 ;  /* 0x00005e001c007a0c */ /* 0x000fc60005f81270 */
[----:B------:R1:W-:Y:S01]  /*80750*/  @P6 STG.E.U16 [R10.64], R25 ;  /* 0x000000190a006986 */ /* 0x0003e2000c101506 */
[----:B------:R-:W-:Y:S01]  /*80760*/  ISETP.LT.AND P6, PT, R26, c[0x0][0x178], !P3 ;  /* 0x00005e001a007a0c */ /* 0x000fe20005fc1270 */
[----:B0-----:R-:W-:Y:S01]  /*80770*/  IMAD.WIDE R8, R3, 0x2, R12 ;  /* 0x0000000203087825 */ /* 0x001fe200078e020c */
[----:B------:R-:W-:Y:S02]  /*80780*/  PRMT R0, R23, 0x7632, R0 ;  /* 0x0000763217007816 */ /* 0x000fe40000000000 */
[----:B------:R-:W-:Y:S01]  /*80790*/  IADD3 R18, R24, 0x39, RZ ;  /* 0x0000003918127810 */ /* 0x000fe20007ffe0ff */
[----:B------:R-:W3:Y:S01]  /*807a0*/  LDL.LU R23, [R1+0x21c] ;  /* 0x00021c0001177983 */ /* 0x000ee20000300800 */
[----:B------:R-:W-:Y:S02]  /*807b0*/  PRMT R20, R25, 0x7632, R20 ;  /* 0x0000763219147816 */ /* 0x000fe40000000014 */
[----:B------:R-:W-:Y:S01]  /*807c0*/  IADD3 R19, R3, c[0x0][0x198], RZ ;  /* 0x0000660003137a10 */ /* 0x000fe20007ffe0ff */
[----:B-1----:R-:W4:Y:S01]  /*807d0*/  LDL.LU R25, [R1+0xcc] ;  /* 0x0000cc0001197983 */ /* 0x002f220000300800 */
[----:B------:R-:W-:-:S03]  /*807e0*/  ISETP.GE.AND P0, PT, R18, c[0x0][0x17c], PT ;  /* 0x00005f0012007a0c */ /* 0x000fc60003f06270 */
[----:B------:R-:W-:Y:S01]  /*807f0*/  IMAD.WIDE R10, R19, 0x2, R4 ;  /* 0x00000002130a7825 */ /* 0x000fe200078e0204 */
[----:B--2---:R0:W-:Y:S01]  /*80800*/  @P5 STG.E.U16 [R8.64], R17 ;  /* 0x0000001108005986 */ /* 0x0041e2000c101506 */
[----:B------:R-:W-:-:S03]  /*80810*/  ISETP.LT.AND P5, PT, R2, c[0x0][0x178], !P3 ;  /* 0x00005e0002007a0c */ /* 0x000fc60005fa1270 */
[----:B------:R-:W2:Y:S01]  /*80820*/  LDL.LU R2, [R1+0xbc] ;  /* 0x0000bc0001027983 */ /* 0x000ea20000300800 */
[----:B0-----:R-:W-:Y:S01]  /*80830*/  IMAD.WIDE R8, R3, 0x2, R6 ;  /* 0x0000000203087825 */ /* 0x001fe200078e0206 */
[----:B-----5:R-:W-:-:S04]  /*80840*/  PRMT R3, R27, 0x7632, R3 ;  /* 0x000076321b037816 */ /* 0x020fc80000000003 */
[----:B------:R0:W-:Y:S01]  /*80850*/  @P2 STG.E.U16 [R8.64], R27 ;  /* 0x0000001b08002986 */ /* 0x0001e2000c101506 */
[----:B------:R-:W-:Y:S01]  /*80860*/  PRMT R18, R17, 0x7632, R18 ;  /* 0x0000763211127816 */ /* 0x000fe20000000012 */
[C---:B------:R-:W-:Y:S02]  /*80870*/  IMAD.WIDE R16, R19.reuse, 0x2, R14 ;  /* 0x0000000213107825 */ /* 0x040fe400078e020e */
[----:B------:R-:W-:Y:S04]  /*80880*/  @P4 STG.E.U16 [R10.64], R0 ;  /* 0x000000000a004986 */ /* 0x000fe8000c101506 */
[----:B0-----:R-:W5:Y:S01]  /*80890*/  LDL R27, [R1+0x176c] ;  /* 0x00176c00011b7983 */ /* 0x001f620000100800 */
[----:B------:R-:W-:-:S03]  /*808a0*/  IMAD.WIDE R8, R19, 0x2, R12 ;  /* 0x0000000213087825 */ /* 0x000fc600078e020c */
[----:B------:R-:W-:Y:S04]  /*808b0*/  @P6 STG.E.U16 [R16.64], R20 ;  /* 0x0000001410006986 */ /* 0x000fe8000c101506 */
[----:B------:R0:W-:Y:S04]  /*808c0*/  @P5 STG.E.U16 [R8.64], R18 ;  /* 0x0000001208005986 */ /* 0x0001e8000c101506 */
[----:B0-----:R-:W5:Y:S01]  /*808d0*/  LDL.LU R18, [R1+0x22c] ;  /* 0x00022c0001127983 */ /* 0x001f620000300800 */
[----:B------:R-:W-:Y:S02]  /*808e0*/  ISETP.LT.AND P3, PT, R29, c[0x0][0x178], !P3 ;  /* 0x00005e001d007a0c */ /* 0x000fe40005f61270 */
[----:B------:R-:W-:Y:S01]  /*808f0*/  ISETP.LT.AND P4, PT, R28, c[0x0][0x178], !P1 ;  /* 0x00005e001c007a0c */ /* 0x000fe20004f81270 */
[----:B------:R-:W-:Y:S01]  /*80900*/  IMAD.WIDE R10, R19, 0x2, R6 ;  /* 0x00000002130a7825 */ /* 0x000fe200078e0206 */
[----:B------:R-:W-:-:S02]  /*80910*/  ISETP.LT.AND P2, PT, R26, c[0x0][0x178], !P1 ;  /* 0x00005e001a007a0c */ /* 0x000fc40004f41270 */
[----:B------:R-:W-:-:S05]  /*80920*/  IADD3 R19, R19, c[0x0][0x198], RZ ;  /* 0x0000660013137a10 */ /* 0x000fca0007ffe0ff */
[C---:B------:R-:W-:Y:S02]  /*80930*/  IMAD.WIDE R8, R19.reuse, 0x2, R4 ;  /* 0x0000000213087825 */ /* 0x040fe400078e0204 */
[----:B------:R0:W-:Y:S02]  /*80940*/  @P3 STG.E.U16 [R10.64], R3 ;  /* 0x000000030a003986 */ /* 0x0001e4000c101506 */
[----:B------:R-:W-:Y:S01]  /*80950*/  IMAD.WIDE R16, R19, 0x2, R12 ;  /* 0x0000000213107825 */ /* 0x000fe200078e020c */
[----:B------:R-:W-:-:S03]  /*80960*/  IADD3 R0, R24, 0x3a, RZ ;  /* 0x0000003a18007810 */ /* 0x000fc60007ffe0ff */
[C---:B0-----:R-:W-:Y:S01]  /*80970*/  IMAD.WIDE R10, R19.reuse, 0x2, R14 ;  /* 0x00000002130a7825 */ /* 0x041fe200078e020e */
[----:B------:R-:W-:Y:S02]  /*80980*/  ISETP.GE.AND P5, PT, R0, c[0x0][0x17c], PT ;  /* 0x00005f0000007a0c */ /* 0x000fe40003fa6270 */
[----:B------:R-:W-:Y:S02]  /*80990*/  IADD3 R0, R24, 0x3b, RZ ;  /* 0x0000003b18007810 */ /* 0x000fe40007ffe0ff */
[----:B------:R-:W-:Y:S02]  /*809a0*/  IADD3 R3, R19, c[0x0][0x198], RZ ;  /* 0x0000660013037a10 */ /* 0x000fe40007ffe0ff */
[----:B------:R-:W-:Y:S02]  /*809b0*/  ISETP.GE.AND P3, PT, R0, c[0x0][0x17c], PT ;  /* 0x00005f0000007a0c */ /* 0x000fe40003f66270 */
[----:B---3--:R-:W-:Y:S02]  /*809c0*/  PRMT R21, R23, 0x7632, R21 ;  /* 0x0000763217157816 */ /* 0x008fe40000000015 */
[----:B----4-:R-:W-:-:S02]  /*809d0*/  PRMT R20, R25, 0x7632, R20 ;  /* 0x0000763219147816 */ /* 0x010fc40000000014 */
[----:B--2---:R-:W-:Y:S02]  /*809e0*/  PRMT R22, R2, 0x7632, R22 ;  /* 0x0000763202167816 */ /* 0x004fe40000000016 */
[----:B-----5:R-:W-:Y:S02]  /*809f0*/  ISETP.LT.AND P6, PT, R27, c[0x0][0x178], !P1 ;  /* 0x00005e001b007a0c */ /* 0x020fe40004fc1270 */
[----:B------:R-:W-:Y:S01]  /*80a00*/  ISETP.LT.AND P1, PT, R29, c[0x0][0x178], !P1 ;  /* 0x00005e001d007a0c */ /* 0x000fe20004f21270 */
[----:B------:R0:W-:Y:S01]  /*80a10*/  @P4 STG.E.U16 [R8.64], R18 ;  /* 0x0000001208004986 */ /* 0x0001e2000c101506 */
[----:B------:R-:W-:-:S03]  /*80a20*/  ISETP.LT.AND P4, PT, R26, c[0x0][0x178], !P0 ;  /* 0x00005e001a007a0c */ /* 0x000fc60004781270 */
[----:B------:R1:W-:Y:S01]  /*80a30*/  @P2 STG.E.U16 [R10.64], R23 ;  /* 0x000000170a002986 */ /* 0x0003e2000c101506 */
[----:B------:R-:W-:-:S05]  /*80a40*/  ISETP.LT.AND P2, PT, R28, c[0x0][0x178], !P0 ;  /* 0x00005e001c007a0c */ /* 0x000fca0004741270 */
[----:B------:R2:W-:Y:S01]  /*80a50*/  @P6 STG.E.U16 [R16.64], R25 ;  /* 0x0000001910006986 */ /* 0x0005e2000c101506 */
[----:B------:R-:W-:Y:S02]  /*80a60*/  ISETP.LT.AND P6, PT, R27, c[0x0][0x178], !P0 ;  /* 0x00005e001b007a0c */ /* 0x000fe400047c1270 */
[----:B------:R-:W-:Y:S01]  /*80a70*/  PRMT R0, R18, 0x7632, R0 ;  /* 0x0000763212007816 */ /* 0x000fe20000000000 */
[----:B0-----:R-:W-:-:S04]  /*80a80*/  IMAD.WIDE R8, R19, 0x2, R6 ;  /* 0x0000000213087825 */ /* 0x001fc800078e0206 */
[C---:B-1----:R-:W-:Y:S01]  /*80a90*/  IMAD.WIDE R10, R3.reuse, 0x2, R4 ;  /* 0x00000002030a7825 */ /* 0x042fe200078e0204 */
[----:B------:R0:W-:Y:S03]  /*80aa0*/  @P1 STG.E.U16 [R8.64], R2 ;  /* 0x0000000208001986 */ /* 0x0001e6000c101506 */
[C---:B--2---:R-:W-:Y:S01]  /*80ab0*/  IMAD.WIDE R16, R3.reuse, 0x2, R14 ;  /* 0x0000000203107825 */ /* 0x044fe200078e020e */
[----:B------:R-:W2:Y:S03]  /*80ac0*/  LDL.LU R25, [R1+0x23c] ;  /* 0x00023c0001197983 */ /* 0x000ea60000300800 */
[----:B------:R-:W-:Y:S01]  /*80ad0*/  IMAD.WIDE R18, R3, 0x2, R12 ;  /* 0x0000000203127825 */ /* 0x000fe200078e020c */
[----:B------:R-:W-:Y:S04]  /*80ae0*/  @P2 STG.E.U16 [R10.64], R0 ;  /* 0x000000000a002986 */ /* 0x000fe8000c101506 */
[----:B0-----:R-:W3:Y:S04]  /*80af0*/  LDL.LU R2, [R1+0xdc] ;  /* 0x0000dc0001027983 */ /* 0x001ee80000300800 */
[----:B------:R-:W4:Y:S04]  /*80b00*/  LDL.LU R23, [R1+0x29c] ;  /* 0x00029c0001177983 */ /* 0x000f280000300800 */
[----:B------:R0:W-:Y:S04]  /*80b10*/  @P4 STG.E.U16 [R16.64], R21 ;  /* 0x0000001510004986 */ /* 0x0001e8000c101506 */
[----:B------:R1:W-:Y:S04]  /*80b20*/  @P6 STG.E.U16 [R18.64], R20 ;  /* 0x0000001412006986 */ /* 0x0003e8000c101506 */
[----:B0-----:R-:W5:Y:S04]  /*80b30*/  LDL.LU R21, [R1+0xfc] ;  /* 0x0000fc0001157983 */ /* 0x001f680000300800 */
[----:B-1----:R-:W3:Y:S01]  /*80b40*/  LDL.LU R20, [R1+0x27c] ;  /* 0x00027c0001147983 */ /* 0x002ee20000300800 */
[----:B------:R-:W-:-:S02]  /*80b50*/  ISETP.LT.AND P0, PT, R29, c[0x0][0x178], !P0 ;  /* 0x00005e001d007a0c */ /* 0x000fc40004701270 */
[----:B------:R-:W-:Y:S01]  /*80b60*/  ISETP.LT.AND P1, PT, R28, c[0x0][0x178], !P5 ;  /* 0x00005e001c007a0c */ /* 0x000fe20006f21270 */
[C---:B------:R-:W-:Y:S01]  /*80b70*/  IMAD.WIDE R8, R3.reuse, 0x2, R6 ;  /* 0x0000000203087825 */ /* 0x040fe200078e0206 */
[----:B------:R-:W-:Y:S02]  /*80b80*/  ISETP.LT.AND P4, PT, R26, c[0x0][0x178], !P5 ;  /* 0x00005e001a007a0c */ /* 0x000fe40006f81270 */
[----:B------:R-:W-:Y:S02]  /*80b90*/  IADD3 R3, R3, c[0x0][0x198], RZ ;  /* 0x0000660003037a10 */ /* 0x000fe40007ffe0ff */
[----:B------:R-:W-:-:S03]  /*80ba0*/  IADD3 R0, R24, 0x3c, RZ ;  /* 0x0000003c18007810 */ /* 0x000fc60007ffe0ff */
[----:B------:R-:W-:Y:S01]  /*80bb0*/  IMAD.WIDE R10, R3, 0x2, R14 ;  /* 0x00000002030a7825 */ /* 0x000fe200078e020e */
[----:B------:R-:W-:Y:S01]  /*80bc0*/  ISETP.GE.AND P6, PT, R0, c[0x0][0x17c], PT ;  /* 0x00005f0000007a0c */ /* 0x000fe20003fc6270 */
[----:B------:R0:W-:Y:S01]  /*80bd0*/  @P0 STG.E.U16 [R8.64], R22 ;  /* 0x0000001608000986 */ /* 0x0001e2000c101506 */
[----:B------:R-:W-:-:S04]  /*80be0*/  IADD3 R0, R24, 0x3d, RZ ;  /* 0x0000003d18007810 */ /* 0x000fc80007ffe0ff */
[----:B------:R-:W-:Y:S01]  /*80bf0*/  ISETP.GE.AND P0, PT, R0, c[0x0][0x17c], PT ;  /* 0x00005f0000007a0c */ /* 0x000fe20003f06270 */
[----:B0-----:R-:W-:Y:S01]  /*80c00*/  IMAD.WIDE R8, R3, 0x2, R4 ;  /* 0x0000000203087825 */ /* 0x001fe200078e0204 */
[----:B------:R-:W4:Y:S01]  /*80c10*/  LDL.LU R22, [R1+0x28c] ;  /* 0x00028c0001167983 */ /* 0x000f220000300800 */
[----:B--2---:R-:W-:-:S03]  /*80c20*/  PRMT R0, R25, 0x7632, R0 ;  /* 0x0000763219007816 */ /* 0x004fc60000000000 */
[----:B---3--:R-:W-:Y:S04]  /*80c30*/  @P1 STG.E.U16 [R8.64], R20 ;  /* 0x0000001408001986 */ /* 0x008fe8000c101506 */
[----:B------:R0:W-:Y:S04]  /*80c40*/  @P4 STG.E.U16 [R10.64], R25 ;  /* 0x000000190a004986 */ /* 0x0001e8000c101506 */
[----:B0-----:R-:W2:Y:S01]  /*80c50*/  LDL.LU R25, [R1+0x10c] ;  /* 0x00010c0001197983 */ /* 0x001ea20000300800 */
[----:B------:R-:W-:Y:S01]  /*80c60*/  ISETP.LT.AND P2, PT, R27, c[0x0][0x178], !P5 ;  /* 0x00005e001b007a0c */ /* 0x000fe20006f41270 */
[----:B------:R-:W-:Y:S01]  /*80c70*/  IMAD.WIDE R16, R3, 0x2, R12 ;  /* 0x0000000203107825 */ /* 0x000fe200078e020c */
[----:B------:R-:W-:-:S02]  /*80c80*/  ISETP.LT.AND P5, PT, R29, c[0x0][0x178], !P5 ;  /* 0x00005e001d007a0c */ /* 0x000fc40006fa1270 */
[----:B------:R-:W-:Y:S01]  /*80c90*/  IADD3 R18, R24, 0x3e, RZ ;  /* 0x0000003e18127810 */ /* 0x000fe20007ffe0ff */
[----:B------:R-:W-:-:S03]  /*80ca0*/  IMAD.WIDE R8, R3, 0x2, R6 ;  /* 0x0000000203087825 */ /* 0x000fc600078e0206 */
[----:B------:R-:W-:Y:S02]  /*80cb0*/  ISETP.GE.AND P1, PT, R18, c[0x0][0x17c], PT ;  /* 0x00005f0012007a0c */ /* 0x000fe40003f26270 */
[----:B------:R-:W-:Y:S02]  /*80cc0*/  PRMT R18, R20, 0x7632, R18 ;  /* 0x0000763214127816 */ /* 0x000fe40000000012 */
[----:B------:R-:W3:Y:S04]  /*80cd0*/  LDL.LU R20, [R1+0xac] ;  /* 0x0000ac0001147983 */ /* 0x000ee80000300800 */
[----:B-----5:R-:W-:Y:S01]  /*80ce0*/  @P2 STG.E.U16 [R16.64], R21 ;  /* 0x0000001510002986 */ /* 0x020fe2000c101506 */
[----:B------:R-:W-:Y:S02]  /*80cf0*/  ISETP.LT.AND P2, PT, R28, c[0x0][0x178], !P3 ;  /* 0x00005e001c007a0c */ /* 0x000fe40005f41270 */
[----:B------:R-:W-:-:S02]  /*80d00*/  ISETP.LT.AND P4, PT, R26, c[0x0][0x178], !P3 ;  /* 0x00005e001a007a0c */ /* 0x000fc40005f81270 */
[----:B------:R-:W-:Y:S01]  /*80d10*/  IADD3 R3, R3, c[0x0][0x198], RZ ;  /* 0x0000660003037a10 */ /* 0x000fe20007ffe0ff */
[----:B------:R0:W-:Y:S01]  /*80d20*/  @P5 STG.E.U16 [R8.64], R2 ;  /* 0x0000000208005986 */ /* 0x0001e2000c101506 */
[----:B------:R-:W-:Y:S02]  /*80d30*/  ISETP.LT.AND P5, PT, R27, c[0x0][0x178], !P3 ;  /* 0x00005e001b007a0c */ /* 0x000fe40005fa1270 */
[----:B------:R-:W-:Y:S01]  /*80d40*/  ISETP.LT.AND P3, PT, R29, c[0x0][0x178], !P3 ;  /* 0x00005e001d007a0c */ /* 0x000fe20005f61270 */
[----:B------:R-:W-:-:S04]  /*80d50*/  IMAD.WIDE R10, R3, 0x2, R14 ;  /* 0x00000002030a7825 */ /* 0x000fc800078e020e */
[----:B0-----:R-:W-:Y:S01]  /*80d60*/  IMAD.WIDE R8, R3, 0x2, R4 ;  /* 0x0000000203087825 */ /* 0x001fe200078e0204 */
[----:B------:R-:W-:-:S04]  /*80d70*/  PRMT R17, R21, 0x7632, R17 ;  /* 0x0000763215117816 */ /* 0x000fc80000000011 */
[----:B------:R0:W-:Y:S01]  /*80d80*/  @P2 STG.E.U16 [R8.64], R18 ;  /* 0x0000001208002986 */ /* 0x0001e2000c101506 */
[----:B------:R-:W-:Y:S02]  /*80d90*/  ISETP.LT.AND P2, PT, R28, c[0x0][0x178], !P6 ;  /* 0x00005e001c007a0c */ /* 0x000fe40007741270 */
[----:B------:R-:W-:Y:S01]  /*80da0*/  PRMT R16, R2, 0x7632, R16 ;  /* 0x0000763202107816 */ /* 0x000fe20000000010 */
[----:B------:R1:W-:Y:S01]  /*80db0*/  @P4 STG.E.U16 [R10.64], R0 ;  /* 0x000000000a004986 */ /* 0x0003e2000c101506 */
[----:B------:R-:W-:-:S03]  /*80dc0*/  ISETP.LT.AND P4, PT, R26, c[0x0][0x178], !P6 ;  /* 0x00005e001a007a0c */ /* 0x000fc60007781270 */
[----:B------:R-:W5:Y:S01]  /*80dd0*/  LDL.LU R2, [R1+0x2dc] ;  /* 0x0002dc0001027983 */ /* 0x000f620000300800 */
[----:B0-----:R-:W-:-:S03]  /*80de0*/  IMAD.WIDE R8, R3, 0x2, R12 ;  /* 0x0000000203087825 */ /* 0x001fc600078e020c */
[----:B------:R-:W5:Y:S01]  /*80df0*/  LDL.LU R21, [R1+0x2ac] ;  /* 0x0002ac0001157983 */ /* 0x000f620000300800 */
[C---:B-1----:R-:W-:Y:S01]  /*80e00*/  IADD3 R0, R3.reuse, c[0x0][0x198], RZ ;  /* 0x0000660003007a10 */ /* 0x042fe20007ffe0ff */
[----:B------:R-:W-:Y:S01]  /*80e10*/  IMAD.WIDE R10, R3, 0x2, R6 ;  /* 0x00000002030a7825 */ /* 0x000fe200078e0206 */
[----:B------:R-:W-:Y:S01]  /*80e20*/  IADD3 R3, R24, 0x3f, RZ ;  /* 0x0000003f18037810 */ /* 0x000fe20007ffe0ff */
[----:B------:R0:W-:Y:S01]  /*80e30*/  @P5 STG.E.U16 [R8.64], R17 ;  /* 0x0000001108005986 */ /* 0x0001e2000c101506 */
[----:B------:R-:W-:-:S03]  /*80e40*/  ISETP.LT.AND P5, PT, R27, c[0x0][0x178], !P6 ;  /* 0x00005e001b007a0c */ /* 0x000fc600077a1270 */
[----:B------:R1:W-:Y:S01]  /*80e50*/  @P3 STG.E.U16 [R10.64], R16 ;  /* 0x000000100a003986 */ /* 0x0003e2000c101506 */
[----:B------:R-:W-:Y:S02]  /*80e60*/  ISETP.GE.AND P3, PT, R3, c[0x0][0x17c], PT ;  /* 0x00005f0003007a0c */ /* 0x000fe40003f66270 */
[----:B------:R-:W-:Y:S01]  /*80e70*/  IADD3 R3, R24, 0x40, RZ ;  /* 0x0000004018037810 */ /* 0x000fe20007ffe0ff */
[----:B0-----:R-:W-:-:S05]  /*80e80*/  IMAD.WIDE R8, R0, 0x2, R4 ;  /* 0x0000000200087825 */ /* 0x001fca00078e0204 */
[----:B----4-:R0:W-:Y:S01]  /*80e90*/  @P2 STG.E.U16 [R8.64], R23 ;  /* 0x0000001708002986 */ /* 0x0101e2000c101506 */
[----:B------:R-:W-:Y:S01]  /*80ea0*/  ISETP.GE.AND P2, PT, R3, c[0x0][0x17c], PT ;  /* 0x00005f0003007a0c */ /* 0x000fe20003f46270 */
[----:B-1----:R-:W-:Y:S01]  /*80eb0*/  IMAD.WIDE R10, R0, 0x2, R14 ;  /* 0x00000002000a7825 */ /* 0x002fe200078e020e */
[----:B------:R-:W-:-:S04]  /*80ec0*/  PRMT R3, R23, 0x7632, R3 ;  /* 0x0000763217037816 */ /* 0x000fc80000000003 */
[----:B------:R-:W-:Y:S04]  /*80ed0*/  @P4 STG.E.U16 [R10.64], R22 ;  /* 0x000000160a004986 */ /* 0x000fe8000c101506 */
[----:B0-----:R-:W4:Y:S01]  /*80ee0*/  LDL.LU R23, [R1+0x11c] ;  /* 0x00011c0001177983 */ /* 0x001f220000300800 */
[----:B------:R-:W-:-:S05]  /*80ef0*/  IMAD.WIDE R8, R0, 0x2, R12 ;  /* 0x0000000200087825 */ /* 0x000fca00078e020c */
[----:B--2---:R0:W-:Y:S01]  /*80f00*/  @P5 STG.E.U16 [R8.64], R25 ;  /* 0x0000001908005986 */ /* 0x0041e2000c101506 */
[----:B------:R-:W-:-:S03]  /*80f10*/  PRMT R16, R25, 0x7632, R16 ;  /* 0x0000763219107816 */ /* 0x000fc60000000010 */
[----:B0-----:R-:W2:Y:S01]  /*80f20*/  LDL.LU R25, [R1+0xec] ;  /* 0x0000ec0001197983 */ /* 0x001ea20000300800 */
[----:B------:R-:W-:Y:S01]  /*80f30*/  ISETP.LT.AND P6, PT, R29, c[0x0][0x178], !P6 ;  /* 0x00005e001d007a0c */ /* 0x000fe200077c1270 */
[----:B------:R-:W-:Y:S01]  /*80f40*/  IMAD.WIDE R10, R0, 0x2, R6 ;  /* 0x00000002000a7825 */ /* 0x000fe200078e0206 */
[----:B------:R-:W-:Y:S02]  /*80f50*/  ISETP.LT.AND P4, PT, R28, c[0x0][0x178], !P0 ;  /* 0x00005e001c007a0c */ /* 0x000fe40004781270 */
[----:B------:R-:W-:Y:S02]  /*80f60*/  IADD3 R0, R0, c[0x0][0x198], RZ ;  /* 0x0000660000007a10 */ /* 0x000fe40007ffe0ff */
[----:B------:R-:W-:-:S03]  /*80f70*/  ISETP.LT.AND P5, PT, R26, c[0x0][0x178], !P0 ;  /* 0x00005e001a007a0c */ /* 0x000fc600047a1270 */
[----:B------:R-:W-:-:S04]  /*80f80*/  IMAD.WIDE R8, R0, 0x2, R4 ;  /* 0x0000000200087825 */ /* 0x000fc800078e0204 */
[----:B---3--:R0:W-:Y:S01]  /*80f90*/  @P6 STG.E.U16 [R10.64], R20 ;  /* 0x000000140a006986 */ /* 0x0081e2000c101506 */
[----:B------:R-:W-:Y:S02]  /*80fa0*/  ISETP.LT.AND P6, PT, R27, c[0x0][0x178], !P0 ;  /* 0x00005e001b007a0c */ /* 0x000fe400047c1270 */
[----:B------:R-:W-:Y:S01]  /*80fb0*/  PRMT R17, R22, 0x7632, R17 ;  /* 0x0000763216117816 */ /* 0x000fe20000000011 */
[----:B------:R1:W-:Y:S01]  /*80fc0*/  @P4 STG.E.U16 [R8.64], R3 ;  /* 0x0000000308004986 */ /* 0x0003e2000c101506 */
[----:B------:R-:W-:Y:S02]  /*80fd0*/  ISETP.LT.AND P0, PT, R29, c[0x0][0x178], !P0 ;  /* 0x00005e001d007a0c */ /* 0x000fe40004701270 */
[----:B------:R-:W-:Y:S01]  /*80fe0*/  ISETP.LT.AND P4, PT, R28, c[0x0][0x178], !P1 ;  /* 0x00005e001c007a0c */ /* 0x000fe20004f81270 */
[----:B0-----:R-:W-:-:S04]  /*80ff0*/  IMAD.WIDE R10, R0, 0x2, R14 ;  /* 0x00000002000a7825 */ /* 0x001fc800078e020e */
[----:B-1----:R-:W-:Y:S01]  /*81000*/  IMAD.WIDE R8, R0, 0x2, R12 ;  /* 0x0000000200087825 */ /* 0x002fe200078e020c */
[----:B------:R0:W-:Y:S01]  /*81010*/  @P5 STG.E.U16 [R10.64], R17 ;  /* 0x000000110a005986 */ /* 0x0001e2000c101506 */
[----:B------:R-:W-:-:S03]  /*81020*/  ISETP.LT.AND P5, PT, R26, c[0x0][0x178], !P1 ;  /* 0x00005e001a007a0c */ /* 0x000fc60004fa1270 */
[----:B------:R1:W-:Y:S01]  /*81030*/  @P6 STG.E.U16 [R8.64], R16 ;  /* 0x0000001008006986 */ /* 0x0003e2000c101506 */
[----:B------:R-:W-:Y:S02]  /*81040*/  ISETP.LT.AND P6, PT, R27, c[0x0][0x178], !P1 ;  /* 0x00005e001b007a0c */ /* 0x000fe40004fc1270 */
[----:B------:R-:W-:Y:S02]  /*81050*/  PRMT R3, R20, 0x7632, R3 ;  /* 0x0000763214037816 */ /* 0x000fe40000000003 */
[C---:B0-----:R-:W-:Y:S01]  /*81060*/  IADD3 R17, R0.reuse, c[0x0][0x198], RZ ;  /* 0x0000660000117a10 */ /* 0x041fe20007ffe0ff */
[----:B------:R-:W-:-:S04]  /*81070*/  IMAD.WIDE R10, R0, 0x2, R6 ;  /* 0x00000002000a7825 */ /* 0x000fc800078e0206 */
[----:B-1----:R-:W-:Y:S01]  /*81080*/  IMAD.WIDE R8, R17, 0x2, R4 ;  /* 0x0000000211087825 */ /* 0x002fe200078e0204 */
[----:B------:R0:W-:Y:S01]  /*81090*/  @P0 STG.E.U16 [R10.64], R3 ;  /* 0x000000030a000986 */ /* 0x0001e2000c101506 */
[----:B------:R-:W-:-:S03]  /*810a0*/  ISETP.LT.AND P1, PT, R29, c[0x0][0x178], !P1 ;  /* 0x00005e001d007a0c */ /* 0x000fc60004f21270 */
[----:B-----5:R1:W-:Y:S01]  /*810b0*/  @P4 STG.E.U16 [R8.64], R2 ;  /* 0x0000000208004986 */ /* 0x0203e2000c101506 */
[----:B------:R-:W-:Y:S01]  /*810c0*/  ISETP.LT.AND P4, PT, R28, c[0x0][0x178], !P3 ;  /* 0x00005e001c007a0c */ /* 0x000fe20005f81270 */
[C---:B0-----:R-:W-:Y:S01]  /*810d0*/  IMAD.WIDE R10, R17.reuse, 0x2, R14 ;  /* 0x00000002110a7825 */ /* 0x041fe200078e020e */
[----:B------:R-:W-:-:S03]  /*810e0*/  IADD3 R3, R17, c[0x0][0x198], RZ ;  /* 0x0000660011037a10 */ /* 0x000fc60007ffe0ff */
[----:B-1----:R-:W-:Y:S01]  /*810f0*/  IMAD.WIDE R8, R17, 0x2, R12 ;  /* 0x0000000211087825 */ /* 0x002fe200078e020c */
[----:B------:R0:W-:Y:S01]  /*81100*/  @P5 STG.E.U16 [R10.64], R21 ;  /* 0x000000150a005986 */ /* 0x0001e2000c101506 */
[----:B------:R-:W-:Y:S02]  /*81110*/  ISETP.LT.AND P5, PT, R26, c[0x0][0x178], !P3 ;  /* 0x00005e001a007a0c */ /* 0x000fe40005fa1270 */
[----:B------:R-:W-:Y:S02]  /*81120*/  IADD3 R0, R24, 0x41, RZ ;  /* 0x0000004118007810 */ /* 0x000fe40007ffe0ff */
[----:B------:R-:W-:Y:S01]  /*81130*/  PRMT R16, R2, 0x7632, R16 ;  /* 0x0000763202107816 */ /* 0x000fe20000000010 */
[----:B----4-:R1:W-:Y:S01]  /*81140*/  @P6 STG.E.U16 [R8.64], R23 ;  /* 0x0000001708006986 */ /* 0x0103e2000c101506 */
[----:B------:R-:W-:Y:S01]  /*81150*/  ISETP.LT.AND P6, PT, R27, c[0x0][0x178], !P3 ;  /* 0x00005e001b007a0c */ /* 0x000fe20005fc1270 */
[----:B0-----:R-:W-:Y:S01]  /*81160*/  IMAD.WIDE R10, R3, 0x2, R4 ;  /* 0x00000002030a7825 */ /* 0x001fe200078e0204 */
[----:B------:R-:W-:Y:S01]  /*81170*/  ISETP.LT.AND P3, PT, R29, c[0x0][0x178], !P3 ;  /* 0x00005e001d007a0c */ /* 0x000fe20005f61270 */
[----:B------:R-:W3:Y:S01]  /*81180*/  LDL.LU R2, [R1+0x1d0] ;  /* 0x0001d00001027983 */ /* 0x000ee20000300800 */
[----:B------:R-:W-:Y:S01]  /*81190*/  ISETP.GE.AND P0, PT, R0, c[0x0][0x17c], PT ;  /* 0x00005f0000007a0c */ /* 0x000fe20003f06270 */
[----:B-1----:R-:W-:Y:S01]  /*811a0*/  IMAD.WIDE R8, R17, 0x2, R6 ;  /* 0x0000000211087825 */ /* 0x002fe200078e0206 */
[----:B------:R-:W-:-:S02]  /*811b0*/  PRMT R0, R21, 0x7632, R0 ;  /* 0x0000763215007816 */ /* 0x000fc40000000000 */
[----:B------:R-:W-:Y:S01]  /*811c0*/  PRMT R18, R23, 0x7632, R18 ;  /* 0x0000763217127816 */ /* 0x000fe20000000012 */
[----:B------:R-:W-:Y:S04]  /*811d0*/  STL [R1+0x2404], R26 ;  /* 0x0024041a01007387 */ /* 0x000fe80000100800 */
[----:B--2---:R0:W-:Y:S01]  /*811e0*/  @P1 STG.E.U16 [R8.64], R25 ;  /* 0x0000001908001986 */ /* 0x0041e2000c101506 */
[----:B------:R-:W-:-:S03]  /*811f0*/  PRMT R19, R25, 0x7632, R19 ;  /* 0x0000763219137816 */ /* 0x000fc60000000013 */
[----:B------:R1:W-:Y:S01]  /*81200*/  @P4 STG.E.U16 [R10.64], R16 ;  /* 0x000000100a004986 */ /* 0x0003e2000c101506 */
[----:B0-----:R-:W-:-:S04]  /*81210*/  IMAD.WIDE R8, R3, 0x2, R14 ;  /* 0x0000000203087825 */ /* 0x001fc800078e020e */
[C---:B-1----:R-:W-:Y:S01]  /*81220*/  IMAD.WIDE R10, R3.reuse, 0x2, R12 ;  /* 0x00000002030a7825 */ /* 0x042fe200078e020c */
[----:B------:R0:W-:Y:S03]  /*81230*/  @P5 STG.E.U16 [R8.64], R0 ;  /* 0x0000000008005986 */ /* 0x0001e6000c101506 */
[----:B------:R-:W-:Y:S01]  /*81240*/  IMAD.WIDE R16, R3, 0x2, R6 ;  /* 0x0000000203107825 */ /* 0x000fe200078e0206 */
[----:B------:R1:W-:Y:S04]  /*81250*/  @P6 STG.E.U16 [R10.64], R18 ;  /* 0x000000120a006986 */ /* 0x0003e8000c101506 */
[----:B------:R-:W-:Y:S01]  /*81260*/  @P3 STG.E.U16 [R16.64], R19 ;  /* 0x0000001310003986 */ /* 0x000fe2000c101506 */
[----:B------:R-:W-:-:S03]  /*81270*/  ISETP.LT.AND P3, PT, R26, c[0x0][0x178], !P2 ;  /* 0x00005e001a007a0c */ /* 0x000fc60005761270 */
[----:B------:R-:W2:Y:S01]  /*81280*/  LDL R26, [R1+0x170] ;  /* 0x00017000011a7983 */ /* 0x000ea20000100800 */
[----:B------:R-:W-:Y:S02]  /*81290*/  ISETP.LT.AND P4, PT, R28, c[0x0][0x178], !P2 ;  /* 0x00005e001c007a0c */ /* 0x000fe40005781270 */
[----:B------:R-:W-:Y:S02]  /*812a0*/  IADD3 R3, R3, c[0x0][0x198], RZ ;  /* 0x0000660003037a10 */ /* 0x000fe40007ffe0ff */
[----:B------:R-:W-:-:S03]  /*812b0*/  IADD3 R20, R24, 0x42, RZ ;  /* 0x0000004218147810 */ /* 0x000fc60007ffe0ff */
[C---:B0-----:R-:W-:Y:S01]  /*812c0*/  IMAD.WIDE R8, R3.reuse, 0x2, R4 ;  /* 0x0000000203087825 */ /* 0x041fe200078e0204 */
[----:B------:R-:W-:Y:S02]  /*812d0*/  ISETP.GE.AND P1, PT, R20, c[0x0][0x17c], PT ;  /* 0x00005f0014007a0c */ /* 0x000fe40003f26270 */
[----:B------:R-:W-:Y:S01]  /*812e0*/  IADD3 R21, R24, 0x43, RZ ;  /* 0x0000004318157810 */ /* 0x000fe20007ffe0ff */
[----:B-1----:R-:W-:Y:S02]  /*812f0*/  IMAD.WIDE R10, R3, 0x2, R14 ;  /* 0x00000002030a7825 */ /* 0x002fe400078e020e */
[----:B---3--:R0:W-:Y:S01]  /*81300*/  @P4 STG.E.U16 [R8.64], R2 ;  /* 0x0000000208004986 */ /* 0x0081e2000c101506 */
[----:B------:R-:W-:Y:S02]  /*81310*/  PRMT R20, R2, 0x7632, R20 ;  /* 0x0000763202147816 */ /* 0x000fe40000000014 */
[----:B------:R-:W-:Y:S01]  /*81320*/  ISETP.GE.AND P4, PT, R21, c[0x0][0x17c], PT ;  /* 0x00005f0015007a0c */ /* 0x000fe20003f86270 */
[----:B0-----:R-:W3:Y:S04]  /*81330*/  LDL.LU R2, [R1+0x250] ;  /* 0x0002500001027983 */ /* 0x001ee80000300800 */
[----:B------:R-:W4:Y:S04]  /*81340*/  LDL.LU R22, [R1+0x1f0] ;  /* 0x0001f00001167983 */ /* 0x000f280000300800 */
[----:B------:R-:W5:Y:S04]  /*81350*/  LDL.LU R23, [R1+0x180] ;  /* 0x0001800001177983 */ /* 0x000f680000300800 */
[----:B------:R-:W3:Y:S04]  /*81360*/  LDL.LU R25, [R1+0x140] ;  /* 0x0001400001197983 */ /* 0x000ee80000300800 */
[----:B------:R-:W3:Y:S04]  /*81370*/  LDL.LU R21, [R1+0x130] ;  /* 0x0001300001157983 */ /* 0x000ee80000300800 */
[----:B--2---:R0:W-:Y:S04]  /*81380*/  @P3 STG.E.U16 [R10.64], R26 ;  /* 0x0000001a0a003986 */ /* 0x0041e8000c101506 */
[----:B0-----:R-:W2:Y:S04]  /*81390*/  LDL.LU R26, [R1+0x2404] ;  /* 0x00240400011a7983 */ /* 0x001ea80000300800 */
[----:B------:R-:W2:Y:S04]  /*813a0*/  LDL.LU R10, [R1+0x170] ;  /* 0x00017000010a7983 */ /* 0x000ea80000300800 */
[----:B------:R-:W2:Y:S01]  /*813b0*/  LDL.LU R11, [R1+0x150] ;  /* 0x00015000010b7983 */ /* 0x000ea20000300800 */
[----:B------:R-:W-:-:S02]  /*813c0*/  ISETP.LT.AND P5, PT, R27, c[0x0][0x178], !P2 ;  /* 0x00005e001b007a0c */ /* 0x000fc400057a1270 */
[----:B------:R-:W-:Y:S01]  /*813d0*/  ISETP.LT.AND P2, PT, R29, c[0x0][0x178], !P2 ;  /* 0x00005e001d007a0c */ /* 0x000fe20005741270 */
[----:B------:R-:W-:-:S04]  /*813e0*/  IMAD.WIDE R8, R3, 0x2, R12 ;  /* 0x0000000203087825 */ /* 0x000fc800078e020c */
[C---:B------:R-:W-:Y:S01]  /*813f0*/  IMAD.WIDE R16, R3.reuse, 0x2, R6 ;  /* 0x0000000203107825 */ /* 0x040fe200078e0206 */
[----:B------:R-:W-:Y:S02]  /*81400*/  ISETP.LT.AND P6, PT, R28, c[0x0][0x178], !P0 ;  /* 0x00005e001c007a0c */ /* 0x000fe400047c1270 */
[----:B------:R-:W-:Y:S02]  /*81410*/  IADD3 R0, R3, c[0x0][0x198], RZ ;  /* 0x0000660003007a10 */ /* 0x000fe40007ffe0ff */
[----:B------:R-:W-:-:S03]  /*81420*/  ISETP.LT.AND P3, PT, R27, c[0x0][0x178], !P0 ;  /* 0x00005e001b007a0c */ /* 0x000fc60004761270 */
[----:B------:R-:W-:Y:S01]  /*81430*/  IMAD.WIDE R18, R0, 0x2, R4 ;  /* 0x0000000200127825 */ /* 0x000fe200078e0204 */
[----:B--2---:R0:W-:Y:S04]  /*81440*/  @P5 STG.E.U16 [R8.64], R11 ;  /* 0x0000000b08005986 */ /* 0x0041e8000c101506 */
[----:B---3--:R1:W-:Y:S01]  /*81450*/  @P2 STG.E.U16 [R16.64], R21 ;  /* 0x0000001510002986 */ /* 0x0083e2000c101506 */
[----:B------:R-:W-:Y:S02]  /*81460*/  ISETP.LT.AND P2, PT, R26, c[0x0][0x178], !P0 ;  /* 0x00005e001a007a0c */ /* 0x000fe40004741270 */
[----:B------:R-:W-:Y:S01]  /*81470*/  PRMT R3, R10, 0x7632, R3 ;  /* 0x000076320a037816 */ /* 0x000fe20000000003 */
[----:B------:R2:W-:Y:S01]  /*81480*/  @P6 STG.E.U16 [R18.64], R20 ;  /* 0x0000001412006986 */ /* 0x0005e2000c101506 */
[----:B0-----:R-:W-:Y:S01]  /*81490*/  IMAD.WIDE R8, R0, 0x2, R14 ;  /* 0x0000000200087825 */ /* 0x001fe200078e020e */
[----:B------:R-:W-:-:S02]  /*814a0*/  ISETP.LT.AND P6, PT, R29, c[0x0][0x178], !P0 ;  /* 0x00005e001d007a0c */ /* 0x000fc400047c1270 */
[----:B------:R-:W-:Y:S01]  /*814b0*/  ISETP.LT.AND P5, PT, R28, c[0x0][0x178], !P1 ;  /* 0x00005e001c007a0c */ /* 0x000fe20004fa1270 */
[----:B-1----:R-:W-:-:S05]  /*814c0*/  IMAD.WIDE R16, R0, 0x2, R6 ;  /* 0x0000000200107825 */ /* 0x002fca00078e0206 */
[----:B------:R0:W-:Y:S01]  /*814d0*/  @P2 STG.E.U16 [R8.64], R3 ;  /* 0x0000000308002986 */ /* 0x0001e2000c101506 */
[----:B------:R-:W-:Y:S02]  /*814e0*/  ISETP.LT.AND P2, PT, R26, c[0x0][0x178], !P1 ;  /* 0x00005e001a007a0c */ /* 0x000fe40004f41270 */
[----:B--2---:R-:W-:Y:S01]  /*814f0*/  PRMT R18, R11, 0x7632, R18 ;  /* 0x000076320b127816 */ /* 0x004fe20000000012 */
[C---:B------:R-:W-:Y:S01]  /*81500*/  IMAD.WIDE R10, R0.reuse, 0x2, R12 ;  /* 0x00000002000a7825 */ /* 0x040fe200078e020c */
[----:B------:R-:W-:Y:S02]  /*81510*/  IADD3 R0, R0, c[0x0][0x198], RZ ;  /* 0x0000660000007a10 */ /* 0x000fe40007ffe0ff */
[----:B------:R-:W-:Y:S02]  /*81520*/  PRMT R19, R21, 0x7632, R19 ;  /* 0x0000763215137816 */ /* 0x000fe40000000013 */
[----:B------:R1:W-:Y:S01]  /*81530*/  @P3 STG.E.U16 [R10.64], R18 ;  /* 0x000000120a003986 */ /* 0x0003e2000c101506 */
[----:B------:R-:W-:Y:S01]  /*81540*/  ISETP.LT.AND P3, PT, R27, c[0x0][0x178], !P1 ;  /* 0x00005e001b007a0c */ /* 0x000fe20004f61270 */
[----:B0-----:R-:W-:-:S02]  /*81550*/  IMAD.WIDE R8, R0, 0x2, R4 ;  /* 0x0000000200087825 */ /* 0x001fc400078e0204 */
[----:B------:R-:W-:Y:S01]  /*81560*/  @P6 STG.E.U16 [R16.64], R19 ;  /* 0x0000001310006986 */ /* 0x000fe2000c101506 */
[----:B------:R-:W-:Y:S02]  /*81570*/  ISETP.LT.AND P1, PT, R29, c[0x0][0x178], !P1 ;  /* 0x00005e001d007a0c */ /* 0x000fe40004f21270 */
[----:B------:R-:W-:Y:S01]  /*81580*/  ISETP.LT.AND P6, PT, R28, c[0x0][0x178], !P4 ;  /* 0x00005e001c007a0c */ /* 0x000fe200067c1270 */
[----:B------:R0:W-:Y:S01]  /*81590*/  @P5 STG.E.U16 [R8.64], R2 ;  /* 0x0000000208005986 */ /* 0x0001e2000c101506 */
[----:B-1----:R-:W-:Y:S01]  /*815a0*/  IMAD.WIDE R10, R0, 0x2, R14 ;  /* 0x00000002000a7825 */ /* 0x002fe200078e020e */
[----:B------:R-:W-:-:S04]  /*815b0*/  IADD3 R20, R24, 0x44, RZ ;  /* 0x0000004418147810 */ /* 0x000fc80007ffe0ff */
[----:B----4-:R-:W-:Y:S01]  /*815c0*/  @P2 STG.E.U16 [R10.64], R22 ;  /* 0x000000160a002986 */ /* 0x010fe2000c101506 */
[----:B------:R-:W-:Y:S02]  /*815d0*/  ISETP.LT.AND P2, PT, R26, c[0x0][0x178], !P4 ;  /* 0x00005e001a007a0c */ /* 0x000fe40006741270 */
[C---:B------:R-:W-:Y:S01]  /*815e0*/  IADD3 R3, R0.reuse, c[0x0][0x198], RZ ;  /* 0x0000660000037a10 */ /* 0x040fe20007ffe0ff */
[----:B0-----:R-:W-:Y:S01]  /*815f0*/  IMAD.WIDE R8, R0, 0x2, R12 ;  /* 0x0000000200087825 */ /* 0x001fe200078e020c */
[----:B------:R-:W-:Y:S02]  /*81600*/  ISETP.GE.AND P0, PT, R20, c[0x0][0x17c], PT ;  /* 0x00005f0014007a0c */ /* 0x000fe40003f06270 */
[----:B------:R-:W-:Y:S01]  /*81610*/  PRMT R20, R2, 0x7632, R20 ;  /* 0x0000763202147816 */ /* 0x000fe20000000014 */
[----:B------:R-:W-:Y:S01]  /*81620*/  IMAD.WIDE R16, R0, 0x2, R6 ;  /* 0x0000000200107825 */ /* 0x000fe200078e0206 */
[----:B-----5:R0:W-:Y:S01]  /*81630*/  @P3 STG.E.U16 [R8.64], R23 ;  /* 0x0000001708003986 */ /* 0x0201e2000c101506 */
[----:B------:R-:W-:-:S02]  /*81640*/  PRMT R0, R22, 0x7632, R0 ;  /* 0x0000763216007816 */ /* 0x000fc40000000000 */
[C---:B------:R-:W-:Y:S01]  /*81650*/  IMAD.WIDE R18, R3.reuse, 0x2, R4 ;  /* 0x0000000203127825 */ /* 0x040fe200078e0204 */
[----:B------:R-:W2:Y:S04]  /*81660*/  LDL.LU R2, [R1+0x2e0] ;  /* 0x0002e00001027983 */ /* 0x000ea80000300800 */
[----:B------:R-:W-:Y:S01]  /*81670*/  @P1 STG.E.U16 [R16.64], R25 ;  /* 0x0000001910001986 */ /* 0x000fe2000c101506 */
[----:B0-----:R-:W-:-:S03]  /*81680*/  IMAD.WIDE R8, R3, 0x2, R14 ;  /* 0x0000000203087825 */ /* 0x001fc600078e020e */
[----:B------:R-:W-:Y:S04]  /*81690*/  @P6 STG.E.U16 [R18.64], R20 ;  /* 0x0000001412006986 */ /* 0x000fe8000c101506 */
[----:B------:R-:W-:Y:S01]  /*816a0*/  @P2 STG.E.U16 [R8.64], R0 ;  /* 0x0000000008002986 */ /* 0x000fe2000c101506 */
[----:B------:R-:W-:-:S03]  /*816b0*/  ISETP.LT.AND P2, PT, R26, c[0x0][0x178], !P0 ;  /* 0x00005e001a007a0c */ /* 0x000fc60004741270 */
[----:B------:R0:W-:Y:S04]  /*816c0*/  STL [R1+0x2400], R26 ;  /* 0x0024001a01007387 */ /* 0x0001e80000100800 */
[----:B0-----:R-:W3:Y:S01]  /*816d0*/  LDL R26, [R1+0x2b0] ;  /* 0x0002b000011a7983 */ /* 0x001ee20000100800 */
[----:B------:R-:W-:Y:S02]  /*816e0*/  ISETP.LT.AND P3, PT, R27, c[0x0][0x178], !P4 ;  /* 0x00005e001b007a0c */ /* 0x000fe40006761270 */
[----:B------:R-:W-:Y:S02]  /*816f0*/  ISETP.LT.AND P6, PT, R29, c[0x0][0x178], !P4 ;  /* 0x00005e001d007a0c */ /* 0x000fe400067c1270 */
[----:B------:R-:W-:Y:S01]  /*81700*/  ISETP.LT.AND P4, PT, R28, c[0x0][0x178], !P0 ;  /* 0x00005e001c007a0c */ /* 0x000fe20004781270 */
[----:B------:R-:W-:-:S04]  /*81710*/  IMAD.WIDE R10, R3, 0x2, R12 ;  /* 0x00000002030a7825 */ /* 0x000fc800078e020c */
[C---:B------:R-:W-:Y:S01]  /*81720*/  IMAD.WIDE R16, R3.reuse, 0x2, R6 ;  /* 0x0000000203107825 */ /* 0x040fe200078e0206 */
[----:B------:R-:W-:Y:S02]  /*81730*/  IADD3 R3, R3, c[0x0][0x198], RZ ;  /* 0x0000660003037a10 */ /* 0x000fe40007ffe0ff */
[----:B------:R-:W-:Y:S02]  /*81740*/  PRMT R18, R23, 0x7632, R18 ;  /* 0x0000763217127816 */ /* 0x000fe40000000012 */
[C---:B------:R-:W-:Y:S01]  /*81750*/  IADD3 R21, R24.reuse, 0x45, RZ ;  /* 0x0000004518157810 */ /* 0x040fe20007ffe0ff */
[----:B------:R-:W-:Y:S01]  /*81760*/  IMAD.WIDE R8, R3, 0x2, R4 ;  /* 0x0000000203087825 */ /* 0x000fe200078e0204 */
[----:B------:R-:W-:Y:S02]  /*81770*/  PRMT R19, R25, 0x7632, R19 ;  /* 0x0000763219137816 */ /* 0x000fe40000000013 */
[----:B------:R-:W-:Y:S01]  /*81780*/  IADD3 R20, R24, 0x46, RZ ;  /* 0x0000004618147810 */ /* 0x000fe20007ffe0ff */
[----:B------:R0:W-:Y:S01]  /*81790*/  @P3 STG.E.U16 [R10.64], R18 ;  /* 0x000000120a003986 */ /* 0x0001e2000c101506 */
[----:B------:R-:W-:-:S02]  /*817a0*/  ISETP.GE.AND P5, PT, R21, c[0x0][0x17c], PT ;  /* 0x00005f0015007a0c */ /* 0x000fc40003fa6270 */
[----:B------:R-:W-:Y:S01]  /*817b0*/  ISETP.GE.AND P1, PT, R20, c[0x0][0x17c], PT ;  /* 0x00005f0014007a0c */ /* 0x000fe20003f26270 */
[----:B------:R-:W-:Y:S01]  /*817c0*/  @P6 STG.E.U16 [R16.64], R19 ;  /* 0x0000001310006986 */ /* 0x000fe2000c101506 */
[----:B------:R-:W-:Y:S01]  /*817d0*/  IADD3 R21, R24, 0x47, RZ ;  /* 0x0000004718157810 */ /* 0x000fe20007ffe0ff */
[----:B0-----:R-:W-:Y:S02]  /*817e0*/  IMAD.WIDE R10, R3, 0x2, R14 ;  /* 0x00000002030a7825 */ /* 0x001fe400078e020e */
[----:B--2---:R0:W-:Y:S01]  /*817f0*/  @P4 STG.E.U16 [R8.64], R2 ;  /* 0x0000000208004986 */ /* 0x0041e2000c101506 */
[----:B------:R-:W-:Y:S02]  /*81800*/  PRMT R20, R2, 0x7632, R20 ;  /* 0x0000763202147816 */ /* 0x000fe40000000014 */
[----:B------:R-:W-:Y:S01]  /*81810*/  ISETP.GE.AND P4, PT, R21, c[0x0][0x17c], PT ;  /* 0x00005f0015007a0c */ /* 0x000fe20003f86270 */
[----:B0-----:R-:W2:Y:S04]  /*81820*/  LDL.LU R2, [R1+0x420] ;  /* 0x0004200001027983 */ /* 0x001ea80000300800 */
[----:B------:R-:W4:Y:S04]  /*81830*/  LDL.LU R22, [R1+0x300] ;  /* 0x0003000001167983 */ /* 0x000f280000300800 */
[----:B------:R-:W5:Y:S04]  /*81840*/  LDL.LU R23, [R1+0x2c0] ;  /* 0x0002c00001177983 */ /* 0x000f680000300800 */
[----:B------:R-:W2:Y:S04]  /*81850*/  LDL.LU R25, [R1+0x120] ;  /* 0x0001200001197983 */ /* 0x000ea80000300800 */
[----:B------:R-:W2:Y:S04]  /*81860*/  LDL.LU R21, [R1+0x160] ;  /* 0x0001600001157983 */ /* 0x000ea80000300800 */
[----:B---3--:R0:W-:Y:S04]  /*81870*/  @P2 STG.E.U16 [R10.64], R26 ;  /* 0x0000001a0a002986 */ /* 0x0081e8000c101506 */
[----:B0-----:R-:W3:Y:S04]  /*81880*/  LDL.LU R26, [R1+0x2400] ;  /* 0x00240000011a7983 */ /* 0x001ee80000300800 */
[----:B------:R-:W2:Y:S04]  /*81890*/  LDL.LU R10, [R1+0x2b0] ;  /* 0x0002b000010a7983 */ /* 0x000ea80000300800 */
[----:B------:R-:W4:Y:S01]  /*818a0*/  LDL.LU R11, [R1+0x240] ;  /* 0x00024000010b7983 */ /* 0x000f220000300800 */
[----:B------:R-:W-:-:S02]  /*818b0*/  ISETP.LT.AND P3, PT, R27, c[0x0][0x178], !P0 ;  /* 0x00005e001b007a0c */ /* 0x000fc40004761270 */
[----:B------:R-:W-:Y:S02]  /*818c0*/  ISETP.LT.AND P0, PT, R29, c[0x0][0x178], !P0 ;  /* 0x00005e001d007a0c */ /* 0x000fe40004701270 */
[----:B------:R-:W-:Y:S01]  /*818d0*/  ISETP.LT.AND P6, PT, R28, c[0x0][0x178], !P5 ;  /* 0x00005e001c007a0c */ /* 0x000fe20006fc1270 */
[C---:B------:R-:W-:Y:S01]  /*818e0*/  IMAD.WIDE R8, R3.reuse, 0x2, R12 ;  /* 0x0000000203087825 */ /* 0x040fe200078e020c */
[----:B------:R-:W-:-:S03]  /*818f0*/  IADD3 R0, R3, c[0x0][0x198], RZ ;  /* 0x0000660003007a10 */ /* 0x000fc60007ffe0ff */
[----:B------:R-:W-:-:S04]  /*81900*/  IMAD.WIDE R16, R3, 0x2, R6 ;  /* 0x0000000203107825 */ /* 0x000fc800078e0206 */
[----:B------:R-:W-:Y:S01]  /*81910*/  IMAD.WIDE R18, R0, 0x2, R4 ;  /* 0x0000000200127825 */ /* 0x000fe200078e0204 */
[----:B---3--:R-:W-:Y:S02]  /*81920*/  ISETP.LT.AND P2, PT, R26, c[0x0][0x178], !P5 ;  /* 0x00005e001a007a0c */ /* 0x008fe40006f41270 */
[----:B--2---:R-:W-:Y:S01]  /*81930*/  PRMT R3, R10, 0x7632, R3 ;  /* 0x000076320a037816 */ /* 0x004fe20000000003 */
[----:B----4-:R0:W-:Y:S01]  /*81940*/  @P3 STG.E.U16 [R8.64], R11 ;  /* 0x0000000b08003986 */ /* 0x0101e2000c101506 */
[----:B------:R-:W-:-:S03]  /*81950*/  ISETP.LT.AND P3, PT, R27, c[0x0][0x178], !P5 ;  /* 0x00005e001b007a0c */ /* 0x000fc60006f61270 */
[----:B------:R1:W-:Y:S04]  /*81960*/  @P0 STG.E.U16 [R16.64], R21 ;  /* 0x0000001510000986 */ /* 0x0003e8000c101506 */
[----:B------:R2:W-:Y:S01]  /*81970*/  @P6 STG.E.U16 [R18.64], R20 ;  /* 0x0000001412006986 */ /* 0x0005e2000c101506 */
[----:B0-----:R-:W-:Y:S01]  /*81980*/  IMAD.WIDE R8, R0, 0x2, R14 ;  /* 0x0000000200087825 */ /* 0x001fe200078e020e */
[----:B------:R-:W-:Y:S02]  /*81990*/  ISETP.LT.AND P6, PT, R29, c[0x0][0x178], !P5 ;  /* 0x00005e001d007a0c */ /* 0x000fe40006fc1270 */
[----:B------:R-:W-:Y:S02]  /*819a0*/  ISETP.LT.AND P5, PT, R28, c[0x0][0x178], !P1 ;  /* 0x00005e001c007a0c */ /* 0x000fe40004fa1270 */
[----:B------:R0:W-:Y:S01]  /*819b0*/  @P2 STG.E.U16 [R8.64], R3 ;  /* 0x0000000308002986 */ /* 0x0001e2000c101506 */
[----:B------:R-:W-:Y:S01]  /*819c0*/  ISETP.LT.AND P2, PT, R26, c[0x0][0x178], !P1 ;  /* 0x00005e001a007a0c */ /* 0x000fe20004f41270 */
[----:B-1----:R-:W-:Y:S01]  /*819d0*/  IMAD.WIDE R16, R0, 0x2, R6 ;  /* 0x0000000200107825 */ /* 0x002fe200078e0206 */
[----:B--2---:R-:W-:-:S03]  /*819e0*/  PRMT R18, R11, 0x7632, R18 ;  /* 0x000076320b127816 */ /* 0x004fc60000000012 */
[C---:B------:R-:W-:Y:S01]  /*819f0*/  IMAD.WIDE R10, R0.reuse, 0x2, R12 ;  /* 0x00000002000a7825 */ /* 0x040fe200078e020c */
[----:B------:R-:W-:Y:S02]  /*81a00*/  IADD3 R0, R0, c[0x0][0x198], RZ ;  /* 0x0000660000007a10 */ /* 0x000fe40007ffe0ff */
[----:B------:R-:W-:Y:S02]  /*81a10*/  PRMT R19, R21, 0x7632, R19 ;  /* 0x0000763215137816 */ /* 0x000fe40000000013 */
[----:B------:R1:W-:Y:S01]  /*81a20*/  @P3 STG.E.U16 [R10.64], R18 ;  /* 0x000000120a003986 */ /* 0x0003e2000c101506 */
[----:B0-----:R-:W-:Y:S01]  /*81a30*/  IMAD.WIDE R8, R0, 0x2, R4 ;  /* 0x0000000200087825 */ /* 0x001fe200078e0204 */
[----:B------:R-:W-:Y:S02]  /*81a40*/  ISETP.LT.AND P3, PT, R27, c[0x0][0x178], !P1 ;  /* 0x00005e001b007a0c */ /* 0x000fe40004f61270 */
[----:B------:R-:W-:Y:S01]  /*81a50*/  @P6 STG.E.U16 [R16.64], R19 ;  /* 0x0000001310006986 */ /* 0x000fe2000c101506 */
[----:B------:R-:W-:-:S02]  /*81a60*/  ISETP.LT.AND P1, PT, R29, c[0x0][0x178], !P1 ;  /* 0x00005e001d007a0c */ /* 0x000fc40004f21270 */
[----:B------:R-:W-:Y:S01]  /*81a70*/  ISETP.LT.AND P6, PT, R28, c[0x0][0x178], !P4 ;  /* 0x00005e001c007a0c */ /* 0x000fe200067c1270 */
[----:B------:R0:W-:Y:S01]  /*81a80*/  @P5 STG.E.U16 [R8.64], R2 ;  /* 0x0000000208005986 */ /* 0x0001e2000c101506 */
[----:B-1----:R-:W-:Y:S01]  /*81a90*/  IMAD.WIDE R10, R0, 0x2, R14 ;  /* 0x00000002000a7825 */ /* 0x002fe200078e020e */
[----:B------:R-:W-:-:S04]  /*81aa0*/  IADD3 R20, R24, 0x48, RZ ;  /* 0x0000004818147810 */ /* 0x000fc80007ffe0ff */
[----:B------:R-:W-:Y:S01]  /*81ab0*/  @P2 STG.E.U16 [R10.64], R22 ;  /* 0x000000160a002986 */ /* 0x000fe2000c101506 */
        /* <DEDUP_REMOVED lines=24> */
[----:B------:R-:W-:Y:S01]  /*81c40*/  PRMT R19, R25, 0x7632, R19 ;  /* 0x0000763219137816 */ /* 0x000fe20000000013 */
[----:B------:R-:W-:Y:S01]  /*81c50*/  IMAD.WIDE R8, R3, 0x2, R4 ;  /* 0x0000000203087825 */ /* 0x000fe200078e0204 */
[C---:B------:R-:W-:Y:S02]  /*81c60*/  IADD3 R21, R24.reuse, 0x49, RZ ;  /* 0x0000004918157810 */ /* 0x040fe40007ffe0ff */
[----:B------:R-:W-:Y:S01]  /*81c70*/  IADD3 R20, R24, 0x4a, RZ ;  /* 0x0000004a18147810 */ /* 0x000fe20007ffe0ff */
[----:B------:R0:W-:Y:S01]  /*81c80*/  @P3 STG.E.U16 [R10.64], R18 ;  /* 0x000000120a003986 */ /* 0x0001e2000c101506 */
[----:B------:R-:W-:-:S02]  /*81c90*/  ISETP.GE.AND P5, PT, R21, c[0x0][0x17c], PT ;  /* 0x00005f0015007a0c */ /* 0x000fc40003fa6270 */
[----:B------:R-:W-:Y:S01]  /*81ca0*/  ISETP.GE.AND P1, PT, R20, c[0x0][0x17c], PT ;  /* 0x00005f0014007a0c */ /* 0x000fe20003f26270 */
[----:B------:R1:W-:Y:S01]  /*81cb0*/  @P6 STG.E.U16 [R16.64], R19 ;  /* 0x0000001310006986 */ /* 0x0003e2000c101506 */
[----:B------:R-:W-:Y:S02]  /*81cc0*/  IADD3 R21, R24, 0x4b, RZ ;  /* 0x0000004b18157810 */ /* 0x000fe40007ffe0ff */
[C---:B------:R-:W-:Y:S01]  /*81cd0*/  IADD3 R0, R3.reuse, c[0x0][0x198], RZ ;  /* 0x0000660003007a10 */ /* 0x040fe20007ffe0ff */
[----:B0-----:R-:W-:-:S04]  /*81ce0*/  IMAD.WIDE R10, R3, 0x2, R12 ;  /* 0x00000002030a7825 */ /* 0x001fc800078e020c */
[----:B-1----:R-:W-:Y:S01]  /*81cf0*/  IMAD.WIDE R16, R3, 0x2, R6 ;  /* 0x0000000203107825 */ /* 0x002fe200078e0206 */
[----:B--2---:R0:W-:Y:S01]  /*81d00*/  @P4 STG.E.U16 [R8.64], R2 ;  /* 0x0000000208004986 */ /* 0x0041e2000c101506 */
[----:B------:R-:W-:Y:S02]  /*81d10*/  PRMT R20, R2, 0x7632, R20 ;  /* 0x0000763202147816 */ /* 0x000fe40000000014 */
[----:B------:R-:W-:Y:S01]  /*81d20*/  ISETP.GE.AND P4, PT, R21, c[0x0][0x17c], PT ;  /* 0x00005f0015007a0c */ /* 0x000fe20003f86270 */
[----:B0-----:R-:W2:Y:S01]  /*81d30*/  LDL.LU R2, [R1+0x4b0] ;  /* 0x0004b00001027983 */ /* 0x001ea20000300800 */
[----:B------:R-:W-:-:S03]  /*81d40*/  IMAD.WIDE R8, R3, 0x2, R14 ;  /* 0x0000000203087825 */ /* 0x000fc600078e020e */
[----:B------:R-:W4:Y:S04]  /*81d50*/  LDL.LU R22, [R1+0x350] ;  /* 0x0003500001167983 */ /* 0x000f280000300800 */
[----:B------:R-:W5:Y:S04]  /*81d60*/  LDL.LU R23, [R1+0x330] ;  /* 0x0003300001177983 */ /* 0x000f680000300800 */
[----:B------:R-:W2:Y:S04]  /*81d70*/  LDL.LU R25, [R1+0x2f0] ;  /* 0x0002f00001197983 */ /* 0x000ea80000300800 */
[----:B------:R-:W2:Y:S04]  /*81d80*/  LDL.LU R3, [R1+0x260] ;  /* 0x0002600001037983 */ /* 0x000ea80000300800 */
[----:B------:R-:W2:Y:S04]  /*81d90*/  LDL.LU R21, [R1+0x310] ;  /* 0x0003100001157983 */ /* 0x000ea80000300800 */
[----:B---3--:R0:W-:Y:S04]  /*81da0*/  @P2 STG.E.U16 [R8.64], R26 ;  /* 0x0000001a08002986 */ /* 0x0081e8000c101506 */
[----:B0-----:R-:W3:Y:S04]  /*81db0*/  LDL.LU R26, [R1+0x23fc] ;  /* 0x0023fc00011a7983 */ /* 0x001ee80000300800 */
[----:B------:R-:W4:Y:S01]  /*81dc0*/  LDL.LU R9, [R1+0x320] ;  /* 0x0003200001097983 */ /* 0x000f220000300800 */
        /* <DEDUP_REMOVED lines=9> */
[----:B---3--:R-:W-:Y:S02]  /*81e60*/  ISETP.LT.AND P2, PT, R26, c[0x0][0x178], !P5 ;  /* 0x00005e001a007a0c */ /* 0x008fe40006f41270 */
[----:B------:R-:W-:Y:S02]  /*81e70*/  ISETP.LT.AND P5, PT, R28, c[0x0][0x178], !P1 ;  /* 0x00005e001c007a0c */ /* 0x000fe40004fa1270 */
[----:B----4-:R-:W-:Y:S01]  /*81e80*/  PRMT R18, R9, 0x7632, R18 ;  /* 0x0000763209127816 */ /* 0x010fe20000000012 */
[----:B------:R-:W-:Y:S01]  /*81e90*/  IMAD.WIDE R8, R0, 0x2, R14 ;  /* 0x0000000200087825 */ /* 0x000fe200078e020e */
[----:B------:R-:W-:-:S02]  /*81ea0*/  PRMT R20, R3, 0x7632, R20 ;  /* 0x0000763203147816 */ /* 0x000fc40000000014 */
[C---:B------:R-:W-:Y:S01]  /*81eb0*/  IADD3 R3, R0.reuse, c[0x0][0x198], RZ ;  /* 0x0000660000037a10 */ /* 0x040fe20007ffe0ff */
[----:B------:R-:W-:Y:S01]  /*81ec0*/  IMAD.WIDE R10, R0, 0x2, R12 ;  /* 0x00000002000a7825 */ /* 0x000fe200078e020c */
[----:B------:R-:W-:-:S03]  /*81ed0*/  PRMT R19, R21, 0x7632, R19 ;  /* 0x0000763215137816 */ /* 0x000fc60000000013 */
[----:B------:R0:W-:Y:S01]  /*81ee0*/  @P2 STG.E.U16 [R8.64], R18 ;  /* 0x0000001208002986 */ /* 0x0001e2000c101506 */
[----:B------:R-:W-:Y:S01]  /*81ef0*/  ISETP.LT.AND P2, PT, R26, c[0x0][0x178], !P1 ;  /* 0x00005e001a007a0c */ /* 0x000fe20004f41270 */
[----:B------:R-:W-:Y:S02]  /*81f00*/  IMAD.WIDE R16, R0, 0x2, R6 ;  /* 0x0000000200107825 */ /* 0x000fe400078e0206 */
        /* <DEDUP_REMOVED lines=9> */
[----:B--2---:R-:W-:-:S03]  /*81fa0*/  PRMT R20, R2, 0x7632, R20 ;  /* 0x0000763202147816 */ /* 0x004fc60000000014 */
[C---:B0-----:R-:W-:Y:S01]  /*81fb0*/  IMAD.WIDE R8, R3.reuse, 0x2, R14 ;  /* 0x0000000203087825 */ /* 0x041fe200078e020e */
[----:B------:R-:W-:Y:S01]  /*81fc0*/  IADD3 R21, R24, 0x4c, RZ ;  /* 0x0000004c18157810 */ /* 0x000fe20007ffe0ff */
[----:B------:R-:W2:Y:S02]  /*81fd0*/  LDL.LU R2, [R1+0x530] ;  /* 0x0005300001027983 */ /* 0x000ea40000300800 */
[----:B------:R-:W-:Y:S02]  /*81fe0*/  IMAD.WIDE R16, R3, 0x2, R6 ;  /* 0x0000000203107825 */ /* 0x000fe400078e0206 */
[----:B------:R0:W-:Y:S01]  /*81ff0*/  @P2 STG.E.U16 [R8.64], R22 ;  /* 0x0000001608002986 */ /* 0x0001e2000c101506 */
[----:B------:R-:W-:Y:S01]  /*82000*/  ISETP.LT.AND P2, PT, R26, c[0x0][0x178], !P4 ;  /* 0x00005e001a007a0c */ /* 0x000fe20006741270 */
[----:B------:R-:W-:Y:S02]  /*82010*/  IMAD.WIDE R18, R0, 0x2, R4 ;  /* 0x0000000200127825 */ /* 0x000fe400078e0204 */
[----:B-----5:R-:W-:Y:S04]  /*82020*/  @P3 STG.E.U16 [R10.64], R23 ;  /* 0x000000170a003986 */ /* 0x020fe8000c101506 */
[----:B------:R-:W-:Y:S01]  /*82030*/  @P1 STG.E.U16 [R16.64], R25 ;  /* 0x0000001910001986 */ /* 0x000fe2000c101506 */
[----:B------:R-:W-:-:S03]  /*82040*/  ISETP.GE.AND P0, PT, R21, c[0x0][0x17c], PT ;  /* 0x00005f0015007a0c */ /* 0x000fc60003f06270 */
[----:B------:R1:W-:Y:S01]  /*82050*/  @P6 STG.E.U16 [R18.64], R20 ;  /* 0x0000001412006986 */ /* 0x0003e2000c101506 */
[----:B0-----:R-:W-:-:S03]  /*82060*/  IMAD.WIDE R8, R0, 0x2, R14 ;  /* 0x0000000200087825 */ /* 0x001fc600078e020e */
[----:B------:R0:W-:Y:S01]  /*82070*/  STL [R1+0x23f8], R26 ;  /* 0x0023f81a01007387 */ /* 0x0001e20000100800 */
[----:B-1----:R-:W-:-:S05]  /*82080*/  PRMT R18, R22, 0x7632, R18 ;  /* 0x0000763216127816 */ /* 0x002fca0000000012 */
[----:B------:R1:W-:Y:S01]  /*82090*/  @P2 STG.E.U16 [R8.64], R18 ;  /* 0x0000001208002986 */ /* 0x0003e2000c101506 */
[----:B------:R-:W-:-:S03]  /*820a0*/  ISETP.LT.AND P2, PT, R26, c[0x0][0x178], !P0 ;  /* 0x00005e001a007a0c */ /* 0x000fc60004741270 */
[----:B0-----:R-:W3:Y:S01]  /*820b0*/  LDL R26, [R1+0x370] ;  /* 0x00037000011a7983 */ /* 0x001ee20000100800 */
        /* <DEDUP_REMOVED lines=11> */
[----:B-1----:R-:W-:Y:S01]  /*82170*/  IMAD.WIDE R8, R3, 0x2, R4 ;  /* 0x0000000203087825 */ /* 0x002fe200078e0204 */
[----:B------:R0:W-:Y:S02]  /*82180*/  @P3 STG.E.U16 [R10.64], R19 ;  /* 0x000000130a003986 */ /* 0x0001e4000c101506 */
[----:B------:R-:W-:Y:S02]  /*82190*/  ISETP.GE.AND P1, PT, R21, c[0x0][0x17c], PT ;  /* 0x00005f0015007a0c */ /* 0x000fe40003f26270 */
[----:B------:R1:W-:Y:S01]  /*821a0*/  @P6 STG.E.U16 [R16.64], R20 ;  /* 0x0000001410006986 */ /* 0x0003e2000c101506 */
[----:B------:R-:W-:-:S02]  /*821b0*/  IADD3 R21, R24, 0x4f, RZ ;  /* 0x0000004f18157810 */ /* 0x000fc40007ffe0ff */
        /* <DEDUP_REMOVED lines=460> */
[----:B---3--:R-:W-:-:S03]  /*83e80*/  PRMT R18, R22, 0x7632, R18 ;  /* 0x0000763216127816 */ /* 0x008fc60000000012 */
[----:B------:R-:W-:Y:S01]  /*83e90*/  IMAD.WIDE R16, R0, 0x2, R6 ;  /* 0x0000000200107825 */ /* 0x000fe200078e0206 */
[----:B------:R-:W-:Y:S01]  /*83ea0*/  PRMT R19, R23, 0x7632, R19 ;  /* 0x0000763217137816 */ /* 0x000fe20000000013 */
[----:B------:R-:W3:Y:S01]  /*83eb0*/  LDL.LU R22, [R1+0x168] ;  /* 0x0001680001167983 */ /* 0x000ee20000300800 */
[C---:B------:R-:W-:Y:S02]  /*83ec0*/  IADD3 R21, R24.reuse, 0x66, RZ ;  /* 0x0000006618157810 */ /* 0x040fe40007ffe0ff */
[----:B------:R-:W-:Y:S01]  /*83ed0*/  PRMT R20, R25, 0x7632, R20 ;  /* 0x0000763219147816 */ /* 0x000fe20000000014 */
[----:B------:R0:W-:Y:S01]  /*83ee0*/  @P2 STG.E.U16 [R8.64], R18 ;  /* 0x0000001208002986 */ /* 0x0001e2000c101506 */
[----:B------:R-:W-:Y:S02]  /*83ef0*/  ISETP.GE.AND P1, PT, R21, c[0x0][0x17c], PT ;  /* 0x00005f0015007a0c */ /* 0x000fe40003f26270 */
[----:B------:R-:W-:Y:S01]  /*83f00*/  IADD3 R21, R24, 0x67, RZ ;  /* 0x0000006718157810 */ /* 0x000fe20007ffe0ff */
[----:B------:R1:W-:Y:S01]  /*83f10*/  @P3 STG.E.U16 [R10.64], R19 ;  /* 0x000000130a003986 */ /* 0x0003e2000c101506 */
[----:B------:R-:W-:-:S03]  /*83f20*/  IADD3 R0, R3, c[0x0][0x198], RZ ;  /* 0x0000660003007a10 */ /* 0x000fc60007ffe0ff */
[----:B------:R4:W-:Y:S01]  /*83f30*/  @P6 STG.E.U16 [R16.64], R20 ;  /* 0x0000001410006986 */ /* 0x0009e2000c101506 */
[----:B0-----:R-:W-:-:S03]  /*83f40*/  IMAD.WIDE R8, R3, 0x2, R4 ;  /* 0x0000000203087825 */ /* 0x001fc600078e0204 */
[----:B------:R-:W5:Y:S01]  /*83f50*/  LDL.LU R25, [R1+0x428] ;  /* 0x0004280001197983 */ /* 0x000f620000300800 */
[----:B-1----:R-:W-:-:S04]  /*83f60*/  IMAD.WIDE R10, R3, 0x2, R12 ;  /* 0x00000002030a7825 */ /* 0x002fc800078e020c */
[----:B----4-:R-:W-:Y:S01]  /*83f70*/  IMAD.WIDE R16, R3, 0x2, R6 ;  /* 0x0000000203107825 */ /* 0x010fe200078e0206 */
[----:B--2---:R0:W-:Y:S01]  /*83f80*/  @P4 STG.E.U16 [R8.64], R2 ;  /* 0x0000000208004986 */ /* 0x0041e2000c101506 */
[----:B------:R-:W-:Y:S02]  /*83f90*/  PRMT R20, R2, 0x7632, R20 ;  /* 0x0000763202147816 */ /* 0x000fe40000000014 */
[----:B------:R-:W-:Y:S01]  /*83fa0*/  ISETP.GE.AND P4, PT, R21, c[0x0][0x17c], PT ;  /* 0x00005f0015007a0c */ /* 0x000fe20003f86270 */
[----:B0-----:R-:W2:Y:S01]  /*83fb0*/  LDL.LU R2, [R1+0x308] ;  /* 0x0003080001027983 */ /* 0x001ea20000300800 */
[----:B------:R-:W-:-:S03]  /*83fc0*/  IMAD.WIDE R8, R3, 0x2, R14 ;  /* 0x0000000203087825 */ /* 0x000fc600078e020e */
[----:B------:R-:W4:Y:S04]  /*83fd0*/  LDL.LU R23, [R1+0x128] ;  /* 0x0001280001177983 */ /* 0x000f280000300800 */
[----:B------:R-:W2:Y:S04]  /*83fe0*/  LDL.LU R3, [R1+0x248] ;  /* 0x0002480001037983 */ /* 0x000ea80000300800 */
[----:B------:R-:W2:Y:S01]  /*83ff0*/  LDL.LU R21, [R1+0x2b8] ;  /* 0x0002b80001157983 */ /* 0x000ea20000300800 */
[----:B------:R-:W-:Y:S02]  /*84000*/  ISETP.LT.AND P2, PT, R26, c[0x0][0x178], !P0 ;  /* 0x00005e001a007a0c */ /* 0x000fe40004741270 */
[----:B------:R-:W-:-:S02]  /*84010*/  ISETP.LT.AND P3, PT, R27, c[0x0][0x178], !P0 ;  /* 0x00005e001b007a0c */ /* 0x000fc40004761270 */
[----:B------:R-:W-:Y:S02]  /*84020*/  ISETP.LT.AND P0, PT, R29, c[0x0][0x178], !P0 ;  /* 0x00005e001d007a0c */ /* 0x000fe40004701270 */
[----:B------:R-:W-:Y:S01]  /*84030*/  ISETP.LT.AND P6, PT, R28, c[0x0][0x178], !P5 ;  /* 0x00005e001c007a0c */ /* 0x000fe20006fc1270 */
[----:B------:R-:W-:-:S06]  /*84040*/  IMAD.WIDE R18, R0, 0x2, R4 ;  /* 0x0000000200127825 */ /* 0x000fcc00078e0204 */
[----:B--2---:R0:W-:Y:S01]  /*84050*/  @P2 STG.E.U16 [R8.64], R21 ;  /* 0x0000001508002986 */ /* 0x0041e2000c101506 */
[----:B------:R-:W-:-:S03]  /*84060*/  ISETP.LT.AND P2, PT, R26, c[0x0][0x178], !P5 ;  /* 0x00005e001a007a0c */ /* 0x000fc60006f41270 */
[----:B------:R1:W-:Y:S01]  /*84070*/  @P3 STG.E.U16 [R10.64], R3 ;  /* 0x000000030a003986 */ /* 0x0003e2000c101506 */
[----:B------:R-:W-:-:S03]  /*84080*/  ISETP.LT.AND P3, PT, R27, c[0x0][0x178], !P5 ;  /* 0x00005e001b007a0c */ /* 0x000fc60006f61270 */
[----:B---3--:R-:W-:Y:S04]  /*84090*/  @P0 STG.E.U16 [R16.64], R22 ;  /* 0x0000001610000986 */ /* 0x008fe8000c101506 */
[----:B------:R2:W-:Y:S01]  /*840a0*/  @P6 STG.E.U16 [R18.64], R20 ;  /* 0x0000001412006986 */ /* 0x0005e2000c101506 */
[----:B------:R-:W-:Y:S02]  /*840b0*/  ISETP.LT.AND P6, PT, R29, c[0x0][0x178], !P5 ;  /* 0x00005e001d007a0c */ /* 0x000fe40006fc1270 */
[----:B------:R-:W-:Y:S01]  /*840c0*/  ISETP.LT.AND P5, PT, R28, c[0x0][0x178], !P1 ;  /* 0x00005e001c007a0c */ /* 0x000fe20004fa1270 */
[----:B0-----:R-:W-:-:S04]  /*840d0*/  IMAD.WIDE R8, R0, 0x2, R14 ;  /* 0x0000000200087825 */ /* 0x001fc800078e020e */
[C---:B-1----:R-:W-:Y:S01]  /*840e0*/  IMAD.WIDE R10, R0.reuse, 0x2, R12 ;  /* 0x00000002000a7825 */ /* 0x042fe200078e020c */
[----:B--2---:R-:W-:Y:S02]  /*840f0*/  PRMT R18, R21, 0x7632, R18 ;  /* 0x0000763215127816 */ /* 0x004fe40000000012 */
[----:B------:R-:W-:Y:S02]  /*84100*/  PRMT R19, R3, 0x7632, R19 ;  /* 0x0000763203137816 */ /* 0x000fe40000000013 */
[C---:B------:R-:W-:Y:S01]  /*84110*/  IADD3 R3, R0.reuse, c[0x0][0x198], RZ ;  /* 0x0000660000037a10 */ /* 0x040fe20007ffe0ff */
[----:B------:R-:W-:Y:S01]  /*84120*/  IMAD.WIDE R16, R0, 0x2, R6 ;  /* 0x0000000200107825 */ /* 0x000fe200078e0206 */
[----:B------:R-:W-:Y:S01]  /*84130*/  PRMT R20, R22, 0x7632, R20 ;  /* 0x0000763216147816 */ /* 0x000fe20000000014 */
[----:B------:R0:W-:Y:S01]  /*84140*/  @P2 STG.E.U16 [R8.64], R18 ;  /* 0x0000001208002986 */ /* 0x0001e2000c101506 */
[----:B------:R-:W-:-:S03]  /*84150*/  IADD3 R0, R3, c[0x0][0x198], RZ ;  /* 0x0000660003007a10 */ /* 0x000fc60007ffe0ff */
[----:B------:R1:W-:Y:S04]  /*84160*/  @P3 STG.E.U16 [R10.64], R19 ;  /* 0x000000130a003986 */ /* 0x0003e8000c101506 */
[----:B------:R2:W-:Y:S01]  /*84170*/  @P6 STG.E.U16 [R16.64], R20 ;  /* 0x0000001410006986 */ /* 0x0005e2000c101506 */
[----:B0-----:R-:W-:-:S04]  /*84180*/  IMAD.WIDE R8, R3, 0x2, R4 ;  /* 0x0000000203087825 */ /* 0x001fc800078e0204 */
[----:B-1----:R-:W-:Y:S01]  /*84190*/  IMAD.WIDE R10, R3, 0x2, R12 ;  /* 0x00000002030a7825 */ /* 0x002fe200078e020c */
[----:B-----5:R0:W-:Y:S01]  /*841a0*/  @P5 STG.E.U16 [R8.64], R25 ;  /* 0x0000001908005986 */ /* 0x0201e2000c101506 */
[----:B--2---:R-:W-:Y:S02]  /*841b0*/  PRMT R20, R25, 0x7632, R20 ;  /* 0x0000763219147816 */ /* 0x004fe40000000014 */
[C---:B------:R-:W-:Y:S01]  /*841c0*/  IMAD.WIDE R16, R3.reuse, 0x2, R6 ;  /* 0x0000000203107825 */ /* 0x040fe200078e0206 */
[----:B0-----:R-:W2:Y:S03]  /*841d0*/  LDL.LU R25, [R1+0x4a8] ;  /* 0x0004a80001197983 */ /* 0x001ea60000300800 */
[----:B------:R-:W-:Y:S02]  /*841e0*/  IMAD.WIDE R8, R3, 0x2, R14 ;  /* 0x0000000203087825 */ /* 0x000fe400078e020e */
[----:B------:R-:W3:Y:S01]  /*841f0*/  LDL.LU R3, [R1+0x2c8] ;  /* 0x0002c80001037983 */ /* 0x000ee20000300800 */
[----:B------:R-:W-:-:S02]  /*84200*/  ISETP.LT.AND P2, PT, R26, c[0x0][0x178], !P1 ;  /* 0x00005e001a007a0c */ /* 0x000fc40004f41270 */
[----:B------:R-:W-:Y:S01]  /*84210*/  ISETP.LT.AND P3, PT, R27, c[0x0][0x178], !P1 ;  /* 0x00005e001b007a0c */ /* 0x000fe20004f61270 */
[----:B------:R-:W-:Y:S01]  /*84220*/  IMAD.WIDE R18, R0, 0x2, R4 ;  /* 0x0000000200127825 */ /* 0x000fe200078e0204 */
[----:B------:R-:W-:Y:S01]  /*84230*/  ISETP.LT.AND P1, PT, R29, c[0x0][0x178], !P1 ;  /* 0x00005e001d007a0c */ /* 0x000fe20004f21270 */
[----:B------:R-:W5:Y:S01]  /*84240*/  LDL.LU R22, [R1+0x318] ;  /* 0x0003180001167983 */ /* 0x000f620000300800 */
[----:B------:R-:W-:Y:S02]  /*84250*/  ISETP.LT.AND P6, PT, R28, c[0x0][0x178], !P4 ;  /* 0x00005e001c007a0c */ /* 0x000fe400067c1270 */
[----:B------:R-:W-:-:S05]  /*84260*/  IADD3 R21, R24, 0x68, RZ ;  /* 0x0000006818157810 */ /* 0x000fca0007ffe0ff */
[----:B------:R0:W-:Y:S01]  /*84270*/  @P2 STG.E.U16 [R8.64], R2 ;  /* 0x0000000208002986 */ /* 0x0001e2000c101506 */
[----:B------:R-:W-:Y:S02]  /*84280*/  ISETP.LT.AND P2, PT, R26, c[0x0][0x178], !P4 ;  /* 0x00005e001a007a0c */ /* 0x000fe40006741270 */
[----:B------:R-:W-:Y:S01]  /*84290*/  ISETP.GE.AND P0, PT, R21, c[0x0][0x17c], PT ;  /* 0x00005f0015007a0c */ /* 0x000fe20003f06270 */
[----:B0-----:R-:W-:Y:S01]  /*842a0*/  IMAD.WIDE R8, R0, 0x2, R14 ;  /* 0x0000000200087825 */ /* 0x001fe200078e020e */
[----:B---3--:R0:W-:Y:S01]  /*842b0*/  @P3 STG.E.U16 [R10.64], R3 ;  /* 0x000000030a003986 */ /* 0x0081e2000c101506 */
[----:B------:R-:W-:-:S03]  /*842c0*/  ISETP.LT.AND P3, PT, R27, c[0x0][0x178], !P4 ;  /* 0x00005e001b007a0c */ /* 0x000fc60006761270 */
[----:B----4-:R-:W-:Y:S04]  /*842d0*/  @P1 STG.E.U16 [R16.64], R23 ;  /* 0x0000001710001986 */ /* 0x010fe8000c101506 */
[----:B------:R1:W-:Y:S01]  /*842e0*/  @P6 STG.E.U16 [R18.64], R20 ;  /* 0x0000001412006986 */ /* 0x0003e2000c101506 */
[----:B------:R-:W-:Y:S02]  /*842f0*/  ISETP.LT.AND P6, PT, R29, c[0x0][0x178], !P4 ;  /* 0x00005e001d007a0c */ /* 0x000fe400067c1270 */
[----:B------:R-:W-:Y:S01]  /*84300*/  ISETP.LT.AND P4, PT, R28, c[0x0][0x178], !P0 ;  /* 0x00005e001c007a0c */ /* 0x000fe20004781270 */
[----:B0-----:R-:W-:Y:S01]  /*84310*/  IMAD.WIDE R10, R0, 0x2, R12 ;  /* 0x00000002000a7825 */ /* 0x001fe200078e020c */
[----:B-1----:R-:W-:Y:S02]  /*84320*/  PRMT R18, R2, 0x7632, R18 ;  /* 0x0000763202127816 */ /* 0x002fe40000000012 */
[----:B------:R-:W-:Y:S01]  /*84330*/  PRMT R19, R3, 0x7632, R19 ;  /* 0x0000763203137816 */ /* 0x000fe20000000013 */
[C---:B------:R-:W-:Y:S01]  /*84340*/  IMAD.WIDE R16, R0.reuse, 0x2, R6 ;  /* 0x0000000200107825 */ /* 0x040fe200078e0206 */
[----:B------:R-:W-:Y:S01]  /*84350*/  IADD3 R3, R0, c[0x0][0x198], RZ ;  /* 0x0000660000037a10 */ /* 0x000fe20007ffe0ff */
[----:B------:R0:W-:Y:S01]  /*84360*/  @P2 STG.E.U16 [R8.64], R18 ;  /* 0x0000001208002986 */ /* 0x0001e2000c101506 */
[----:B------:R-:W-:-:S03]  /*84370*/  PRMT R20, R23, 0x7632, R20 ;  /* 0x0000763217147816 */ /* 0x000fc60000000014 */
[----:B------:R1:W-:Y:S01]  /*84380*/  @P3 STG.E.U16 [R10.64], R19 ;  /* 0x000000130a003986 */ /* 0x0003e2000c101506 */
[----:B------:R-:W-:-:S03]  /*84390*/  IADD3 R0, R3, c[0x0][0x198], RZ ;  /* 0x0000660003007a10 */ /* 0x000fc60007ffe0ff */
[----:B------:R-:W3:Y:S01]  /*843a0*/  LDL.LU R2, [R1+0x268] ;  /* 0x0002680001027983 */ /* 0x000ee20000300800 */
[----:B0-----:R-:W-:-:S03]  /*843b0*/  IMAD.WIDE R8, R3, 0x2, R4 ;  /* 0x0000000203087825 */ /* 0x001fc600078e0204 */
[----:B------:R0:W-:Y:S01]  /*843c0*/  @P6 STG.E.U16 [R16.64], R20 ;  /* 0x0000001410006986 */ /* 0x0001e2000c101506 */
[----:B-1----:R-:W-:-:S03]  /*843d0*/  IMAD.WIDE R10, R3, 0x2, R12 ;  /* 0x00000002030a7825 */ /* 0x002fc600078e020c */
[----:B--2---:R1:W-:Y:S04]  /*843e0*/  @P4 STG.E.U16 [R8.64], R25 ;  /* 0x0000001908004986 */ /* 0x0043e8000c101506 */
[----:B------:R-:W2:Y:S01]  /*843f0*/  LDL.LU R23, [R1+0x4b8] ;  /* 0x0004b80001177983 */ /* 0x000ea20000300800 */
[----:B0-----:R-:W-:Y:S01]  /*84400*/  PRMT R20, R25, 0x7632, R20 ;  /* 0x0000763219147816 */ /* 0x001fe20000000014 */
[C---:B------:R-:W-:Y:S02]  /*84410*/  IMAD.WIDE R16, R3.reuse, 0x2, R6 ;  /* 0x0000000203107825 */ /* 0x040fe400078e0206 */
[----:B-1----:R-:W4:Y:S02]  /*84420*/  LDL.LU R25, [R1+0x358] ;  /* 0x0003580001197983 */ /* 0x002f240000300800 */
[----:B------:R-:W-:-:S02]  /*84430*/  IMAD.WIDE R8, R3, 0x2, R14 ;  /* 0x0000000203087825 */ /* 0x000fc400078e020e */
[----:B------:R-:W2:Y:S01]  /*84440*/  LDL.LU R3, [R1+0x328] ;  /* 0x0003280001037983 */ /* 0x000ea20000300800 */
[----:B------:R-:W-:Y:S02]  /*84450*/  IADD3 R21, R24, 0x69, RZ ;  /* 0x0000006918157810 */ /* 0x000fe40007ffe0ff */
[----:B------:R-:W-:Y:S02]  /*84460*/  ISETP.LT.AND P2, PT, R26, c[0x0][0x178], !P0 ;  /* 0x00005e001a007a0c */ /* 0x000fe40004741270 */
[----:B------:R-:W-:Y:S02]  /*84470*/  ISETP.GE.AND P5, PT, R21, c[0x0][0x17c], PT ;  /* 0x00005f0015007a0c */ /* 0x000fe40003fa6270 */
[----:B------:R-:W-:Y:S02]  /*84480*/  ISETP.LT.AND P3, PT, R27, c[0x0][0x178], !P0 ;  /* 0x00005e001b007a0c */ /* 0x000fe40004761270 */
[----:B------:R-:W-:Y:S02]  /*84490*/  ISETP.LT.AND P0, PT, R29, c[0x0][0x178], !P0 ;  /* 0x00005e001d007a0c */ /* 0x000fe40004701270 */
[----:B------:R-:W-:Y:S01]  /*844a0*/  ISETP.LT.AND P6, PT, R28, c[0x0][0x178], !P5 ;  /* 0x00005e001c007a0c */ /* 0x000fe20006fc1270 */
[----:B------:R-:W-:-:S04]  /*844b0*/  IMAD.WIDE R18, R0, 0x2, R4 ;  /* 0x0000000200127825 */ /* 0x000fc800078e0204 */
[----:B--2---:R-:W-:Y:S04]  /*844c0*/  @P2 STG.E.U16 [R8.64], R3 ;  /* 0x0000000308002986 */ /* 0x004fe8000c101506 */
[----:B-----5:R-:W-:Y:S04]  /*844d0*/  @P3 STG.E.U16 [R10.64], R22 ;  /* 0x000000160a003986 */ /* 0x020fe8000c101506 */
[----:B---3--:R-:W-:Y:S04]  /*844e0*/  @P0 STG.E.U16 [R16.64], R2 ;  /* 0x0000000210000986 */ /* 0x008fe8000c101506 */
[----:B------:R0:W-:Y:S02]  /*844f0*/  @P6 STG.E.U16 [R18.64], R20 ;  /* 0x0000001412006986 */ /* 0x0001e4000c101506 */
[----:B0-----:R-:W-:-:S02]  /*84500*/  PRMT R19, R2, 0x7632, R19 ;  /* 0x0000763202137816 */ /* 0x001fc40000000013 */
[----:B------:R-:W2:Y:S01]  /*84510*/  LDL.LU R2, [R1+0x2f8] ;  /* 0x0002f80001027983 */ /* 0x000ea20000300800 */
[----:B------:R-:W-:Y:S02]  /*84520*/  IADD3 R21, R24, 0x6a, RZ ;  /* 0x0000006a18157810 */ /* 0x000fe40007ffe0ff */
[----:B------:R-:W-:Y:S02]  /*84530*/  ISETP.LT.AND P0, PT, R26, c[0x0][0x178], !P5 ;  /* 0x00005e001a007a0c */ /* 0x000fe40006f01270 */
[----:B------:R-:W-:Y:S02]  /*84540*/  ISETP.LT.AND P2, PT, R27, c[0x0][0x178], !P5 ;  /* 0x00005e001b007a0c */ /* 0x000fe40006f41270 */
[----:B------:R-:W-:Y:S02]  /*84550*/  ISETP.GE.AND P1, PT, R21, c[0x0][0x17c], PT ;  /* 0x00005f0015007a0c */ /* 0x000fe40003f26270 */
[----:B------:R-:W-:Y:S02]  /*84560*/  ISETP.LT.AND P5, PT, R29, c[0x0][0x178], !P5 ;  /* 0x00005e001d007a0c */ /* 0x000fe40006fa1270 */
[----:B------:R-:W-:Y:S01]  /*84570*/  IADD3 R21, R24, 0x6b, RZ ;  /* 0x0000006b18157810 */ /* 0x000fe20007ffe0ff */
[----:B------:R-:W-:Y:S01]  /*84580*/  IMAD.WIDE R10, R0, 0x2, R14 ;  /* 0x00000002000a7825 */ /* 0x000fe200078e020e */
[----:B------:R-:W-:-:S02]  /*84590*/  PRMT R18, R22, 0x7632, R18 ;  /* 0x0000763216127816 */ /* 0x000fc40000000012 */
[----:B------:R-:W-:Y:S01]  /*845a0*/  ISETP.GE.AND P4, PT, R21, c[0x0][0x17c], PT ;  /* 0x00005f0015007a0c */ /* 0x000fe20003f86270 */
[----:B------:R-:W-:Y:S01]  /*845b0*/  IMAD.WIDE R8, R0, 0x2, R12 ;  /* 0x0000000200087825 */ /* 0x000fe200078e020c */
[----:B------:R-:W-:Y:S02]  /*845c0*/  PRMT R21, R3, 0x7632, R21 ;  /* 0x0000763203157816 */ /* 0x000fe40000000015 */
[----:B------:R-:W-:Y:S01]  /*845d0*/  ISETP.LT.AND P6, PT, R28, c[0x0][0x178], !P1 ;  /* 0x00005e001c007a0c */ /* 0x000fe20004fc1270 */
[----:B--2---:R0:W-:Y:S04]  /*845e0*/  STL [R1+0x23e0], R2 ;  /* 0x0023e00201007387 */ /* 0x0041e80000100800 */
[----:B0-----:R-:W2:Y:S01]  /*845f0*/  LDL R2, [R1+0x338] ;  /* 0x0003380001027983 */ /* 0x001ea20000100800 */
[----:B------:R-:W-:Y:S01]  /*84600*/  ISETP.LT.AND P3, PT, R26, c[0x0][0x178], !P1 ;  /* 0x00005e001a007a0c */ /* 0x000fe20004f61270 */
[C---:B------:R-:W-:Y:S01]  /*84610*/  IMAD.WIDE R16, R0.reuse, 0x2, R6 ;  /* 0x0000000200107825 */ /* 0x040fe200078e0206 */
[----:B------:R-:W-:Y:S01]  /*84620*/  IADD3 R3, R0, c[0x0][0x198], RZ ;  /* 0x0000660000037a10 */ /* 0x000fe20007ffe0ff */
[----:B------:R0:W-:Y:S04]  /*84630*/  @P0 STG.E.U16 [R10.64], R21 ;  /* 0x000000150a000986 */ /* 0x0001e8000c101506 */
[----:B------:R1:W-:Y:S04]  /*84640*/  @P2 STG.E.U16 [R8.64], R18 ;  /* 0x0000001208002986 */ /* 0x0003e8000c101506 */
[----:B------:R-:W-:Y:S01]  /*84650*/  @P5 STG.E.U16 [R16.64], R19 ;  /* 0x0000001310005986 */ /* 0x000fe2000c101506 */
[----:B------:R-:W-:Y:S01]  /*84660*/  ISETP.LT.AND P5, PT, R27, c[0x0][0x178], !P1 ;  /* 0x00005e001b007a0c */ /* 0x000fe20004fa1270 */
[C---:B0-----:R-:W-:Y:S01]  /*84670*/  IMAD.WIDE R10, R3.reuse, 0x2, R4 ;  /* 0x00000002030a7825 */ /* 0x041fe200078e0204 */
[C---:B------:R-:W-:Y:S01]  /*84680*/  IADD3 R20, R24.reuse, 0x6c, RZ ;  /* 0x0000006c18147810 */ /* 0x040fe20007ffe0ff */
[----:B------:R-:W3:Y:S02]  /*84690*/  LDL.LU R22, [R1+0x538] ;  /* 0x0005380001167983 */ /* 0x000ee40000300800 */
[----:B-1----:R-:W-:Y:S01]  /*846a0*/  IMAD.WIDE R8, R3, 0x2, R14 ;  /* 0x0000000203087825 */ /* 0x002fe200078e020e */
[----:B------:R-:W-:Y:S01]  /*846b0*/  IADD3 R0, R24, 0x6d, RZ ;  /* 0x0000006d18007810 */ /* 0x000fe20007ffe0ff */
[----:B------:R0:W-:Y:S01]  /*846c0*/  @P6 STG.E.U16 [R10.64], R23 ;  /* 0x000000170a006986 */ /* 0x0001e2000c101506 */
[----:B------:R-:W-:-:S03]  /*846d0*/  ISETP.LT.AND P2, PT, R29, c[0x0][0x178], !P1 ;  /* 0x00005e001d007a0c */ /* 0x000fc60004f41270 */
[----:B----4-:R1:W-:Y:S01]  /*846e0*/  @P3 STG.E.U16 [R8.64], R25 ;  /* 0x0000001908003986 */ /* 0x0103e2000c101506 */
[----:B------:R-:W-:Y:S02]  /*846f0*/  ISETP.GE.AND P0, PT, R20, c[0x0][0x17c], PT ;  /* 0x00005f0014007a0c */ /* 0x000fe40003f06270 */
[----:B------:R-:W-:Y:S02]  /*84700*/  ISETP.GE.AND P1, PT, R0, c[0x0][0x17c], PT ;  /* 0x00005f0000007a0c */ /* 0x000fe40003f26270 */
[----:B------:R-:W-:Y:S02]  /*84710*/  IADD3 R0, R3, c[0x0][0x198], RZ ;  /* 0x0000660003007a10 */ /* 0x000fe40007ffe0ff */
[----:B------:R-:W-:Y:S01]  /*84720*/  PRMT R20, R23, 0x7632, R20 ;  /* 0x0000763217147816 */ /* 0x000fe20000000014 */
[C---:B0-----:R-:W-:Y:S01]  /*84730*/  IMAD.WIDE R10, R3.reuse, 0x2, R6 ;  /* 0x00000002030a7825 */ /* 0x041fe200078e0206 */
[----:B------:R-:W4:Y:S03]  /*84740*/  LDL.LU R23, [R1+0x348] ;  /* 0x0003480001177983 */ /* 0x000f260000300800 */
[----:B-1----:R-:W-:Y:S01]  /*84750*/  IMAD.WIDE R8, R3, 0x2, R12 ;  /* 0x0000000203087825 */ /* 0x002fe200078e020c */
[----:B------:R-:W-:-:S02]  /*84760*/  PRMT R3, R25, 0x7632, R3 ;  /* 0x0000763219037816 */ /* 0x000fc40000000003 */
[----:B------:R-:W5:Y:S04]  /*84770*/  LDL.LU R25, [R1+0x1e8] ;  /* 0x0001e80001197983 */ /* 0x000f680000300800 */
[----:B--2---:R0:W-:Y:S04]  /*84780*/  @P5 STG.E.U16 [R8.64], R2 ;  /* 0x0000000208005986 */ /* 0x0041e8000c101506 */
[----:B0-----:R-:W2:Y:S04]  /*84790*/  LDL.LU R2, [R1+0x23e0] ;  /* 0x0023e00001027983 */ /* 0x001ea80000300800 */
[----:B------:R-:W3:Y:S01]  /*847a0*/  LDL.LU R9, [R1+0x338] ;  /* 0x0003380001097983 */ /* 0x000ee20000300800 */
[----:B------:R-:W-:-:S02]  /*847b0*/  ISETP.LT.AND P6, PT, R28, c[0x0][0x178], !P4 ;  /* 0x00005e001c007a0c */ /* 0x000fc400067c1270 */
[----:B------:R-:W-:Y:S01]  /*847c0*/  ISETP.LT.AND P3, PT, R26, c[0x0][0x178], !P4 ;  /* 0x00005e001a007a0c */ /* 0x000fe20006761270 */
[----:B------:R-:W-:Y:S01]  /*847d0*/  IMAD.WIDE R16, R0, 0x2, R4 ;  /* 0x0000000200107825 */ /* 0x000fe200078e0204 */
[----:B------:R-:W-:-:S03]  /*847e0*/  ISETP.LT.AND P5, PT, R28, c[0x0][0x178], !P0 ;  /* 0x00005e001c007a0c */ /* 0x000fc600047a1270 */
[C---:B------:R-:W-:Y:S01]  /*847f0*/  IMAD.WIDE R18, R0.reuse, 0x2, R14 ;  /* 0x0000000200127825 */ /* 0x040fe200078e020e */
[----:B--2---:R0:W-:Y:S01]  /*84800*/  @P2 STG.E.U16 [R10.64], R2 ;  /* 0x000000020a002986 */ /* 0x0041e2000c101506 */
[----:B------:R-:W-:Y:S02]  /*84810*/  ISETP.LT.AND P2, PT, R27, c[0x0][0x178], !P4 ;  /* 0x00005e001b007a0c */ /* 0x000fe40006741270 */
[----:B------:R-:W-:Y:S02]  /*84820*/  ISETP.LT.AND P4, PT, R29, c[0x0][0x178], !P4 ;  /* 0x00005e001d007a0c */ /* 0x000fe40006781270 */
[----:B------:R-:W-:Y:S04]  /*84830*/  @P6 STG.E.U16 [R16.64], R20 ;  /* 0x0000001410006986 */ /* 0x000fe8000c101506 */
[----:B------:R1:W-:Y:S01]  /*84840*/  @P3 STG.E.U16 [R18.64], R3 ;  /* 0x0000000312003986 */ /* 0x0003e2000c101506 */
[C---:B0-----:R-:W-:Y:S01]  /*84850*/  IMAD.WIDE R10, R0.reuse, 0x2, R6 ;  /* 0x00000002000a7825 */ /* 0x041fe200078e0206 */
[----:B-1----:R-:W-:-:S02]  /*84860*/  IADD3 R3, R0, c[0x0][0x198], RZ ;  /* 0x0000660000037a10 */ /* 0x002fc40007ffe0ff */
[----:B---3--:R-:W-:Y:S01]  /*84870*/  PRMT R18, R9, 0x7632, R18 ;  /* 0x0000763209127816 */ /* 0x008fe20000000012 */
[----:B------:R-:W-:Y:S01]  /*84880*/  IMAD.WIDE R8, R0, 0x2, R12 ;  /* 0x0000000200087825 */ /* 0x000fe200078e020c */
[----:B------:R-:W-:Y:S02]  /*84890*/  PRMT R19, R2, 0x7632, R19 ;  /* 0x0000763202137816 */ /* 0x000fe40000000013 */
[----:B------:R-:W2:Y:S01]  /*848a0*/  LDL.LU R2, [R1+0x558] ;  /* 0x0005580001027983 */ /* 0x000ea20000300800 */
[----:B------:R-:W-:-:S03]  /*848b0*/  IMAD.WIDE R16, R3, 0x2, R4 ;  /* 0x0000000203107825 */ /* 0x000fc600078e0204 */
[----:B------:R-:W-:Y:S04]  /*848c0*/  @P2 STG.E.U16 [R8.64], R18 ;  /* 0x0000001208002986 */ /* 0x000fe8000c101506 */
[----:B------:R-:W-:Y:S04]  /*848d0*/  @P4 STG.E.U16 [R10.64], R19 ;  /* 0x000000130a004986 */ /* 0x000fe8000c101506 */
[----:B------:R0:W-:Y:S04]  /*848e0*/  @P5 STG.E.U16 [R16.64], R22 ;  /* 0x0000001610005986 */ /* 0x0001e8000c101506 */
[----:B0-----:R-:W3:Y:S01]  /*848f0*/  LDL.LU R17, [R1+0x378] ;  /* 0x0003780001117983 */ /* 0x001ee20000300800 */
[----:B------:R-:W-:-:S02]  /*84900*/  ISETP.LT.AND P3, PT, R26, c[0x0][0x178], !P0 ;  /* 0x00005e001a007a0c */ /* 0x000fc40004761270 */
[----:B------:R-:W-:Y:S01]  /*84910*/  ISETP.LT.AND P6, PT, R27, c[0x0][0x178], !P0 ;  /* 0x00005e001b007a0c */ /* 0x000fe200047c1270 */
[----:B------:R-:W-:Y:S01]  /*84920*/  IMAD.WIDE R10, R3, 0x2, R14 ;  /* 0x00000002030a7825 */ /* 0x000fe200078e020e */
[----:B------:R-:W-:-:S03]  /*84930*/  ISETP.LT.AND P0, PT, R29, c[0x0][0x178], !P0 ;  /* 0x00005e001d007a0c */ /* 0x000fc60004701270 */
[C---:B------:R-:W-:Y:S01]  /*84940*/  IMAD.WIDE R8, R3.reuse, 0x2, R12 ;  /* 0x0000000203087825 */ /* 0x040fe200078e020c */
[----:B------:R-:W-:Y:S02]  /*84950*/  ISETP.LT.AND P4, PT, R28, c[0x0][0x178], !P1 ;  /* 0x00005e001c007a0c */ /* 0x000fe40004f81270 */
[C---:B------:R-:W-:Y:S02]  /*84960*/  IADD3 R0, R3.reuse, c[0x0][0x198], RZ ;  /* 0x0000660003007a10 */ /* 0x040fe40007ffe0ff */
[----:B------:R-:W-:Y:S02]  /*84970*/  ISETP.LT.AND P5, PT, R26, c[0x0][0x178], !P1 ;  /* 0x00005e001a007a0c */ /* 0x000fe40004fa1270 */
[----:B------:R-:W-:Y:S01]  /*84980*/  IADD3 R16, R24, 0x6f, RZ ;  /* 0x0000006f18107810 */ /* 0x000fe20007ffe0ff */
[----:B---3--:R-:W-:Y:S04]  /*84990*/  @P3 STG.E.U16 [R10.64], R17 ;  /* 0x000000110a003986 */ /* 0x008fe8000c101506 */
[----:B----4-:R0:W-:Y:S02]  /*849a0*/  @P6 STG.E.U16 [R8.64], R23 ;  /* 0x0000001708006986 */ /* 0x0101e4000c101506 */
[----:B0-----:R-:W-:Y:S01]  /*849b0*/  IMAD.WIDE R8, R3, 0x2, R6 ;  /* 0x0000000203087825 */ /* 0x001fe200078e0206 */
[----:B------:R-:W-:-:S03]  /*849c0*/  PRMT R3, R22, 0x7632, R3 ;  /* 0x0000763216037816 */ /* 0x000fc60000000003 */
[----:B------:R-:W-:Y:S01]  /*849d0*/  IMAD.WIDE R10, R0, 0x2, R4 ;  /* 0x00000002000a7825 */ /* 0x000fe200078e0204 */
[----:B-----5:R0:W-:Y:S01]  /*849e0*/  @P0 STG.E.U16 [R8.64], R25 ;  /* 0x0000001908000986 */ /* 0x0201e2000c101506 */
[----:B------:R-:W-:Y:S02]  /*849f0*/  ISETP.LT.AND P0, PT, R27, c[0x0][0x178], !P1 ;  /* 0x00005e001b007a0c */ /* 0x000fe40004f01270 */
[----:B------:R-:W-:Y:S01]  /*84a00*/  ISETP.LT.AND P1, PT, R29, c[0x0][0x178], !P1 ;  /* 0x00005e001d007a0c */ /* 0x000fe20004f21270 */
[----:B------:R1:W-:Y:S01]  /*84a10*/  @P4 STG.E.U16 [R10.64], R3 ;  /* 0x000000030a004986 */ /* 0x0003e2000c101506 */
[----:B------:R-:W-:Y:S02]  /*84a20*/  ISETP.GE.AND P3, PT, R16, c[0x0][0x17c], PT ;  /* 0x00005f0010007a0c */ /* 0x000fe40003f66270 */
[----:B------:R-:W-:Y:S01]  /*84a30*/  PRMT R18, R17, 0x7632, R18 ;  /* 0x0000763211127816 */ /* 0x000fe20000000012 */
[C---:B------:R-:W-:Y:S01]  /*84a40*/  IMAD.WIDE R16, R0.reuse, 0x2, R14 ;  /* 0x0000000200107825 */ /* 0x040fe200078e020e */
[----:B------:R-:W3:Y:S03]  /*84a50*/  LDL.LU R22, [R1+0x548] ;  /* 0x0005480001167983 */ /* 0x000ee60000300800 */
[C---:B0-----:R-:W-:Y:S01]  /*84a60*/  IMAD.WIDE R8, R0.reuse, 0x2, R12 ;  /* 0x0000000200087825 */ /* 0x041fe200078e020c */
[----:B-1----:R-:W-:Y:S01]  /*84a70*/  PRMT R3, R23, 0x7632, R3 ;  /* 0x0000763217037816 */ /* 0x002fe20000000003 */
[----:B------:R0:W-:Y:S02]  /*84a80*/  @P5 STG.E.U16 [R16.64], R18 ;  /* 0x0000001210005986 */ /* 0x0001e4000c101506 */
[----:B------:R-:W-:-:S02]  /*84a90*/  IMAD.WIDE R10, R0, 0x2, R6 ;  /* 0x00000002000a7825 */ /* 0x000fc400078e0206 */
[----:B------:R1:W-:Y:S04]  /*84aa0*/  @P0 STG.E.U16 [R8.64], R3 ;  /* 0x0000000308000986 */ /* 0x0003e8000c101506 */
[----:B------:R-:W4:Y:S01]  /*84ab0*/  LDL.LU R23, [R1+0x368] ;  /* 0x0003680001177983 */ /* 0x000f220000300800 */
[----:B0-----:R-:W-:-:S03]  /*84ac0*/  PRMT R16, R25, 0x7632, R16 ;  /* 0x0000763219107816 */ /* 0x001fc60000000010 */
[----:B------:R-:W5:Y:S01]  /*84ad0*/  LDL.LU R25, [R1+0x1dc] ;  /* 0x0001dc0001197983 */ /* 0x000f620000300800 */
[----:B-1----:R-:W-:-:S03]  /*84ae0*/  IADD3 R3, R24, 0x71, RZ ;  /* 0x0000007118037810 */ /* 0x002fc60007ffe0ff */
[----:B------:R0:W-:Y:S01]  /*84af0*/  @P1 STG.E.U16 [R10.64], R16 ;  /* 0x000000100a001986 */ /* 0x0001e2000c101506 */
[----:B------:R-:W-:-:S03]  /*84b00*/  ISETP.GE.AND P1, PT, R3, c[0x0][0x17c], PT ;  /* 0x00005f0003007a0c */ /* 0x000fc60003f26270 */
[----:B------:R-:W4:Y:S01]  /*84b10*/  LDL R3, [R1+0x388] ;  /* 0x0003880001037983 */ /* 0x000f220000100800 */
[----:B------:R-:W-:-:S04]  /*84b20*/  IADD3 R20, R24, 0x6e, RZ ;  /* 0x0000006e18147810 */ /* 0x000fc80007ffe0ff */
[----:B------:R-:W-:-:S04]  /*84b30*/  ISETP.GE.AND P2, PT, R20, c[0x0][0x17c], PT ;  /* 0x00005f0014007a0c */ /* 0x000fc80003f46270 */
[----:B------:R-:W-:Y:S02]  /*84b40*/  ISETP.LT.AND P5, PT, R28, c[0x0][0x178], !P2 ;  /* 0x00005e001c007a0c */ /* 0x000fe400057a1270 */
[----:B------:R-:W-:Y:S02]  /*84b50*/  ISETP.LT.AND P4, PT, R26, c[0x0][0x178], !P2 ;  /* 0x00005e001a007a0c */ /* 0x000fe40005781270 */
[----:B------:R-:W-:Y:S02]  /*84b60*/  ISETP.LT.AND P6, PT, R27, c[0x0][0x178], !P2 ;  /* 0x00005e001b007a0c */ /* 0x000fe400057c1270 */
[----:B------:R-:W-:Y:S02]  /*84b70*/  IADD3 R0, R0, c[0x0][0x198], RZ ;  /* 0x0000660000007a10 */ /* 0x000fe40007ffe0ff */
[----:B------:R-:W-:-:S03]  /*84b80*/  IADD3 R17, R24, 0x70, RZ ;  /* 0x0000007018117810 */ /* 0x000fc60007ffe0ff */
[----:B------:R-:W-:Y:S01]  /*84b90*/  IMAD.WIDE R8, R0, 0x2, R4 ;  /* 0x0000000200087825 */ /* 0x000fe200078e0204 */
[----:B------:R-:W-:-:S03]  /*84ba0*/  ISETP.GE.AND P0, PT, R17, c[0x0][0x17c], PT ;  /* 0x00005f0011007a0c */ /* 0x000fc60003f06270 */
[C---:B0-----:R-:W-:Y:S01]  /*84bb0*/  IMAD.WIDE R10, R0.reuse, 0x2, R14 ;  /* 0x00000002000a7825 */ /* 0x041fe200078e020e */
[----:B--2---:R-:W-:Y:S03]  /*84bc0*/  @P5 STG.E.U16 [R8.64], R2 ;  /* 0x0000000208005986 */ /* 0x004fe6000c101506 */
[C---:B------:R-:W-:Y:S01]  /*84bd0*/  IMAD.WIDE R16, R0.reuse, 0x2, R12 ;  /* 0x0000000200107825 */ /* 0x040fe200078e020c */
[----:B---3--:R-:W-:Y:S04]  /*84be0*/  @P4 STG.E.U16 [R10.64], R22 ;  /* 0x000000160a004986 */ /* 0x008fe8000c101506 */
[----:B----4-:R0:W-:Y:S04]  /*84bf0*/  @P6 STG.E.U16 [R16.64], R3 ;  /* 0x0000000310006986 */ /* 0x0101e8000c101506 */
[----:B0-----:R-:W2:Y:S01]  /*84c00*/  LDL.LU R17, [R1+0x388] ;  /* 0x0003880001117983 */ /* 0x001ea20000300800 */
[----:B------:R-:W-:Y:S01]  /*84c10*/  ISETP.LT.AND P2, PT, R29, c[0x0][0x178], !P2 ;  /* 0x00005e001d007a0c */ /* 0x000fe20005741270 */
[----:B------:R-:W-:Y:S01]  /*84c20*/  IMAD.WIDE R8, R0, 0x2, R6 ;  /* 0x0000000200087825 */ /* 0x000fe200078e0206 */
[----:B------:R-:W-:-:S02]  /*84c30*/  ISETP.LT.AND P5, PT, R28, c[0x0][0x178], !P3 ;  /* 0x00005e001c007a0c */ /* 0x000fc40005fa1270 */
[----:B------:R-:W-:Y:S02]  /*84c40*/  IADD3 R3, R0, c[0x0][0x198], RZ ;  /* 0x0000660000037a10 */ /* 0x000fe40007ffe0ff */
[----:B------:R-:W-:Y:S02]  /*84c50*/  ISETP.LT.AND P6, PT, R26, c[0x0][0x178], !P3 ;  /* 0x00005e001a007a0c */ /* 0x000fe40005fc1270 */
[----:B------:R-:W-:Y:S01]  /*84c60*/  PRMT R0, R2, 0x7632, R0 ;  /* 0x0000763202007816 */ /* 0x000fe20000000000 */
[----:B------:R-:W-:Y:S01]  /*84c70*/  IMAD.WIDE R10, R3, 0x2, R4 ;  /* 0x00000002030a7825 */ /* 0x000fe200078e0204 */
[----:B------:R-:W-:Y:S01]  /*84c80*/  IADD3 R16, R24, 0x72, RZ ;  /* 0x0000007218107810 */ /* 0x000fe20007ffe0ff */
[----:B------:R-:W3:Y:S04]  /*84c90*/  LDL.LU R2, [R1+0x15c] ;  /* 0x00015c0001027983 */ /* 0x000ee80000300800 */
[----:B------:R0:W-:Y:S01]  /*84ca0*/  @P2 STG.E.U16 [R8.64], R23 ;  /* 0x0000001708002986 */ /* 0x0001e2000c101506 */
[----:B------:R-:W-:-:S02]  /*84cb0*/  ISETP.LT.AND P2, PT, R27, c[0x0][0x178], !P3 ;  /* 0x00005e001b007a0c */ /* 0x000fc40005f41270 */
[----:B------:R-:W-:Y:S01]  /*84cc0*/  ISETP.LT.AND P3, PT, R29, c[0x0][0x178], !P3 ;  /* 0x00005e001d007a0c */ /* 0x000fe20005f61270 */
[----:B------:R1:W-:Y:S01]  /*84cd0*/  @P5 STG.E.U16 [R10.64], R0 ;  /* 0x000000000a005986 */ /* 0x0003e2000c101506 */
[----:B------:R-:W-:Y:S02]  /*84ce0*/  ISETP.GE.AND P4, PT, R16, c[0x0][0x17c], PT ;  /* 0x00005f0010007a0c */ /* 0x000fe40003f86270 */
[----:B------:R-:W-:Y:S01]  /*84cf0*/  PRMT R19, R23, 0x7632, R19 ;  /* 0x0000763217137816 */ /* 0x000fe20000000013 */
[----:B0-----:R-:W-:Y:S01]  /*84d00*/  IMAD.WIDE R8, R3, 0x2, R14 ;  /* 0x0000000203087825 */ /* 0x001fe200078e020e */
[----:B-1----:R-:W-:-:S03]  /*84d10*/  PRMT R0, R22, 0x7632, R0 ;  /* 0x0000763216007816 */ /* 0x002fc60000000000 */
[----:B------:R-:W-:Y:S01]  /*84d20*/  IMAD.WIDE R10, R3, 0x2, R12 ;  /* 0x00000002030a7825 */ /* 0x000fe200078e020c */
[----:B------:R-:W4:Y:S04]  /*84d30*/  LDL.LU R22, [R1+0x13c] ;  /* 0x00013c0001167983 */ /* 0x000f280000300800 */
[----:B------:R-:W-:Y:S01]  /*84d40*/  @P6 STG.E.U16 [R8.64], R0 ;  /* 0x0000000008006986 */ /* 0x000fe2000c101506 */
[----:B--2---:R-:W-:Y:S01]  /*84d50*/  PRMT R18, R17, 0x7632, R18 ;  /* 0x0000763211127816 */ /* 0x004fe20000000012 */
[----:B------:R-:W-:-:S04]  /*84d60*/  IMAD.WIDE R16, R3, 0x2, R6 ;  /* 0x0000000203107825 */ /* 0x000fc800078e0206 */
[----:B------:R-:W-:Y:S04]  /*84d70*/  @P2 STG.E.U16 [R10.64], R18 ;  /* 0x000000120a002986 */ /* 0x000fe8000c101506 */
[----:B------:R0:W-:Y:S04]  /*84d80*/  @P3 STG.E.U16 [R16.64], R19 ;  /* 0x0000001310003986 */ /* 0x0001e8000c101506 */
[----:B0-----:R-:W2:Y:S01]  /*84d90*/  LDL.LU R17, [R1+0x17c] ;  /* 0x00017c0001117983 */ /* 0x001ea20000300800 */
[----:B------:R-:W-:Y:S02]  /*84da0*/  ISETP.LT.AND P5, PT, R28, c[0x0][0x178], !P0 ;  /* 0x00005e001c007a0c */ /* 0x000fe400047a1270 */
[----:B------:R-:W-:Y:S01]  /*84db0*/  ISETP.LT.AND P6, PT, R26, c[0x0][0x178], !P0 ;  /* 0x00005e001a007a0c */ /* 0x000fe200047c1270 */
[----:B------:R-:W2:Y:S01]  /*84dc0*/  LDL.LU R23, [R1+0x25c] ;  /* 0x00025c0001177983 */ /* 0x000ea20000300800 */
[----:B------:R-:W-:-:S02]  /*84dd0*/  IADD3 R0, R3, c[0x0][0x198], RZ ;  /* 0x0000660003007a10 */ /* 0x000fc40007ffe0ff */
[----:B------:R-:W-:Y:S02]  /*84de0*/  ISETP.LT.AND P2, PT, R27, c[0x0][0x178], !P0 ;  /* 0x00005e001b007a0c */ /* 0x000fe40004741270 */
[----:B------:R-:W-:Y:S01]  /*84df0*/  ISETP.LT.AND P3, PT, R29, c[0x0][0x178], !P0 ;  /* 0x00005e001d007a0c */ /* 0x000fe20004761270 */
[----:B------:R-:W-:-:S04]  /*84e00*/  IMAD.WIDE R10, R0, 0x2, R4 ;  /* 0x00000002000a7825 */ /* 0x000fc800078e0204 */
[----:B------:R-:W-:Y:S01]  /*84e10*/  IMAD.WIDE R8, R0, 0x2, R14 ;  /* 0x0000000200087825 */ /* 0x000fe200078e020e */
[----:B-----5:R0:W-:Y:S01]  /*84e20*/  @P5 STG.E.U16 [R10.64], R25 ;  /* 0x000000190a005986 */ /* 0x0201e2000c101506 */
[----:B------:R-:W-:Y:S02]  /*84e30*/  IADD3 R3, R24, 0x73, RZ ;  /* 0x0000007318037810 */ /* 0x000fe40007ffe0ff */
[----:B0-----:R-:W-:Y:S02]  /*84e40*/  IMAD.WIDE R10, R0, 0x2, R12 ;  /* 0x00000002000a7825 */ /* 0x001fe400078e020c */
[----:B------:R-:W-:Y:S02]  /*84e50*/  ISETP.GE.AND P0, PT, R3, c[0x0][0x17c], PT ;  /* 0x00005f0003007a0c */ /* 0x000fe40003f06270 */
[----:B------:R-:W-:Y:S02]  /*84e60*/  PRMT R3, R25, 0x7632, R3 ;  /* 0x0000763219037816 */ /* 0x000fe40000000003 */
[----:B------:R-:W-:Y:S01]  /*84e70*/  IADD3 R16, R24, 0x74, RZ ;  /* 0x0000007418107810 */ /* 0x000fe20007ffe0ff */
[----:B------:R-:W5:Y:S01]  /*84e80*/  LDL.LU R25, [R1+0x18c] ;  /* 0x00018c0001197983 */ /* 0x000f620000300800 */
[----:B---3--:R-:W-:-:S02]  /*84e90*/  PRMT R18, R2, 0x7632, R18 ;  /* 0x0000763202127816 */ /* 0x008fc40000000012 */
[----:B------:R-:W-:Y:S02]  /*84ea0*/  ISETP.GE.AND P5, PT, R16, c[0x0][0x17c], PT ;  /* 0x00005f0010007a0c */ /* 0x000fe40003fa6270 */
[----:B----4-:R-:W-:Y:S01]  /*84eb0*/  PRMT R19, R22, 0x7632, R19 ;  /* 0x0000763216137816 */ /* 0x010fe20000000013 */
[----:B--2---:R0:W-:Y:S01]  /*84ec0*/  @P6 STG.E.U16 [R8.64], R17 ;  /* 0x0000001108006986 */ /* 0x0041e2000c101506 */
[----:B------:R-:W-:-:S03]  /*84ed0*/  ISETP.LT.AND P6, PT, R28, c[0x0][0x178], !P1 ;  /* 0x00005e001c007a0c */ /* 0x000fc60004fc1270 */
[----:B------:R1:W-:Y:S01]  /*84ee0*/  @P2 STG.E.U16 [R10.64], R2 ;  /* 0x000000020a002986 */ /* 0x0003e2000c101506 */
[----:B------:R-:W-:Y:S01]  /*84ef0*/  ISETP.LT.AND P2, PT, R26, c[0x0][0x178], !P1 ;  /* 0x00005e001a007a0c */ /* 0x000fe20004f41270 */
[C---:B0-----:R-:W-:Y:S01]  /*84f00*/  IMAD.WIDE R8, R0.reuse, 0x2, R6 ;  /* 0x0000000200087825 */ /* 0x041fe200078e0206 */
[----:B------:R-:W-:Y:S02]  /*84f10*/  IADD3 R0, R0, c[0x0][0x198], RZ ;  /* 0x0000660000007a10 */ /* 0x000fe40007ffe0ff */
[----:B------:R-:W-:Y:S01]  /*84f20*/  PRMT R20, R17, 0x7632, R20 ;  /* 0x0000763211147816 */ /* 0x000fe20000000014 */
[----:B-1----:R-:W2:Y:S04]  /*84f30*/  LDL.LU R2, [R1+0x14c] ;  /* 0x00014c0001027983 */ /* 0x002ea80000300800 */
[----:B------:R0:W-:Y:S01]  /*84f40*/  @P3 STG.E.U16 [R8.64], R22 ;  /* 0x0000001608003986 */ /* 0x0001e2000c101506 */
[----:B------:R-:W-:-:S02]  /*84f50*/  ISETP.LT.AND P3, PT, R29, c[0x0][0x178], !P1 ;  /* 0x00005e001d007a0c */ /* 0x000fc40004f61270 */
[----:B------:R-:W-:Y:S01]  /*84f60*/  ISETP.LT.AND P1, PT, R27, c[0x0][0x178], !P1 ;  /* 0x00005e001b007a0c */ /* 0x000fe20004f21270 */
[----:B------:R-:W-:-:S04]  /*84f70*/  IMAD.WIDE R10, R0, 0x2, R14 ;  /* 0x00000002000a7825 */ /* 0x000fc800078e020e */
[----:B0-----:R-:W-:-:S05]  /*84f80*/  IMAD.WIDE R8, R0, 0x2, R4 ;  /* 0x0000000200087825 */ /* 0x001fca00078e0204 */
[----:B------:R0:W-:Y:S01]  /*84f90*/  @P6 STG.E.U16 [R8.64], R3 ;  /* 0x0000000308006986 */ /* 0x0001e2000c101506 */
[----:B------:R-:W-:-:S03]  /*84fa0*/  IMAD.WIDE R16, R0, 0x2, R6 ;  /* 0x0000000200107825 */ /* 0x000fc600078e0206 */
[----:B------:R-:W-:Y:S01]  /*84fb0*/  @P2 STG.E.U16 [R10.64], R20 ;  /* 0x000000140a002986 */ /* 0x000fe2000c101506 */
[----:B0-----:R-:W-:-:S05]  /*84fc0*/  IMAD.WIDE R8, R0, 0x2, R12 ;  /* 0x0000000200087825 */ /* 0x001fca00078e020c */
[----:B------:R-:W-:Y:S04]  /*84fd0*/  @P1 STG.E.U16 [R8.64], R18 ;  /* 0x0000001208001986 */ /* 0x000fe8000c101506 */
[----:B------:R0:W-:Y:S04]  /*84fe0*/  @P3 STG.E.U16 [R16.64], R19 ;  /* 0x0000001310003986 */ /* 0x0001e8000c101506 */
[----:B0-----:R-:W3:Y:S01]  /*84ff0*/  LDL.LU R17, [R1+0x1fc] ;  /* 0x0001fc0001117983 */ /* 0x001ee20000300800 */
[----:B------:R-:W-:Y:S02]  /*85000*/  ISETP.LT.AND P6, PT, R28, c[0x0][0x178], !P4 ;  /* 0x00005e001c007a0c */ /* 0x000fe400067c1270 */
[----:B------:R-:W-:-:S02]  /*85010*/  ISETP.LT.AND P2, PT, R26, c[0x0][0x178], !P4 ;  /* 0x00005e001a007a0c */ /* 0x000fc40006741270 */
[----:B------:R-:W-:Y:S02]  /*85020*/  IADD3 R0, R0, c[0x0][0x198], RZ ;  /* 0x0000660000007a10 */ /* 0x000fe40007ffe0ff */
[----:B------:R-:W-:Y:S02]  /*85030*/  ISETP.LT.AND P1, PT, R27, c[0x0][0x178], !P4 ;  /* 0x00005e001b007a0c */ /* 0x000fe40006721270 */
[----:B------:R-:W-:Y:S01]  /*85040*/  ISETP.LT.AND P4, PT, R29, c[0x0][0x178], !P4 ;  /* 0x00005e001d007a0c */ /* 0x000fe20006781270 */
[----:B------:R-:W-:-:S04]  /*85050*/  IMAD.WIDE R10, R0, 0x2, R4 ;  /* 0x00000002000a7825 */ /* 0x000fc800078e0204 */
[----:B------:R-:W-:Y:S01]  /*85060*/  IMAD.WIDE R8, R0, 0x2, R14 ;  /* 0x0000000200087825 */ /* 0x000fe200078e020e */
[----:B------:R0:W-:Y:S01]  /*85070*/  @P6 STG.E.U16 [R10.64], R23 ;  /* 0x000000170a006986 */ /* 0x0001e2000c101506 */
[----:B------:R-:W-:Y:S02]  /*85080*/  IADD3 R3, R24, 0x75, RZ ;  /* 0x0000007518037810 */ /* 0x000fe40007ffe0ff */
[----:B0-----:R-:W-:Y:S02]  /*85090*/  IMAD.WIDE R10, R0, 0x2, R12 ;  /* 0x00000002000a7825 */ /* 0x001fe400078e020c */
[----:B------:R-:W-:Y:S02]  /*850a0*/  ISETP.GE.AND P3, PT, R3, c[0x0][0x17c], PT ;  /* 0x00005f0003007a0c */ /* 0x000fe40003f66270 */
[----:B------:R-:W-:Y:S02]  /*850b0*/  PRMT R3, R23, 0x7632, R3 ;  /* 0x0000763217037816 */ /* 0x000fe40000000003 */
[----:B------:R-:W-:Y:S01]  /*850c0*/  IADD3 R16, R24, 0x76, RZ ;  /* 0x0000007618107810 */ /* 0x000fe20007ffe0ff */
[----:B------:R-:W4:Y:S01]  /*850d0*/  LDL.LU R23, [R1+0x2ec] ;  /* 0x0002ec0001177983 */ /* 0x000f220000300800 */
[----:B-----5:R-:W-:-:S02]  /*850e0*/  PRMT R18, R25, 0x7632, R18 ;  /* 0x0000763219127816 */ /* 0x020fc40000000012 */
[----:B------:R-:W-:Y:S01]  /*850f0*/  ISETP.GE.AND P6, PT, R16, c[0x0][0x17c], PT ;  /* 0x00005f0010007a0c */ /* 0x000fe20003fc6270 */
[----:B------:R-:W5:Y:S01]  /*85100*/  LDL.LU R22, [R1+0x24c] ;  /* 0x00024c0001167983 */ /* 0x000f620000300800 */
[----:B--2---:R-:W-:-:S03]  /*85110*/  PRMT R19, R2, 0x7632, R19 ;  /* 0x0000763202137816 */ /* 0x004fc60000000013 */
[----:B---3--:R0:W-:Y:S01]  /*85120*/  @P2 STG.E.U16 [R8.64], R17 ;  /* 0x0000001108002986 */ /* 0x0081e2000c101506 */
        /* <DEDUP_REMOVED lines=11> */
[C---:B0-----:R-:W-:Y:S01]  /*851e0*/  IMAD.WIDE R8, R0.reuse, 0x2, R4 ;  /* 0x0000000200087825 */ /* 0x041fe200078e0204 */
[----:B------:R-:W3:Y:S04]  /*851f0*/  LDL.LU R2, [R1+0x42c] ;  /* 0x00042c0001027983 */ /* 0x000ee80000300800 */
        /* <DEDUP_REMOVED lines=14> */
[----:B----4-:R0:W-:Y:S01]  /*852e0*/  @P2 STG.E.U16 [R10.64], R23 ;  /* 0x000000170a002986 */ /* 0x0101e2000c101506 */
[----:B------:R-:W-:-:S04]  /*852f0*/  IADD3 R3, R24, 0x77, RZ ;  /* 0x0000007718037810 */ /* 0x000fc80007ffe0ff */
[----:B------:R-:W-:Y:S01]  /*85300*/  ISETP.GE.AND P0, PT, R3, c[0x0][0x17c], PT ;  /* 0x00005f0003007a0c */ /* 0x000fe20003f06270 */
[----:B0-----:R-:W-:Y:S01]  /*85310*/  IMAD.WIDE R10, R0, 0x2, R12 ;  /* 0x00000002000a7825 */ /* 0x001fe200078e020c */
[----:B------:R-:W-:Y:S02]  /*85320*/  PRMT R3, R23, 0x7632, R3 ;  /* 0x0000763217037816 */ /* 0x000fe40000000003 */
[----:B------:R-:W-:Y:S01]  /*85330*/  IADD3 R16, R24, 0x78, RZ ;  /* 0x0000007818107810 */ /* 0x000fe20007ffe0ff */
[----:B------:R-:W4:Y:S01]  /*85340*/  LDL.LU R23, [R1+0x30c] ;  /* 0x00030c0001177983 */ /* 0x000f220000300800 */
[----:B-----5:R-:W-:Y:S02]  /*85350*/  PRMT R18, R22, 0x7632, R18 ;  /* 0x0000763216127816 */ /* 0x020fe40000000012 */
[----:B------:R-:W-:Y:S02]  /*85360*/  ISETP.GE.AND P2, PT, R16, c[0x0][0x17c], PT ;  /* 0x00005f0010007a0c */ /* 0x000fe40003f46270 */
[----:B--2---:R-:W-:Y:S01]  /*85370*/  PRMT R19, R25, 0x7632, R19 ;  /* 0x0000763219137816 */ /* 0x004fe20000000013 */
[----:B---3--:R0:W-:Y:S01]  /*85380*/  @P1 STG.E.U16 [R8.64], R17 ;  /* 0x0000001108001986 */ /* 0x0081e2000c101506 */
[----:B------:R-:W-:-:S03]  /*85390*/  ISETP.LT.AND P1, PT, R28, c[0x0][0x178], !P3 ;  /* 0x00005e001c007a0c */ /* 0x000fc60005f21270 */
[----:B------:R1:W-:Y:S01]  /*853a0*/  @P4 STG.E.U16 [R10.64], R22 ;  /* 0x000000160a004986 */ /* 0x0003e2000c101506 */
[----:B------:R-:W-:Y:S01]  /*853b0*/  ISETP.LT.AND P4, PT, R26, c[0x0][0x178], !P3 ;  /* 0x00005e001a007a0c */ /* 0x000fe20005f81270 */
[C---:B0-----:R-:W-:Y:S01]  /*853c0*/  IMAD.WIDE R8, R0.reuse, 0x2, R6 ;  /* 0x0000000200087825 */ /* 0x041fe200078e0206 */
[----:B------:R-:W-:-:S04]  /*853d0*/  IADD3 R0, R0, c[0x0][0x198], RZ ;  /* 0x0000660000007a10 */ /* 0x000fc80007ffe0ff */
[----:B------:R0:W-:Y:S01]  /*853e0*/  @P5 STG.E.U16 [R8.64], R25 ;  /* 0x0000001908005986 */ /* 0x0001e2000c101506 */
[----:B------:R-:W-:Y:S02]  /*853f0*/  ISETP.LT.AND P5, PT, R29, c[0x0][0x178], !P3 ;  /* 0x00005e001d007a0c */ /* 0x000fe40005fa1270 */
[----:B------:R-:W-:Y:S01]  /*85400*/  ISETP.LT.AND P3, PT, R27, c[0x0][0x178], !P3 ;  /* 0x00005e001b007a0c */ /* 0x000fe20005f61270 */
[----:B-1----:R-:W-:Y:S01]  /*85410*/  IMAD.WIDE R10, R0, 0x2, R14 ;  /* 0x00000002000a7825 */ /* 0x002fe200078e020e */
[----:B------:R-:W-:-:S03]  /*85420*/  PRMT R20, R17, 0x7632, R20 ;  /* 0x0000763211147816 */ /* 0x000fc60000000014 */
[----:B0-----:R-:W-:-:S05]  /*85430*/  IMAD.WIDE R8, R0, 0x2, R4 ;  /* 0x0000000200087825 */ /* 0x001fca00078e0204 */
[----:B------:R0:W-:Y:S01]  /*85440*/  @P1 STG.E.U16 [R8.64], R3 ;  /* 0x0000000308001986 */ /* 0x0001e2000c101506 */
[----:B------:R-:W-:Y:S01]  /*85450*/  ISETP.LT.AND P1, PT, R28, c[0x0][0x178], !P6 ;  /* 0x00005e001c007a0c */ /* 0x000fe20007721270 */
[C---:B------:R-:W-:Y:S02]  /*85460*/  IMAD.WIDE R16, R0.reuse, 0x2, R6 ;  /* 0x0000000200107825 */ /* 0x040fe400078e0206 */
[----:B------:R1:W-:Y:S02]  /*85470*/  @P4 STG.E.U16 [R10.64], R20 ;  /* 0x000000140a004986 */ /* 0x0003e4000c101506 */
[C---:B0-----:R-:W-:Y:S01]  /*85480*/  IMAD.WIDE R8, R0.reuse, 0x2, R12 ;  /* 0x0000000200087825 */ /* 0x041fe200078e020c */
[----:B------:R-:W-:-:S04]  /*85490*/  IADD3 R0, R0, c[0x0][0x198], RZ ;  /* 0x0000660000007a10 */ /* 0x000fc80007ffe0ff */
[----:B------:R-:W-:Y:S01]  /*854a0*/  @P3 STG.E.U16 [R8.64], R18 ;  /* 0x0000001208003986 */ /* 0x000fe2000c101506 */
[----:B-1----:R-:W-:-:S03]  /*854b0*/  IMAD.WIDE R10, R0, 0x2, R4 ;  /* 0x00000002000a7825 */ /* 0x002fc600078e0204 */
[----:B------:R0:W-:Y:S04]  /*854c0*/  @P5 STG.E.U16 [R16.64], R19 ;  /* 0x0000001310005986 */ /* 0x0001e8000c101506 */
[----:B------:R1:W-:Y:S01]  /*854d0*/  @P1 STG.E.U16 [R10.64], R2 ;  /* 0x000000020a001986 */ /* 0x0003e2000c101506 */
[----:B0-----:R-:W-:-:S03]  /*854e0*/  IADD3 R16, R24, 0x7a, RZ ;  /* 0x0000007a18107810 */ /* 0x001fc60007ffe0ff */
[----:B------:R-:W2:Y:S01]  /*854f0*/  LDL.LU R17, [R1+0x12c] ;  /* 0x00012c0001117983 */ /* 0x000ea20000300800 */
[----:B------:R-:W-:-:S03]  /*85500*/  ISETP.GE.AND P1, PT, R16, c[0x0][0x17c], PT ;  /* 0x00005f0010007a0c */ /* 0x000fc60003f26270 */
[----:B------:R-:W3:Y:S04]  /*85510*/  LDL.LU R16, [R1+0x2cc] ;  /* 0x0002cc0001107983 */ /* 0x000ee80000300800 */
[----:B------:R-:W5:Y:S01]  /*85520*/  LDL.LU R25, [R1+0x4ac] ;  /* 0x0004ac0001197983 */ /* 0x000f620000300800 */
[----:B------:R-:W-:Y:S01]  /*85530*/  ISETP.LT.AND P4, PT, R26, c[0x0][0x178], !P6 ;  /* 0x00005e001a007a0c */ /* 0x000fe20007781270 */
[----:B------:R-:W-:Y:S01]  /*85540*/  IMAD.WIDE R8, R0, 0x2, R14 ;  /* 0x0000000200087825 */ /* 0x000fe200078e020e */
[----:B------:R-:W-:Y:S02]  /*85550*/  ISETP.LT.AND P3, PT, R27, c[0x0][0x178], !P6 ;  /* 0x00005e001b007a0c */ /* 0x000fe40007761270 */
[----:B------:R-:W-:Y:S02]  /*85560*/  IADD3 R3, R24, 0x79, RZ ;  /* 0x0000007918037810 */ /* 0x000fe40007ffe0ff */
[----:B------:R-:W-:-:S02]  /*85570*/  ISETP.LT.AND P6, PT, R29, c[0x0][0x178], !P6 ;  /* 0x00005e001d007a0c */ /* 0x000fc400077c1270 */
[----:B------:R-:W-:Y:S02]  /*85580*/  ISETP.GE.AND P5, PT, R3, c[0x0][0x17c], PT ;  /* 0x00005f0003007a0c */ /* 0x000fe40003fa6270 */
[----:B------:R-:W-:Y:S01]  /*85590*/  PRMT R3, R2, 0x7632, R3 ;  /* 0x0000763202037816 */ /* 0x000fe20000000003 */
[----:B-1----:R-:W-:Y:S01]  /*855a0*/  IMAD.WIDE R10, R0, 0x2, R12 ;  /* 0x00000002000a7825 */ /* 0x002fe200078e020c */
[----:B------:R-:W5:Y:S04]  /*855b0*/  LDL.LU R2, [R1+0x32c] ;  /* 0x00032c0001027983 */ /* 0x000f680000300800 */
[----:B----4-:R0:W-:Y:S01]  /*855c0*/  @P4 STG.E.U16 [R8.64], R23 ;  /* 0x0000001708004986 */ /* 0x0101e2000c101506 */
[----:B------:R-:W-:Y:S02]  /*855d0*/  ISETP.LT.AND P4, PT, R28, c[0x0][0x178], !P0 ;  /* 0x00005e001c007a0c */ /* 0x000fe40004781270 */
[----:B------:R-:W-:Y:S01]  /*855e0*/  PRMT R20, R23, 0x7632, R20 ;  /* 0x0000763217147816 */ /* 0x000fe20000000014 */
[----:B------:R-:W4:Y:S01]  /*855f0*/  LDL.LU R22, [R1+0x31c] ;  /* 0x00031c0001167983 */ /* 0x000f220000300800 */
[C---:B0-----:R-:W-:Y:S01]  /*85600*/  IMAD.WIDE R8, R0.reuse, 0x2, R6 ;  /* 0x0000000200087825 */ /* 0x041fe200078e0206 */
[----:B------:R-:W-:-:S02]  /*85610*/  IADD3 R0, R0, c[0x0][0x198], RZ ;  /* 0x0000660000007a10 */ /* 0x000fc40007ffe0ff */
[----:B------:R-:W4:Y:S04]  /*85620*/  LDL.LU R23, [R1+0x26c] ;  /* 0x00026c0001177983 */ /* 0x000f280000300800 */
[----:B---3--:R-:W-:Y:S01]  /*85630*/  @P3 STG.E.U16 [R10.64], R16 ;  /* 0x000000100a003986 */ /* 0x008fe2000c101506 */
[----:B------:R-:W-:-:S03]  /*85640*/  ISETP.LT.AND P3, PT, R26, c[0x0][0x178], !P0 ;  /* 0x00005e001a007a0c */ /* 0x000fc60004761270 */
[----:B--2---:R0:W-:Y:S01]  /*85650*/  @P6 STG.E.U16 [R8.64], R17 ;  /* 0x0000001108006986 */ /* 0x0041e2000c101506 */
[----:B------:R-:W-:Y:S02]  /*85660*/  ISETP.LT.AND P6, PT, R29, c[0x0][0x178], !P0 ;  /* 0x00005e001d007a0c */ /* 0x000fe400047c1270 */
[----:B------:R-:W-:Y:S02]  /*85670*/  ISETP.LT.AND P0, PT, R27, c[0x0][0x178], !P0 ;  /* 0x00005e001b007a0c */ /* 0x000fe40004701270 */
[----:B------:R-:W-:Y:S01]  /*85680*/  PRMT R18, R16, 0x7632, R18 ;  /* 0x0000763210127816 */ /* 0x000fe20000000012 */
[----:B0-----:R-:W-:Y:S01]  /*85690*/  IMAD.WIDE R8, R0, 0x2, R4 ;  /* 0x0000000200087825 */ /* 0x001fe200078e0204 */
[----:B------:R-:W-:-:S04]  /*856a0*/  PRMT R19, R17, 0x7632, R19 ;  /* 0x0000763211137816 */ /* 0x000fc80000000013 */
[----:B------:R0:W-:Y:S01]  /*856b0*/  @P4 STG.E.U16 [R8.64], R3 ;  /* 0x0000000308004986 */ /* 0x0001e2000c101506 */
[----:B------:R-:W-:Y:S01]  /*856c0*/  ISETP.LT.AND P4, PT, R28, c[0x0][0x178], !P2 ;  /* 0x00005e001c007a0c */ /* 0x000fe20005781270 */
[----:B------:R-:W-:-:S04]  /*856d0*/  IMAD.WIDE R10, R0, 0x2, R14 ;  /* 0x00000002000a7825 */ /* 0x000fc800078e020e */
[C---:B------:R-:W-:Y:S01]  /*856e0*/  IMAD.WIDE R16, R0.reuse, 0x2, R6 ;  /* 0x0000000200107825 */ /* 0x040fe200078e0206 */
[----:B------:R1:W-:Y:S03]  /*856f0*/  @P3 STG.E.U16 [R10.64], R20 ;  /* 0x000000140a003986 */ /* 0x0003e6000c101506 */
[C---:B0-----:R-:W-:Y:S01]  /*85700*/  IMAD.WIDE R8, R0.reuse, 0x2, R12 ;  /* 0x0000000200087825 */ /* 0x041fe200078e020c */
[----:B------:R-:W-:Y:S02]  /*85710*/  IADD3 R0, R0, c[0x0][0x198], RZ ;  /* 0x0000660000007a10 */ /* 0x000fe40007ffe0ff */
[----:B------:R-:W-:-:S03]  /*85720*/  IADD3 R3, R24, 0x7b, RZ ;  /* 0x0000007b18037810 */ /* 0x000fc60007ffe0ff */
[----:B-1----:R-:W-:Y:S01]  /*85730*/  IMAD.WIDE R10, R0, 0x2, R4 ;  /* 0x00000002000a7825 */ /* 0x002fe200078e0204 */
[----:B------:R-:W-:Y:S01]  /*85740*/  @P0 STG.E.U16 [R8.64], R18 ;  /* 0x0000001208000986 */ /* 0x000fe2000c101506 */
[----:B------:R-:W-:Y:S02]  /*85750*/  ISETP.GE.AND P0, PT, R3, c[0x0][0x17c], PT ;  /* 0x00005f0003007a0c */ /* 0x000fe40003f06270 */
[----:B-----5:R-:W-:Y:S01]  /*85760*/  PRMT R3, R25, 0x7632, R3 ;  /* 0x0000763219037816 */ /* 0x020fe20000000003 */
[----:B------:R-:W-:Y:S04]  /*85770*/  @P6 STG.E.U16 [R16.64], R19 ;  /* 0x0000001310006986 */ /* 0x000fe8000c101506 */
[----:B------:R0:W-:Y:S04]  /*85780*/  @P4 STG.E.U16 [R10.64], R25 ;  /* 0x000000190a004986 */ /* 0x0001e8000c101506 */
[----:B0-----:R-:W2:Y:S01]  /*85790*/  LDL.LU R25, [R1+0x4bc] ;  /* 0x0004bc0001197983 */ /* 0x001ea20000300800 */
[----:B------:R-:W-:-:S02]  /*857a0*/  ISETP.LT.AND P3, PT, R26, c[0x0][0x178], !P2 ;  /* 0x00005e001a007a0c */ /* 0x000fc40005761270 */
[----:B------:R-:W-:Y:S01]  /*857b0*/  ISETP.LT.AND P6, PT, R27, c[0x0][0x178], !P2 ;  /* 0x00005e001b007a0c */ /* 0x000fe200057c1270 */
[----:B------:R-:W-:Y:S01]  /*857c0*/  IMAD.WIDE R8, R0, 0x2, R14 ;  /* 0x0000000200087825 */ /* 0x000fe200078e020e */
[----:B------:R-:W-:-:S03]  /*857d0*/  ISETP.LT.AND P2, PT, R29, c[0x0][0x178], !P2 ;  /* 0x00005e001d007a0c */ /* 0x000fc60005741270 */
[----:B------:R-:W-:-:S06]  /*857e0*/  IMAD.WIDE R10, R0, 0x2, R12 ;  /* 0x00000002000a7825 */ /* 0x000fcc00078e020c */
[----:B------:R0:W-:Y:S01]  /*857f0*/  @P3 STG.E.U16 [R8.64], R2 ;  /* 0x0000000208003986 */ /* 0x0001e2000c101506 */
[----:B------:R-:W-:-:S03]  /*85800*/  ISETP.LT.AND P3, PT, R28, c[0x0][0x178], !P5 ;  /* 0x00005e001c007a0c */ /* 0x000fc60006f61270 */
[----:B----4-:R-:W-:Y:S01]  /*85810*/  @P6 STG.E.U16 [R10.64], R22 ;  /* 0x000000160a006986 */ /* 0x010fe2000c101506 */
[----:B------:R-:W-:Y:S01]  /*85820*/  ISETP.LT.AND P6, PT, R26, c[0x0][0x178], !P5 ;  /* 0x00005e001a007a0c */ /* 0x000fe20006fc1270 */
[C---:B0-----:R-:W-:Y:S01]  /*85830*/  IMAD.WIDE R8, R0.reuse, 0x2, R6 ;  /* 0x0000000200087825 */ /* 0x041fe200078e0206 */
[----:B------:R-:W-:-:S04]  /*85840*/  IADD3 R0, R0, c[0x0][0x198], RZ ;  /* 0x0000660000007a10 */ /* 0x000fc80007ffe0ff */
[----:B------:R0:W-:Y:S01]  /*85850*/  @P2 STG.E.U16 [R8.64], R23 ;  /* 0x0000001708002986 */ /* 0x0001e2000c101506 */
[----:B------:R-:W-:Y:S02]  /*85860*/  ISETP.LT.AND P2, PT, R29, c[0x0][0x178], !P5 ;  /* 0x00005e001d007a0c */ /* 0x000fe40006f41270 */
[----:B------:R-:W-:Y:S02]  /*85870*/  ISETP.LT.AND P5, PT, R27, c[0x0][0x178], !P5 ;  /* 0x00005e001b007a0c */ /* 0x000fe40006fa1270 */
[----:B------:R-:W-:Y:S01]  /*85880*/  IADD3 R16, R24, 0x7c, RZ ;  /* 0x0000007c18107810 */ /* 0x000fe20007ffe0ff */
[----:B0-----:R-:W-:-:S03]  /*85890*/  IMAD.WIDE R8, R0, 0x2, R4 ;  /* 0x0000000200087825 */ /* 0x001fc600078e0204 */
[----:B------:R-:W-:Y:S02]  /*858a0*/  ISETP.GE.AND P4, PT, R16, c[0x0][0x17c], PT ;  /* 0x00005f0010007a0c */ /* 0x000fe40003f86270 */
[----:B------:R-:W-:Y:S01]  /*858b0*/  PRMT R20, R2, 0x7632, R20 ;  /* 0x0000763202147816 */ /* 0x000fe20000000014 */
[----:B------:R0:W-:Y:S01]  /*858c0*/  @P3 STG.E.U16 [R8.64], R3 ;  /* 0x0000000308003986 */ /* 0x0001e2000c101506 */
[----:B------:R-:W-:Y:S01]  /*858d0*/  ISETP.LT.AND P3, PT, R28, c[0x0][0x178], !P1 ;  /* 0x00005e001c007a0c */ /* 0x000fe20004f61270 */
[----:B------:R-:W-:Y:S01]  /*858e0*/  IMAD.WIDE R10, R0, 0x2, R14 ;  /* 0x00000002000a7825 */ /* 0x000fe200078e020e */
[----:B------:R-:W-:Y:S01]  /*858f0*/  PRMT R18, R22, 0x7632, R18 ;  /* 0x0000763216127816 */ /* 0x000fe20000000012 */
[----:B------:R-:W3:Y:S01]  /*85900*/  LDL.LU R2, [R1+0x33c] ;  /* 0x00033c0001027983 */ /* 0x000ee20000300800 */
[----:B------:R-:W-:Y:S01]  /*85910*/  PRMT R19, R23, 0x7632, R19 ;  /* 0x0000763217137816 */ /* 0x000fe20000000013 */
[C---:B------:R-:W-:Y:S02]  /*85920*/  IMAD.WIDE R16, R0.reuse, 0x2, R6 ;  /* 0x0000000200107825 */ /* 0x040fe400078e0206 */
[----:B------:R1:W-:Y:S02]  /*85930*/  @P6 STG.E.U16 [R10.64], R20 ;  /* 0x000000140a006986 */ /* 0x0003e4000c101506 */
[C---:B0-----:R-:W-:Y:S01]  /*85940*/  IMAD.WIDE R8, R0.reuse, 0x2, R12 ;  /* 0x0000000200087825 */ /* 0x041fe200078e020c */
[----:B------:R-:W-:Y:S01]  /*85950*/  IADD3 R0, R0, c[0x0][0x198], RZ ;  /* 0x0000660000007a10 */ /* 0x000fe20007ffe0ff */
[----:B------:R-:W4:Y:S04]  /*85960*/  LDL.LU R22, [R1+0x53c] ;  /* 0x00053c0001167983 */ /* 0x000f280000300800 */
[----:B------:R-:W-:Y:S01]  /*85970*/  @P5 STG.E.U16 [R8.64], R18 ;  /* 0x0000001208005986 */ /* 0x000fe2000c101506 */
[----:B-1----:R-:W-:-:S03]  /*85980*/  IMAD.WIDE R10, R0, 0x2, R4 ;  /* 0x00000002000a7825 */ /* 0x002fc600078e0204 */
[----:B------:R0:W-:Y:S02]  /*85990*/  @P2 STG.E.U16 [R16.64], R19 ;  /* 0x0000001310002986 */ /* 0x0001e4000c101506 */
[----:B0-----:R-:W-:Y:S02]  /*859a0*/  IADD3 R16, R24, 0x7e, RZ ;  /* 0x0000007e18107810 */ /* 0x001fe40007ffe0ff */
[----:B------:R-:W5:Y:S04]  /*859b0*/  LDL.LU R17, [R1+0x2fc] ;  /* 0x0002fc0001117983 */ /* 0x000f680000300800 */
[----:B--2---:R0:W-:Y:S01]  /*859c0*/  @P3 STG.E.U16 [R10.64], R25 ;  /* 0x000000190a003986 */ /* 0x0041e2000c101506 */
[----:B------:R-:W-:-:S03]  /*859d0*/  ISETP.GE.AND P3, PT, R16, c[0x0][0x17c], PT ;  /* 0x00005f0010007a0c */ /* 0x000fc60003f66270 */
[----:B------:R-:W2:Y:S01]  /*859e0*/  LDL.LU R16, [R1+0x35c] ;  /* 0x00035c0001107983 */ /* 0x000ea20000300800 */
[----:B------:R-:W-:Y:S02]  /*859f0*/  ISETP.LT.AND P6, PT, R26, c[0x0][0x178], !P1 ;  /* 0x00005e001a007a0c */ /* 0x000fe40004fc1270 */
[----:B------:R-:W-:Y:S01]  /*85a00*/  ISETP.LT.AND P2, PT, R27, c[0x0][0x178], !P1 ;  /* 0x00005e001b007a0c */ /* 0x000fe20004f41270 */
[----:B------:R-:W-:Y:S01]  /*85a10*/  IMAD.WIDE R8, R0, 0x2, R14 ;  /* 0x0000000200087825 */ /* 0x000fe200078e020e */
[----:B------:R-:W-:Y:S01]  /*85a20*/  IADD3 R3, R24, 0x7d, RZ ;  /* 0x0000007d18037810 */ /* 0x000fe20007ffe0ff */
[----:B------:R-:W4:Y:S02]  /*85a30*/  LDL.LU R23, [R1+0x37c] ;  /* 0x00037c0001177983 */ /* 0x000f240000300800 */
[----:B0-----:R-:W-:Y:S01]  /*85a40*/  IMAD.WIDE R10, R0, 0x2, R12 ;  /* 0x00000002000a7825 */ /* 0x001fe200078e020c */
[----:B------:R-:W-:Y:S02]  /*85a50*/  ISETP.GE.AND P5, PT, R3, c[0x0][0x17c], PT ;  /* 0x00005f0003007a0c */ /* 0x000fe40003fa6270 */
[----:B------:R-:W-:-:S02]  /*85a60*/  PRMT R3, R25, 0x7632, R3 ;  /* 0x0000763219037816 */ /* 0x000fc40000000003 */
[----:B------:R-:W4:Y:S01]  /*85a70*/  LDL.LU R25, [R1+0x34c] ;  /* 0x00034c0001197983 */ /* 0x000f220000300800 */
[----:B---3--:R-:W-:-:S03]  /*85a80*/  PRMT R18, R2, 0x7632, R18 ;  /* 0x0000763202127816 */ /* 0x008fc60000000012 */
[----:B--2---:R-:W-:Y:S04]  /*85a90*/  @P6 STG.E.U16 [R8.64], R16 ;  /* 0x0000001008006986 */ /* 0x004fe8000c101506 */
[----:B------:R0:W-:Y:S04]  /*85aa0*/  @P2 STG.E.U16 [R10.64], R2 ;  /* 0x000000020a002986 */ /* 0x0001e8000c101506 */
[----:B0-----:R-:W2:Y:S01]  /*85ab0*/  LDL.LU R2, [R1+0x1ec] ;  /* 0x0001ec0001027983 */ /* 0x001ea20000300800 */
[----:B------:R-:W-:Y:S01]  /*85ac0*/  ISETP.LT.AND P1, PT, R29, c[0x0][0x178], !P1 ;  /* 0x00005e001d007a0c */ /* 0x000fe20004f21270 */
[----:B------:R-:W-:Y:S01]  /*85ad0*/  IMAD.WIDE R8, R0, 0x2, R6 ;  /* 0x0000000200087825 */ /* 0x000fe200078e0206 */
[----:B------:R-:W-:-:S02]  /*85ae0*/  ISETP.LT.AND P6, PT, R28, c[0x0][0x178], !P0 ;  /* 0x00005e001c007a0c */ /* 0x000fc400047c1270 */
[----:B------:R-:W-:Y:S02]  /*85af0*/  IADD3 R0, R0, c[0x0][0x198], RZ ;  /* 0x0000660000007a10 */ /* 0x000fe40007ffe0ff */
[----:B------:R-:W-:-:S07]  /*85b00*/  ISETP.LT.AND P2, PT, R26, c[0x0][0x178], !P0 ;  /* 0x00005e001a007a0c */ /* 0x000fce0004741270 */
[----:B-----5:R0:W-:Y:S01]  /*85b10*/  @P1 STG.E.U16 [R8.64], R17 ;  /* 0x0000001108001986 */ /* 0x0201e2000c101506 */
[----:B------:R-:W-:Y:S02]  /*85b20*/  ISETP.LT.AND P1, PT, R29, c[0x0][0x178], !P0 ;  /* 0x00005e001d007a0c */ /* 0x000fe40004721270 */
[----:B------:R-:W-:Y:S01]  /*85b30*/  ISETP.LT.AND P0, PT, R27, c[0x0][0x178], !P0 ;  /* 0x00005e001b007a0c */ /* 0x000fe20004701270 */
[----:B------:R-:W-:Y:S01]  /*85b40*/  IMAD.WIDE R10, R0, 0x2, R14 ;  /* 0x00000002000a7825 */ /* 0x000fe200078e020e */
[----:B------:R-:W-:-:S03]  /*85b50*/  PRMT R20, R16, 0x7632, R20 ;  /* 0x0000763210147816 */ /* 0x000fc60000000014 */
[----:B0-----:R-:W-:Y:S01]  /*85b60*/  IMAD.WIDE R8, R0, 0x2, R4 ;  /* 0x0000000200087825 */ /* 0x001fe200078e0204 */
[----:B------:R-:W-:-:S04]  /*85b70*/  PRMT R19, R17, 0x7632, R19 ;  /* 0x0000763211137816 */ /* 0x000fc80000000013 */
[----:B------:R0:W-:Y:S01]  /*85b80*/  @P6 STG.E.U16 [R8.64], R3 ;  /* 0x0000000308006986 */ /* 0x0001e2000c101506 */
[----:B------:R-:W-:Y:S01]  /*85b90*/  IMAD.WIDE R16, R0, 0x2, R6 ;  /* 0x0000000200107825 */ /* 0x000fe200078e0206 */
[----:B------:R-:W-:Y:S02]  /*85ba0*/  ISETP.LT.AND P6, PT, R28, c[0x0][0x178], !P4 ;  /* 0x00005e001c007a0c */ /* 0x000fe400067c1270 */
[----:B------:R1:W-:Y:S01]  /*85bb0*/  @P2 STG.E.U16 [R10.64], R20 ;  /* 0x000000140a002986 */ /* 0x0003e2000c101506 */
[----:B------:R-:W-:Y:S01]  /*85bc0*/  ISETP.LT.AND P2, PT, R26, c[0x0][0x178], !P4 ;  /* 0x00005e001a007a0c */ /* 0x000fe20006741270 */
[C---:B0-----:R-:W-:Y:S01]  /*85bd0*/  IMAD.WIDE R8, R0.reuse, 0x2, R12 ;  /* 0x0000000200087825 */ /* 0x041fe200078e020c */
[----:B------:R-:W-:Y:S02]  /*85be0*/  IADD3 R0, R0, c[0x0][0x198], RZ ;  /* 0x0000660000007a10 */ /* 0x000fe40007ffe0ff */
[----:B------:R-:W-:Y:S01]  /*85bf0*/  IADD3 R3, R24, 0x7f, RZ ;  /* 0x0000007f18037810 */ /* 0x000fe20007ffe0ff */
[----:B-1----:R-:W3:Y:S04]  /*85c00*/  LDL.LU R20, [R1+0x54c] ;  /* 0x00054c0001147983 */ /* 0x002ee80000300800 */
[----:B------:R0:W-:Y:S04]  /*85c10*/  @P0 STG.E.U16 [R8.64], R18 ;  /* 0x0000001208000986 */ /* 0x0001e8000c101506 */
[----:B------:R1:W-:Y:S01]  /*85c20*/  @P1 STG.E.U16 [R16.64], R19 ;  /* 0x0000001310001986 */ /* 0x0003e2000c101506 */
[----:B------:R-:W-:-:S02]  /*85c30*/  ISETP.LT.AND P1, PT, R29, c[0x0][0x178], !P4 ;  /* 0x00005e001d007a0c */ /* 0x000fc40006721270 */
[----:B------:R-:W-:Y:S01]  /*85c40*/  ISETP.LT.AND P4, PT, R27, c[0x0][0x178], !P4 ;  /* 0x00005e001b007a0c */ /* 0x000fe20006781270 */
[----:B------:R-:W-:-:S04]  /*85c50*/  IMAD.WIDE R10, R0, 0x2, R14 ;  /* 0x00000002000a7825 */ /* 0x000fc800078e020e */
[----:B0-----:R-:W-:-:S05]  /*85c60*/  IMAD.WIDE R8, R0, 0x2, R4 ;  /* 0x0000000200087825 */ /* 0x001fca00078e0204 */
[----:B----4-:R0:W-:Y:S01]  /*85c70*/  @P6 STG.E.U16 [R8.64], R22 ;  /* 0x0000001608006986 */ /* 0x0101e2000c101506 */
[----:B------:R-:W-:-:S03]  /*85c80*/  ISETP.LT.AND P6, PT, R26, c[0x0][0x178], !P5 ;  /* 0x00005e001a007a0c */ /* 0x000fc60006fc1270 */
[----:B------:R4:W-:Y:S01]  /*85c90*/  @P2 STG.E.U16 [R10.64], R23 ;  /* 0x000000170a002986 */ /* 0x0009e2000c101506 */
[----:B------:R-:W-:Y:S02]  /*85ca0*/  ISETP.LT.AND P2, PT, R28, c[0x0][0x178], !P5 ;  /* 0x00005e001c007a0c */ /* 0x000fe40006f41270 */
[C---:B-1----:R-:W-:Y:S01]  /*85cb0*/  IADD3 R17, R0.reuse, c[0x0][0x198], RZ ;  /* 0x0000660000117a10 */ /* 0x042fe20007ffe0ff */
[----:B0-----:R-:W-:-:S04]  /*85cc0*/  IMAD.WIDE R8, R0, 0x2, R12 ;  /* 0x0000000200087825 */ /* 0x001fc800078e020c */
[----:B----4-:R-:W-:Y:S01]  /*85cd0*/  IMAD.WIDE R10, R0, 0x2, R6 ;  /* 0x00000002000a7825 */ /* 0x010fe200078e0206 */
[----:B------:R0:W-:Y:S01]  /*85ce0*/  @P4 STG.E.U16 [R8.64], R25 ;  /* 0x0000001908004986 */ /* 0x0001e2000c101506 */
[----:B------:R-:W-:Y:S02]  /*85cf0*/  ISETP.GE.AND P0, PT, R3, c[0x0][0x17c], PT ;  /* 0x00005f0003007a0c */ /* 0x000fe40003f06270 */
[----:B------:R-:W-:Y:S02]  /*85d00*/  PRMT R3, R22, 0x7632, R3 ;  /* 0x0000763216037816 */ /* 0x000fe40000000003 */
[----:B------:R-:W-:Y:S01]  /*85d10*/  PRMT R16, R23, 0x7632, R16 ;  /* 0x0000763217107816 */ /* 0x000fe20000000010 */
[----:B------:R-:W4:Y:S01]  /*85d20*/  LDL.LU R22, [R1+0x38c] ;  /* 0x00038c0001167983 */ /* 0x000f220000300800 */
[----:B------:R-:W-:-:S03]  /*85d30*/  PRMT R0, R25, 0x7632, R0 ;  /* 0x0000763219007816 */ /* 0x000fc60000000000 */
[----:B------:R-:W5:Y:S01]  /*85d40*/  LDL.LU R23, [R1+0x36c] ;  /* 0x00036c0001177983 */ /* 0x000f620000300800 */
[----:B0-----:R-:W-:-:S03]  /*85d50*/  IMAD.WIDE R8, R17, 0x2, R4 ;  /* 0x0000000211087825 */ /* 0x001fc600078e0204 */
[----:B------:R-:W3:Y:S04]  /*85d60*/  LDL.LU R25, [R1+0x3f0] ;  /* 0x0003f00001197983 */ /* 0x000ee80000300800 */
[----:B--2---:R0:W-:Y:S01]  /*85d70*/  @P1 STG.E.U16 [R10.64], R2 ;  /* 0x000000020a001986 */ /* 0x0041e2000c101506 */
[----:B------:R-:W-:Y:S02]  /*85d80*/  ISETP.LT.AND P1, PT, R29, c[0x0][0x178], !P5 ;  /* 0x00005e001d007a0c */ /* 0x000fe40006f21270 */
[----:B------:R-:W-:Y:S01]  /*85d90*/  ISETP.LT.AND P5, PT, R27, c[0x0][0x178], !P5 ;  /* 0x00005e001b007a0c */ /* 0x000fe20006fa1270 */
[----:B------:R1:W-:Y:S01]  /*85da0*/  @P2 STG.E.U16 [R8.64], R3 ;  /* 0x0000000308002986 */ /* 0x0003e2000c101506 */
[----:B------:R-:W-:Y:S01]  /*85db0*/  PRMT R18, R2, 0x7632, R18 ;  /* 0x0000763202127816 */ /* 0x000fe20000000012 */
[----:B0-----:R-:W-:-:S02]  /*85dc0*/  IMAD.WIDE R10, R17, 0x2, R14 ;  /* 0x00000002110a7825 */ /* 0x001fc400078e020e */
[----:B------:R-:W2:Y:S02]  /*85dd0*/  LDL.LU R2, [R1+0x3d0] ;  /* 0x0003d00001027983 */ /* 0x000ea40000300800 */
[C---:B-1----:R-:W-:Y:S02]  /*85de0*/  IMAD.WIDE R8, R17.reuse, 0x2, R12 ;  /* 0x0000000211087825 */ /* 0x042fe400078e020c */
[----:B------:R0:W-:Y:S04]  /*85df0*/  @P6 STG.E.U16 [R10.64], R16 ;  /* 0x000000100a006986 */ /* 0x0001e8000c101506 */
[----:B------:R-:W-:Y:S01]  /*85e00*/  @P5 STG.E.U16 [R8.64], R0 ;  /* 0x0000000008005986 */ /* 0x000fe2000c101506 */
[----:B0-----:R-:W-:-:S05]  /*85e10*/  IMAD.WIDE R10, R17, 0x2, R6 ;  /* 0x00000002110a7825 */ /* 0x001fca00078e0206 */
[----:B------:R0:W-:Y:S04]  /*85e20*/  @P1 STG.E.U16 [R10.64], R18 ;  /* 0x000000120a001986 */ /* 0x0001e8000c101506 */
[----:B0-----:R-:W2:Y:S01]  /*85e30*/  LDL.LU R11, [R1+0x55c] ;  /* 0x00055c00010b7983 */ /* 0x001ea20000300800 */
[----:B------:R-:W-:Y:S02]  /*85e40*/  ISETP.LT.AND P4, PT, R28, c[0x0][0x178], !P3 ;  /* 0x00005e001c007a0c */ /* 0x000fe40005f81270 */
[----:B------:R-:W-:Y:S02]  /*85e50*/  IADD3 R3, R17, c[0x0][0x198], RZ ;  /* 0x0000660011037a10 */ /* 0x000fe40007ffe0ff */
[----:B------:R-:W-:-:S03]  /*85e60*/  ISETP.LT.AND P6, PT, R26, c[0x0][0x178], !P3 ;  /* 0x00005e001a007a0c */ /* 0x000fc60005fc1270 */
[----:B------:R-:W-:-:S04]  /*85e70*/  IMAD.WIDE R16, R3, 0x2, R4 ;  /* 0x0000000203107825 */ /* 0x000fc800078e0204 */
[C---:B------:R-:W-:Y:S01]  /*85e80*/  IMAD.WIDE R8, R3.reuse, 0x2, R14 ;  /* 0x0000000203087825 */ /* 0x040fe200078e020e */
[----:B------:R-:W-:Y:S02]  /*85e90*/  ISETP.LT.AND P5, PT, R28, c[0x0][0x178], !P0 ;  /* 0x00005e001c007a0c */ /* 0x000fe400047a1270 */
[C---:B------:R-:W-:Y:S02]  /*85ea0*/  IADD3 R19, R24.reuse, 0x80, RZ ;  /* 0x0000008018137810 */ /* 0x040fe40007ffe0ff */
[----:B------:R-:W-:Y:S02]  /*85eb0*/  IADD3 R18, R3, c[0x0][0x198], RZ ;  /* 0x0000660003127a10 */ /* 0x000fe40007ffe0ff */
[----:B------:R-:W-:Y:S02]  /*85ec0*/  ISETP.GE.AND P2, PT, R19, c[0x0][0x17c], PT ;  /* 0x00005f0013007a0c */ /* 0x000fe40003f46270 */
[----:B------:R-:W-:-:S04]  /*85ed0*/  IADD3 R0, R24, 0x81, RZ ;  /* 0x0000008118007810 */ /* 0x000fc80007ffe0ff */
[----:B------:R-:W-:Y:S01]  /*85ee0*/  ISETP.GE.AND P1, PT, R0, c[0x0][0x17c], PT ;  /* 0x00005f0000007a0c */ /* 0x000fe20003f26270 */
[----:B------:R-:W-:Y:S01]  /*85ef0*/  STL [R1+0x23dc], R27 ;  /* 0x0023dc1b01007387 */ /* 0x000fe20000100800 */
[----:B----4-:R-:W-:-:S03]  /*85f00*/  PRMT R0, R22, 0x7632, R0 ;  /* 0x0000763216007816 */ /* 0x010fc60000000000 */
[----:B--2---:R-:W-:Y:S01]  /*85f10*/  @P4 STG.E.U16 [R16.64], R11 ;  /* 0x0000000b10004986 */ /* 0x004fe2000c101506 */
[----:B------:R-:W-:Y:S02]  /*85f20*/  ISETP.LT.AND P4, PT, R29, c[0x0][0x178], !P3 ;  /* 0x00005e001d007a0c */ /* 0x000fe40005f81270 */
[----:B------:R-:W-:Y:S01]  /*85f30*/  ISETP.LT.AND P3, PT, R27, c[0x0][0x178], !P3 ;  /* 0x00005e001b007a0c */ /* 0x000fe20005f61270 */
[----:B---3--:R0:W-:Y:S01]  /*85f40*/  @P6 STG.E.U16 [R8.64], R20 ;  /* 0x0000001408006986 */ /* 0x0081e2000c101506 */
[----:B------:R-:W-:Y:S02]  /*85f50*/  ISETP.LT.AND P6, PT, R26, c[0x0][0x178], !P0 ;  /* 0x00005e001a007a0c */ /* 0x000fe400047c1270 */
[----:B------:R-:W-:Y:S01]  /*85f60*/  PRMT R19, R11, 0x7632, R19 ;  /* 0x000076320b137816 */ /* 0x000fe20000000013 */
[----:B0-----:R-:W-:-:S08]  /*85f70*/  IMAD.WIDE R8, R3, 0x2, R12 ;  /* 0x0000000203087825 */ /* 0x001fd000078e020c */
[----:B------:R0:W-:Y:S01]  /*85f80*/  @P3 STG.E.U16 [R8.64], R22 ;  /* 0x0000001608003986 */ /* 0x0001e2000c101506 */
[----:B------:R-:W-:Y:S01]  /*85f90*/  ISETP.LT.AND P3, PT, R29, c[0x0][0x178], !P0 ;  /* 0x00005e001d007a0c */ /* 0x000fe20004761270 */
[----:B------:R-:W-:Y:S01]  /*85fa0*/  IMAD.WIDE R10, R3, 0x2, R6 ;  /* 0x00000002030a7825 */ /* 0x000fe200078e0206 */
[----:B------:R-:W-:Y:S02]  /*85fb0*/  ISETP.LT.AND P0, PT, R27, c[0x0][0x178], !P0 ;  /* 0x00005e001b007a0c */ /* 0x000fe40004701270 */
[----:B------:R-:W-:Y:S01]  /*85fc0*/  PRMT R3, R20, 0x7632, R3 ;  /* 0x0000763214037816 */ /* 0x000fe20000000003 */
[C---:B------:R-:W-:Y:S01]  /*85fd0*/  IMAD.WIDE R16, R18.reuse, 0x2, R4 ;  /* 0x0000000212107825 */ /* 0x040fe200078e0204 */
[----:B-----5:R-:W-:Y:S03]  /*85fe0*/  @P4 STG.E.U16 [R10.64], R23 ;  /* 0x000000170a004986 */ /* 0x020fe6000c101506 */
[C---:B0-----:R-:W-:Y:S01]  /*85ff0*/  IMAD.WIDE R8, R18.reuse, 0x2, R14 ;  /* 0x0000000212087825 */ /* 0x041fe200078e020e */
[----:B------:R-:W-:Y:S04]  /*86000*/  @P5 STG.E.U16 [R16.64], R19 ;  /* 0x0000001310005986 */ /* 0x000fe8000c101506 */
[----:B------:R0:W-:Y:S02]  /*86010*/  @P6 STG.E.U16 [R8.64], R3 ;  /* 0x0000000308006986 */ /* 0x0001e4000c101506 */
[----:B0-----:R-:W-:-:S05]  /*86020*/  IMAD.WIDE R8, R18, 0x2, R12 ;  /* 0x0000000212087825 */ /* 0x001fca00078e020c */
[----:B------:R0:W-:Y:S01]  /*86030*/  @P0 STG.E.U16 [R8.64], R0 ;  /* 0x0000000008000986 */ /* 0x0001e2000c101506 */
[----:B------:R-:W-:-:S03]  /*86040*/  ISETP.LT.AND P0, PT, R27, c[0x0][0x178], !P2 ;  /* 0x00005e001b007a0c */ /* 0x000fc60005701270 */
[----:B------:R-:W2:Y:S01]  /*86050*/  LDL R27, [R1+0x3c0] ;  /* 0x0003c000011b7983 */ /* 0x000ea20000100800 */
[----:B------:R-:W-:Y:S02]  /*86060*/  ISETP.LT.AND P5, PT, R28, c[0x0][0x178], !P2 ;  /* 0x00005e001c007a0c */ /* 0x000fe400057a1270 */
[----:B------:R-:W-:Y:S02]  /*86070*/  ISETP.LT.AND P4, PT, R26, c[0x0][0x178], !P2 ;  /* 0x00005e001a007a0c */ /* 0x000fe40005781270 */
[C---:B------:R-:W-:Y:S01]  /*86080*/  IADD3 R20, R18.reuse, c[0x0][0x198], RZ ;  /* 0x0000660012147a10 */ /* 0x040fe20007ffe0ff */
[----:B------:R-:W-:Y:S01]  /*86090*/  IMAD.WIDE R10, R18, 0x2, R6 ;  /* 0x00000002120a7825 */ /* 0x000fe200078e0206 */
[----:B------:R-:W-:Y:S02]  /*860a0*/  PRMT R21, R23, 0x7632, R21 ;  /* 0x0000763217157816 */ /* 0x000fe40000000015 */
[----:B------:R-:W-:Y:S01]  /*860b0*/  IADD3 R3, R24, 0x82, RZ ;  /* 0x0000008218037810 */ /* 0x000fe20007ffe0ff */
[----:B------:R-:W-:Y:S01]  /*860c0*/  IMAD.WIDE R16, R20, 0x2, R4 ;  /* 0x0000000214107825 */ /* 0x000fe200078e0204 */
[----:B------:R-:W-:-:S03]  /*860d0*/  IADD3 R22, R24, 0x83, RZ ;  /* 0x0000008318167810 */ /* 0x000fc60007ffe0ff */
[C---:B------:R-:W-:Y:S01]  /*860e0*/  IMAD.WIDE R18, R20.reuse, 0x2, R14 ;  /* 0x0000000214127825 */ /* 0x040fe200078e020e */
[----:B------:R-:W-:Y:S01]  /*860f0*/  ISETP.GE.AND P6, PT, R3, c[0x0][0x17c], PT ;  /* 0x00005f0003007a0c */ /* 0x000fe20003fc6270 */
[----:B------:R1:W-:Y:S02]  /*86100*/  @P3 STG.E.U16 [R10.64], R21 ;  /* 0x000000150a003986 */ /* 0x0003e4000c101506 */
[----:B0-----:R-:W-:Y:S01]  /*86110*/  IMAD.WIDE R8, R20, 0x2, R12 ;  /* 0x0000000214087825 */ /* 0x001fe200078e020c */
[----:B------:R-:W-:Y:S01]  /*86120*/  PRMT R3, R25, 0x7632, R3 ;  /* 0x0000763219037816 */ /* 0x000fe20000000003 */
[----:B------:R0:W-:Y:S01]  /*86130*/  @P5 STG.E.U16 [R16.64], R25 ;  /* 0x0000001910005986 */ /* 0x0001e2000c101506 */
[----:B------:R-:W-:-:S03]  /*86140*/  ISETP.GE.AND P3, PT, R22, c[0x0][0x17c], PT ;  /* 0x00005f0016007a0c */ /* 0x000fc60003f66270 */
[----:B------:R-:W3:Y:S04]  /*86150*/  LDL.LU R23, [R1+0x400] ;  /* 0x0004000001177983 */ /* 0x000ee80000300800 */
[----:B------:R4:W-:Y:S01]  /*86160*/  @P4 STG.E.U16 [R18.64], R2 ;  /* 0x0000000212004986 */ /* 0x0009e2000c101506 */
[----:B-1----:R-:W-:-:S03]  /*86170*/  PRMT R21, R2, 0x7632, R21 ;  /* 0x0000763202157816 */ /* 0x002fc60000000015 */
[----:B0-----:R-:W5:Y:S04]  /*86180*/  LDL.LU R25, [R1+0x3e0] ;  /* 0x0003e00001197983 */ /* 0x001f680000300800 */
[----:B----4-:R-:W4:Y:S04]  /*86190*/  LDL.LU R2, [R1+0x3b0] ;  /* 0x0003b00001027983 */ /* 0x010f280000300800 */
[----:B------:R-:W3:Y:S04]  /*861a0*/  LDL.LU R22, [R1+0x3a0] ;  /* 0x0003a00001167983 */ /* 0x000ee80000300800 */
[----:B--2---:R0:W-:Y:S04]  /*861b0*/  @P0 STG.E.U16 [R8.64], R27 ;  /* 0x0000001b08000986 */ /* 0x0041e8000c101506 */
[----:B0-----:R-:W2:Y:S04]  /*861c0*/  LDL.LU R27, [R1+0x23dc] ;  /* 0x0023dc00011b7983 */ /* 0x001ea80000300800 */
[----:B------:R-:W2:Y:S01]  /*861d0*/  LDL.LU R9, [R1+0x3c0] ;  /* 0x0003c00001097983 */ /* 0x000ea20000300800 */
[----:B------:R-:W-:-:S02]  /*861e0*/  ISETP.LT.AND P2, PT, R29, c[0x0][0x178], !P2 ;  /* 0x00005e001d007a0c */ /* 0x000fc40005741270 */
[----:B------:R-:W-:Y:S02]  /*861f0*/  ISETP.LT.AND P5, PT, R28, c[0x0][0x178], !P1 ;  /* 0x00005e001c007a0c */ /* 0x000fe40004fa1270 */
[C---:B------:R-:W-:Y:S01]  /*86200*/  IADD3 R0, R20.reuse, c[0x0][0x198], RZ ;  /* 0x0000660014007a10 */ /* 0x040fe20007ffe0ff */
[----:B------:R-:W-:-:S04]  /*86210*/  IMAD.WIDE R10, R20, 0x2, R6 ;  /* 0x00000002140a7825 */ /* 0x000fc800078e0206 */
[----:B------:R-:W-:-:S04]  /*86220*/  IMAD.WIDE R16, R0, 0x2, R4 ;  /* 0x0000000200107825 */ /* 0x000fc800078e0204 */
[C---:B------:R-:W-:Y:S01]  /*86230*/  IMAD.WIDE R18, R0.reuse, 0x2, R14 ;  /* 0x0000000200127825 */ /* 0x040fe200078e020e */
[----:B---3--:R0:W-:Y:S04]  /*86240*/  @P2 STG.E.U16 [R10.64], R22 ;  /* 0x000000160a002986 */ /* 0x0081e8000c101506 */
[----:B------:R1:W-:Y:S01]  /*86250*/  @P5 STG.E.U16 [R16.64], R3 ;  /* 0x0000000310005986 */ /* 0x0003e2000c101506 */
[C---:B0-----:R-:W-:Y:S01]  /*86260*/  IMAD.WIDE R10, R0.reuse, 0x2, R6 ;  /* 0x00000002000a7825 */ /* 0x041fe200078e0206 */
[C---:B-1----:R-:W-:Y:S02]  /*86270*/  IADD3 R3, R0.reuse, c[0x0][0x198], RZ ;  /* 0x0000660000037a10 */ /* 0x042fe40007ffe0ff */
[----:B--2---:R-:W-:Y:S01]  /*86280*/  PRMT R20, R9, 0x7632, R20 ;  /* 0x0000763209147816 */ /* 0x004fe20000000014 */
[----:B------:R-:W-:-:S02]  /*86290*/  IMAD.WIDE R8, R0, 0x2, R12 ;  /* 0x0000000200087825 */ /* 0x000fc400078e020c */
[----:B------:R-:W2:Y:S01]  /*862a0*/  LDL.LU R0, [R1+0x430] ;  /* 0x0004300001007983 */ /* 0x000ea20000300800 */
[----:B------:R-:W-:Y:S02]  /*862b0*/  ISETP.LT.AND P4, PT, R26, c[0x0][0x178], !P1 ;  /* 0x00005e001a007a0c */ /* 0x000fe40004f81270 */
[----:B------:R-:W-:Y:S02]  /*862c0*/  ISETP.LT.AND P2, PT, R27, c[0x0][0x178], !P1 ;  /* 0x00005e001b007a0c */ /* 0x000fe40004f41270 */
[----:B------:R-:W-:Y:S02]  /*862d0*/  ISETP.LT.AND P1, PT, R29, c[0x0][0x178], !P1 ;  /* 0x00005e001d007a0c */ /* 0x000fe40004f21270 */
[----:B------:R-:W-:-:S07]  /*862e0*/  ISETP.LT.AND P5, PT, R28, c[0x0][0x178], !P6 ;  /* 0x00005e001c007a0c */ /* 0x000fce00077a1270 */
[----:B------:R0:W-:Y:S01]  /*862f0*/  @P4 STG.E.U16 [R18.64], R21 ;  /* 0x0000001512004986 */ /* 0x0001e2000c101506 */
[----:B------:R-:W-:Y:S01]  /*86300*/  ISETP.LT.AND P4, PT, R26, c[0x0][0x178], !P6 ;  /* 0x00005e001a007a0c */ /* 0x000fe20007781270 */
[C---:B------:R-:W-:Y:S02]  /*86310*/  IMAD.WIDE R16, R3.reuse, 0x2, R4 ;  /* 0x0000000203107825 */ /* 0x040fe400078e0204 */
[----:B------:R1:W-:Y:S01]  /*86320*/  @P2 STG.E.U16 [R8.64], R20 ;  /* 0x0000001408002986 */ /* 0x0003e2000c101506 */
[----:B0-----:R-:W-:Y:S01]  /*86330*/  PRMT R21, R22, 0x7632, R21 ;  /* 0x0000763216157816 */ /* 0x001fe20000000015 */
[----:B------:R-:W-:-:S04]  /*86340*/  IMAD.WIDE R18, R3, 0x2, R14 ;  /* 0x0000000203127825 */ /* 0x000fc800078e020e */
[----:B------:R0:W-:Y:S01]  /*86350*/  @P1 STG.E.U16 [R10.64], R21 ;  /* 0x000000150a001986 */ /* 0x0001e2000c101506 */
[----:B------:R-:W-:Y:S02]  /*86360*/  ISETP.LT.AND P1, PT, R27, c[0x0][0x178], !P6 ;  /* 0x00005e001b007a0c */ /* 0x000fe40007721270 */
[----:B------:R-:W-:Y:S01]  /*86370*/  ISETP.LT.AND P6, PT, R29, c[0x0][0x178], !P6 ;  /* 0x00005e001d007a0c */ /* 0x000fe200077c1270 */
[----:B-1----:R-:W-:-:S04]  /*86380*/  IMAD.WIDE R8, R3, 0x2, R12 ;  /* 0x0000000203087825 */ /* 0x002fc800078e020c */
[----:B0-----:R-:W-:Y:S01]  /*86390*/  IMAD.WIDE R10, R3, 0x2, R6 ;  /* 0x00000002030a7825 */ /* 0x001fe200078e0206 */
[----:B------:R-:W-:Y:S01]  /*863a0*/  PRMT R21, R23, 0x7632, R21 ;  /* 0x0000763217157816 */ /* 0x000fe20000000015 */
[----:B--2---:R0:W-:Y:S01]  /*863b0*/  @P5 STG.E.U16 [R16.64], R0 ;  /* 0x0000000010005986 */ /* 0x0041e2000c101506 */
[----:B------:R-:W-:-:S03]  /*863c0*/  ISETP.LT.AND P5, PT, R28, c[0x0][0x178], !P3 ;  /* 0x00005e001c007a0c */ /* 0x000fc60005fa1270 */
[----:B------:R1:W-:Y:S01]  /*863d0*/  @P4 STG.E.U16 [R18.64], R23 ;  /* 0x0000001712004986 */ /* 0x0003e2000c101506 */
[----:B------:R-:W-:Y:S02]  /*863e0*/  ISETP.LT.AND P4, PT, R26, c[0x0][0x178], !P3 ;  /* 0x00005e001a007a0c */ /* 0x000fe40005f81270 */
[----:B------:R-:W-:Y:S02]  /*863f0*/  PRMT R20, R0, 0x7632, R20 ;  /* 0x0000763200147816 */ /* 0x000fe40000000014 */
[----:B0-----:R-:W-:Y:S01]  /*86400*/  IADD3 R0, R3, c[0x0][0x198], RZ ;  /* 0x0000660003007a10 */ /* 0x001fe20007ffe0ff */
[----:B-----5:R0:W-:Y:S04]  /*86410*/  @P1 STG.E.U16 [R8.64], R25 ;  /* 0x0000001908001986 */ /* 0x0201e8000c101506 */
[C---:B------:R-:W-:Y:S01]  /*86420*/  IMAD.WIDE R16, R0.reuse, 0x2, R4 ;  /* 0x0000000200107825 */ /* 0x040fe200078e0204 */
[----:B----4-:R2:W-:Y:S03]  /*86430*/  @P6 STG.E.U16 [R10.64], R2 ;  /* 0x000000020a006986 */ /* 0x0105e6000c101506 */
[C---:B-1----:R-:W-:Y:S01]  /*86440*/  IMAD.WIDE R18, R0.reuse, 0x2, R14 ;  /* 0x0000000200127825 */ /* 0x042fe200078e020e */
[----:B------:R1:W-:Y:S01]  /*86450*/  @P5 STG.E.U16 [R16.64], R20 ;  /* 0x0000001410005986 */ /* 0x0003e2000c101506 */
[----:B------:R-:W-:-:S03]  /*86460*/  IADD3 R3, R0, c[0x0][0x198], RZ ;  /* 0x0000660000037a10 */ /* 0x000fc60007ffe0ff */
[----:B------:R-:W3:Y:S01]  /*86470*/  LDL.LU R23, [R1+0x390] ;  /* 0x0003900001177983 */ /* 0x000ee20000300800 */
[----:B0-----:R-:W-:-:S03]  /*86480*/  IMAD.WIDE R8, R0, 0x2, R12 ;  /* 0x0000000200087825 */ /* 0x001fc600078e020c */
[----:B------:R0:W-:Y:S01]  /*86490*/  @P4 STG.E.U16 [R18.64], R21 ;  /* 0x0000001512004986 */ /* 0x0001e2000c101506 */
[----:B--2---:R-:W-:Y:S01]  /*864a0*/  IMAD.WIDE R10, R0, 0x2, R6 ;  /* 0x00000002000a7825 */ /* 0x004fe200078e0206 */
[----:B-1----:R-:W-:Y:S02]  /*864b0*/  PRMT R20, R25, 0x7632, R20 ;  /* 0x0000763219147816 */ /* 0x002fe40000000014 */
[----:B------:R-:W2:Y:S01]  /*864c0*/  LDL.LU R25, [R1+0x4e0] ;  /* 0x0004e00001197983 */ /* 0x000ea20000300800 */
[----:B0-----:R-:W-:-:S03]  /*864d0*/  PRMT R21, R2, 0x7632, R21 ;  /* 0x0000763202157816 */ /* 0x001fc60000000015 */
[----:B------:R-:W4:Y:S04]  /*864e0*/  LDL.LU R2, [R1+0x4c0] ;  /* 0x0004c00001027983 */ /* 0x000f280000300800 */
[----:B------:R-:W5:Y:S01]  /*864f0*/  LDL.LU R0, [R1+0x480] ;  /* 0x0004800001007983 */ /* 0x000f620000300800 */
[----:B------:R-:W-:-:S04]  /*86500*/  IADD3 R22, R24, 0x84, RZ ;  /* 0x0000008418167810 */ /* 0x000fc80007ffe0ff */
[----:B------:R-:W-:Y:S02]  /*86510*/  ISETP.GE.AND P0, PT, R22, c[0x0][0x17c], PT ;  /* 0x00005f0016007a0c */ /* 0x000fe40003f06270 */
[----:B------:R-:W-:Y:S02]  /*86520*/  IADD3 R22, R24, 0x85, RZ ;  /* 0x0000008518167810 */ /* 0x000fe40007ffe0ff */
[----:B------:R-:W-:Y:S02]  /*86530*/  ISETP.LT.AND P4, PT, R27, c[0x0][0x178], !P3 ;  /* 0x00005e001b007a0c */ /* 0x000fe40005f81270 */
[----:B------:R-:W-:Y:S02]  /*86540*/  ISETP.GE.AND P2, PT, R22, c[0x0][0x17c], PT ;  /* 0x00005f0016007a0c */ /* 0x000fe40003f46270 */
[----:B------:R-:W-:Y:S02]  /*86550*/  IADD3 R22, R24, 0x86, RZ ;  /* 0x0000008618167810 */ /* 0x000fe40007ffe0ff */
[----:B------:R-:W-:-:S02]  /*86560*/  ISETP.LT.AND P3, PT, R29, c[0x0][0x178], !P3 ;  /* 0x00005e001d007a0c */ /* 0x000fc40005f61270 */
[----:B------:R-:W-:Y:S02]  /*86570*/  ISETP.LT.AND P6, PT, R28, c[0x0][0x178], !P0 ;  /* 0x00005e001c007a0c */ /* 0x000fe400047c1270 */
[----:B------:R-:W-:Y:S02]  /*86580*/  ISETP.GE.AND P1, PT, R22, c[0x0][0x17c], PT ;  /* 0x00005f0016007a0c */ /* 0x000fe40003f26270 */
[----:B------:R-:W2:Y:S01]  /*86590*/  LDL.LU R22, [R1+0x440] ;  /* 0x0004400001167983 */ /* 0x000ea20000300800 */
[----:B------:R-:W-:-:S03]  /*865a0*/  IMAD.WIDE R16, R3, 0x2, R4 ;  /* 0x0000000203107825 */ /* 0x000fc600078e0204 */
[----:B------:R0:W-:Y:S01]  /*865b0*/  @P4 STG.E.U16 [R8.64], R20 ;  /* 0x0000001408004986 */ /* 0x0001e2000c101506 */
[----:B------:R-:W-:-:S03]  /*865c0*/  IMAD.WIDE R18, R3, 0x2, R14 ;  /* 0x0000000203127825 */ /* 0x000fc600078e020e */
[----:B------:R1:W-:Y:S01]  /*865d0*/  @P3 STG.E.U16 [R10.64], R21 ;  /* 0x000000150a003986 */ /* 0x0003e2000c101506 */
[----:B0-----:R-:W-:-:S04]  /*865e0*/  IMAD.WIDE R8, R3, 0x2, R12 ;  /* 0x0000000203087825 */ /* 0x001fc800078e020c */
[C---:B-1----:R-:W-:Y:S01]  /*865f0*/  IMAD.WIDE R10, R3.reuse, 0x2, R6 ;  /* 0x00000002030a7825 */ /* 0x042fe200078e0206 */
[----:B-----5:R0:W-:Y:S01]  /*86600*/  @P6 STG.E.U16 [R16.64], R0 ;  /* 0x0000000010006986 */ /* 0x0201e2000c101506 */
[----:B------:R-:W-:Y:S02]  /*86610*/  PRMT R20, R0, 0x7632, R20 ;  /* 0x0000763200147816 */ /* 0x000fe40000000014 */
[----:B0-----:R-:W-:Y:S02]  /*86620*/  IADD3 R0, R3, c[0x0][0x198], RZ ;  /* 0x0000660003007a10 */ /* 0x001fe40007ffe0ff */
[----:B------:R-:W5:Y:S01]  /*86630*/  LDL.LU R3, [R1+0x410] ;  /* 0x0004100001037983 */ /* 0x000f620000300800 */
[----:B------:R-:W-:Y:S02]  /*86640*/  ISETP.LT.AND P5, PT, R26, c[0x0][0x178], !P0 ;  /* 0x00005e001a007a0c */ /* 0x000fe400047a1270 */
[----:B------:R-:W-:Y:S02]  /*86650*/  ISETP.LT.AND P4, PT, R27, c[0x0][0x178], !P0 ;  /* 0x00005e001b007a0c */ /* 0x000fe40004781270 */
[----:B------:R-:W-:-:S02]  /*86660*/  ISETP.LT.AND P3, PT, R29, c[0x0][0x178], !P0 ;  /* 0x00005e001d007a0c */ /* 0x000fc40004761270 */
[----:B------:R-:W-:-:S07]  /*86670*/  ISETP.LT.AND P6, PT, R28, c[0x0][0x178], !P2 ;  /* 0x00005e001c007a0c */ /* 0x000fce00057c1270 */
[----:B--2---:R0:W-:Y:S01]  /*86680*/  @P5 STG.E.U16 [R18.64], R22 ;  /* 0x0000001612005986 */ /* 0x0041e2000c101506 */
[----:B------:R-:W-:Y:S01]  /*86690*/  ISETP.LT.AND P5, PT, R26, c[0x0][0x178], !P2 ;  /* 0x00005e001a007a0c */ /* 0x000fe200057a1270 */
[----:B------:R-:W-:Y:S01]  /*866a0*/  IMAD.WIDE R16, R0, 0x2, R4 ;  /* 0x0000000200107825 */ /* 0x000fe200078e0204 */
[----:B------:R-:W-:-:S03]  /*866b0*/  PRMT R21, R22, 0x7632, R21 ;  /* 0x0000763216157816 */ /* 0x000fc60000000015 */
[----:B0-----:R-:W-:Y:S01]  /*866c0*/  IMAD.WIDE R18, R0, 0x2, R14 ;  /* 0x0000000200127825 */ /* 0x001fe200078e020e */
[----:B------:R-:W-:-:S04]  /*866d0*/  IADD3 R22, R24, 0x87, RZ ;  /* 0x0000008718167810 */ /* 0x000fc80007ffe0ff */
[----:B------:R-:W-:Y:S02]  /*866e0*/  ISETP.GE.AND P0, PT, R22, c[0x0][0x17c], PT ;  /* 0x00005f0016007a0c */ /* 0x000fe40003f06270 */
[----:B------:R-:W-:Y:S01]  /*866f0*/  IADD3 R22, R24, 0x88, RZ ;  /* 0x0000008818167810 */ /* 0x000fe20007ffe0ff */
[----:B-----5:R0:W-:Y:S01]  /*86700*/  @P4 STG.E.U16 [R8.64], R3 ;  /* 0x0000000308004986 */ /* 0x0201e2000c101506 */
[----:B------:R-:W-:-:S03]  /*86710*/  ISETP.LT.AND P4, PT, R27, c[0x0][0x178], !P2 ;  /* 0x00005e001b007a0c */ /* 0x000fc60005781270 */
[----:B---3--:R-:W-:Y:S01]  /*86720*/  @P3 STG.E.U16 [R10.64], R23 ;  /* 0x000000170a003986 */ /* 0x008fe2000c101506 */
[----:B------:R-:W-:-:S03]  /*86730*/  ISETP.LT.AND P3, PT, R29, c[0x0][0x178], !P2 ;  /* 0x00005e001d007a0c */ /* 0x000fc60005761270 */
[----:B------:R1:W-:Y:S01]  /*86740*/  @P6 STG.E.U16 [R16.64], R20 ;  /* 0x0000001410006986 */ /* 0x0003e2000c101506 */
[----:B------:R-:W-:-:S03]  /*86750*/  ISETP.LT.AND P6, PT, R28, c[0x0][0x178], !P1 ;  /* 0x00005e001c007a0c */ /* 0x000fc60004fc1270 */
[----:B------:R2:W-:Y:S01]  /*86760*/  @P5 STG.E.U16 [R18.64], R21 ;  /* 0x0000001512005986 */ /* 0x0005e2000c101506 */
[----:B------:R-:W-:Y:S01]  /*86770*/  ISETP.LT.AND P5, PT, R26, c[0x0][0x178], !P1 ;  /* 0x00005e001a007a0c */ /* 0x000fe20004fa1270 */
[C---:B0-----:R-:W-:Y:S01]  /*86780*/  IMAD.WIDE R8, R0.reuse, 0x2, R12 ;  /* 0x0000000200087825 */ /* 0x041fe200078e020c */
[----:B-1----:R-:W-:Y:S02]  /*86790*/  PRMT R20, R3, 0x7632, R20 ;  /* 0x0000763203147816 */ /* 0x002fe40000000014 */
[C---:B------:R-:W-:Y:S01]  /*867a0*/  IADD3 R3, R0.reuse, c[0x0][0x198], RZ ;  /* 0x0000660000037a10 */ /* 0x040fe20007ffe0ff */
[----:B------:R-:W-:Y:S01]  /*867b0*/  IMAD.WIDE R10, R0, 0x2, R6 ;  /* 0x00000002000a7825 */ /* 0x000fe200078e0206 */
[----:B--2---:R-:W-:Y:S01]  /*867c0*/  PRMT R21, R23, 0x7632, R21 ;  /* 0x0000763217157816 */ /* 0x004fe20000000015 */
[----:B------:R0:W-:Y:S02]  /*867d0*/  @P4 STG.E.U16 [R8.64], R20 ;  /* 0x0000001408004986 */ /* 0x0001e4000c101506 */
[----:B------:R-:W-:Y:S01]  /*867e0*/  IMAD.WIDE R16, R3, 0x2, R4 ;  /* 0x0000000203107825 */ /* 0x000fe200078e0204 */
[----:B------:R-:W-:-:S03]  /*867f0*/  ISETP.GE.AND P2, PT, R22, c[0x0][0x17c], PT ;  /* 0x00005f0016007a0c */ /* 0x000fc60003f46270 */
[----:B------:R-:W-:Y:S01]  /*86800*/  IMAD.WIDE R18, R3, 0x2, R14 ;  /* 0x0000000203127825 */ /* 0x000fe200078e020e */
[----:B------:R-:W-:Y:S01]  /*86810*/  IADD3 R22, R24, 0x89, RZ ;  /* 0x0000008918167810 */ /* 0x000fe20007ffe0ff */
[----:B------:R1:W-:Y:S01]  /*86820*/  @P3 STG.E.U16 [R10.64], R21 ;  /* 0x000000150a003986 */ /* 0x0003e2000c101506 */
[----:B------:R-:W-:-:S03]  /*86830*/  ISETP.LT.AND P4, PT, R27, c[0x0][0x178], !P1 ;  /* 0x00005e001b007a0c */ /* 0x000fc60004f81270 */
[----:B------:R2:W-:Y:S01]  /*86840*/  @P6 STG.E.U16 [R16.64], R25 ;  /* 0x0000001910006986 */ /* 0x0005e2000c101506 */
[----:B0-----:R-:W-:Y:S01]  /*86850*/  PRMT R20, R25, 0x7632, R20 ;  /* 0x0000763219147816 */ /* 0x001fe20000000014 */
[----:B------:R-:W-:Y:S02]  /*86860*/  IMAD.WIDE R8, R3, 0x2, R12 ;  /* 0x0000000203087825 */ /* 0x000fe400078e020c */
[----:B------:R-:W3:Y:S01]  /*86870*/  LDL.LU R23, [R1+0x500] ;  /* 0x0005000001177983 */ /* 0x000ee20000300800 */
[----:B------:R-:W-:Y:S02]  /*86880*/  ISETP.LT.AND P3, PT, R29, c[0x0][0x178], !P1 ;  /* 0x00005e001d007a0c */ /* 0x000fe40004f61270 */
[C---:B------:R-:W-:Y:S01]  /*86890*/  IADD3 R0, R3.reuse, c[0x0][0x198], RZ ;  /* 0x0000660003007a10 */ /* 0x040fe20007ffe0ff */
[----:B----4-:R0:W-:Y:S01]  /*868a0*/  @P5 STG.E.U16 [R18.64], R2 ;  /* 0x0000000212005986 */ /* 0x0101e2000c101506 */
[----:B-1----:R-:W-:Y:S01]  /*868b0*/  PRMT R21, R2, 0x7632, R21 ;  /* 0x0000763202157816 */ /* 0x002fe20000000015 */
[----:B------:R-:W-:-:S02]  /*868c0*/  IMAD.WIDE R10, R3, 0x2, R6 ;  /* 0x00000002030a7825 */ /* 0x000fc400078e0206 */
[----:B--2---:R-:W2:Y:S01]  /*868d0*/  LDL.LU R25, [R1+0x4d0] ;  /* 0x0004d00001197983 */ /* 0x004ea20000300800 */
[----:B------:R-:W-:-:S03]  /*868e0*/  ISETP.GE.AND P1, PT, R22, c[0x0][0x17c], PT ;  /* 0x00005f0016007a0c */ /* 0x000fc60003f26270 */
[----:B0-----:R-:W4:Y:S04]  /*868f0*/  LDL.LU R2, [R1+0x470] ;  /* 0x0004700001027983 */ /* 0x001f280000300800 */
[----:B------:R-:W5:Y:S04]  /*86900*/  LDL.LU R3, [R1+0x490] ;  /* 0x0004900001037983 */ /* 0x000f680000300800 */
[----:B------:R-:W2:Y:S01]  /*86910*/  LDL.LU R22, [R1+0x450] ;  /* 0x0004500001167983 */ /* 0x000ea20000300800 */
[----:B------:R-:W-:Y:S01]  /*86920*/  ISETP.LT.AND P6, PT, R28, c[0x0][0x178], !P0 ;  /* 0x00005e001c007a0c */ /* 0x000fe200047c1270 */
[----:B------:R-:W-:-:S04]  /*86930*/  IMAD.WIDE R16, R0, 0x2, R4 ;  /* 0x0000000200107825 */ /* 0x000fc800078e0204 */
[----:B------:R-:W-:Y:S01]  /*86940*/  IMAD.WIDE R18, R0, 0x2, R14 ;  /* 0x0000000200127825 */ /* 0x000fe200078e020e */
[----:B------:R-:W-:Y:S01]  /*86950*/  ISETP.LT.AND P5, PT, R26, c[0x0][0x178], !P0 ;  /* 0x00005e001a007a0c */ /* 0x000fe200047a1270 */
[----:B-----5:R0:W-:Y:S04]  /*86960*/  @P4 STG.E.U16 [R8.64], R3 ;  /* 0x0000000308004986 */ /* 0x0201e8000c101506 */
[----:B--2---:R1:W-:Y:S04]  /*86970*/  @P3 STG.E.U16 [R10.64], R22 ;  /* 0x000000160a003986 */ /* 0x0043e8000c101506 */
[----:B------:R2:W-:Y:S01]  /*86980*/  @P6 STG.E.U16 [R16.64], R20 ;  /* 0x0000001410006986 */ /* 0x0005e2000c101506 */
[----:B0-----:R-:W-:-:S04]  /*86990*/  IMAD.WIDE R8, R0, 0x2, R12 ;  /* 0x0000000200087825 */ /* 0x001fc800078e020c */
[C---:B-1----:R-:W-:Y:S01]  /*869a0*/  IMAD.WIDE R10, R0.reuse, 0x2, R6 ;  /* 0x00000002000a7825 */ /* 0x042fe200078e0206 */
[----:B--2---:R-:W-:Y:S02]  /*869b0*/  PRMT R20, R3, 0x7632, R20 ;  /* 0x0000763203147816 */ /* 0x004fe40000000014 */
[----:B------:R-:W-:Y:S02]  /*869c0*/  IADD3 R3, R0, c[0x0][0x198], RZ ;  /* 0x0000660000037a10 */ /* 0x000fe40007ffe0ff */
[----:B------:R-:W2:Y:S01]  /*869d0*/  LDL.LU R0, [R1+0x520] ;  /* 0x0005200001007983 */ /* 0x000ea20000300800 */
[----:B------:R-:W-:Y:S02]  /*869e0*/  ISETP.LT.AND P4, PT, R27, c[0x0][0x178], !P0 ;  /* 0x00005e001b007a0c */ /* 0x000fe40004781270 */
[----:B------:R-:W-:Y:S01]  /*869f0*/  ISETP.LT.AND P3, PT, R29, c[0x0][0x178], !P0 ;  /* 0x00005e001d007a0c */ /* 0x000fe20004761270 */
[----:B------:R0:W-:Y:S01]  /*86a00*/  @P5 STG.E.U16 [R18.64], R21 ;  /* 0x0000001512005986 */ /* 0x0001e2000c101506 */
[----:B------:R-:W-:-:S02]  /*86a10*/  ISETP.LT.AND P6, PT, R28, c[0x0][0x178], !P2 ;  /* 0x00005e001c007a0c */ /* 0x000fc400057c1270 */
[----:B------:R-:W-:Y:S01]  /*86a20*/  ISETP.LT.AND P5, PT, R26, c[0x0][0x178], !P2 ;  /* 0x00005e001a007a0c */ /* 0x000fe200057a1270 */
[----:B------:R-:W-:Y:S01]  /*86a30*/  IMAD.WIDE R16, R3, 0x2, R4 ;  /* 0x0000000203107825 */ /* 0x000fe200078e0204 */
[----:B0-----:R-:W-:-:S03]  /*86a40*/  PRMT R21, R22, 0x7632, R21 ;  /* 0x0000763216157816 */ /* 0x001fc60000000015 */
[----:B------:R-:W-:Y:S02]  /*86a50*/  IMAD.WIDE R18, R3, 0x2, R14 ;  /* 0x0000000203127825 */ /* 0x000fe400078e020e */
[----:B------:R0:W-:Y:S01]  /*86a60*/  @P4 STG.E.U16 [R8.64], R20 ;  /* 0x0000001408004986 */ /* 0x0001e2000c101506 */
[----:B------:R-:W-:-:S03]  /*86a70*/  ISETP.LT.AND P4, PT, R27, c[0x0][0x178], !P2 ;  /* 0x00005e001b007a0c */ /* 0x000fc60005781270 */
[----:B------:R1:W-:Y:S01]  /*86a80*/  @P3 STG.E.U16 [R10.64], R21 ;  /* 0x000000150a003986 */ /* 0x0003e2000c101506 */
[----:B------:R-:W-:Y:S01]  /*86a90*/  ISETP.LT.AND P3, PT, R29, c[0x0][0x178], !P2 ;  /* 0x00005e001d007a0c */ /* 0x000fe20005761270 */
[----:B0-----:R-:W-:-:S04]  /*86aa0*/  IMAD.WIDE R8, R3, 0x2, R12 ;  /* 0x0000000203087825 */ /* 0x001fc800078e020c */
[----:B-1----:R-:W-:Y:S01]  /*86ab0*/  IMAD.WIDE R10, R3, 0x2, R6 ;  /* 0x00000002030a7825 */ /* 0x002fe200078e0206 */
[----:B---3--:R-:W-:Y:S01]  /*86ac0*/  PRMT R21, R23, 0x7632, R21 ;  /* 0x0000763217157816 */ /* 0x008fe20000000015 */
[----:B--2---:R0:W-:Y:S01]  /*86ad0*/  @P6 STG.E.U16 [R16.64], R0 ;  /* 0x0000000010006986 */ /* 0x0041e2000c101506 */
[----:B------:R-:W-:-:S03]  /*86ae0*/  ISETP.LT.AND P6, PT, R28, c[0x0][0x178], !P1 ;  /* 0x00005e001c007a0c */ /* 0x000fc60004fc1270 */
[----:B------:R1:W-:Y:S01]  /*86af0*/  @P5 STG.E.U16 [R18.64], R23 ;  /* 0x0000001712005986 */ /* 0x0003e2000c101506 */
[----:B------:R-:W-:Y:S02]  /*86b00*/  ISETP.LT.AND P5, PT, R26, c[0x0][0x178], !P1 ;  /* 0x00005e001a007a0c */ /* 0x000fe40004fa1270 */
[----:B------:R-:W-:Y:S02]  /*86b10*/  PRMT R20, R0, 0x7632, R20 ;  /* 0x0000763200147816 */ /* 0x000fe40000000014 */
[----:B0-----:R-:W-:Y:S01]  /*86b20*/  IADD3 R0, R3, c[0x0][0x198], RZ ;  /* 0x0000660003007a10 */ /* 0x001fe20007ffe0ff */
[----:B------:R0:W-:Y:S04]  /*86b30*/  @P4 STG.E.U16 [R8.64], R25 ;  /* 0x0000001908004986 */ /* 0x0001e8000c101506 */
        /* <DEDUP_REMOVED lines=404> */
[C---:B------:R-:W-:Y:S01]  /*88480*/  IMAD.WIDE R18, R3.reuse, 0x2, R14 ;  /* 0x0000000203127825 */ /* 0x040fe200078e020e */
[----:B------:R-:W-:Y:S01]  /*88490*/  IADD3 R22, R24, 0xff, RZ ;  /* 0x000000ff18167810 */ /* 0x000fe20007ffe0ff */
[----:B------:R1:W-:Y:S01]  /*884a0*/  @P0 STG.E.U16 [R10.64], R21 ;  /* 0x000000150a000986 */ /* 0x0003e2000c101506 */
[----:B------:R-:W-:-:S03]  /*884b0*/  IADD3 R0, R3, c[0x0][0x198], RZ ;  /* 0x0000660003007a10 */ /* 0x000fc60007ffe0ff */
[----:B------:R2:W-:Y:S01]  /*884c0*/  @P5 STG.E.U16 [R16.64], R25 ;  /* 0x0000001910005986 */ /* 0x0005e2000c101506 */
[----:B0-----:R-:W-:Y:S01]  /*884d0*/  PRMT R20, R25, 0x7632, R20 ;  /* 0x0000763219147816 */ /* 0x001fe20000000014 */
[----:B------:R-:W-:Y:S02]  /*884e0*/  IMAD.WIDE R8, R3, 0x2, R12 ;  /* 0x0000000203087825 */ /* 0x000fe400078e020c */
[----:B------:R-:W3:Y:S01]  /*884f0*/  LDL.LU R23, [R1+0x3d8] ;  /* 0x0003d80001177983 */ /* 0x000ee20000300800 */
[----:B------:R-:W-:-:S03]  /*88500*/  ISETP.GE.AND P0, PT, R22, c[0x0][0x17c], PT ;  /* 0x00005f0016007a0c */ /* 0x000fc60003f06270 */
[----:B----4-:R0:W-:Y:S01]  /*88510*/  @P6 STG.E.U16 [R18.64], R2 ;  /* 0x0000000212006986 */ /* 0x0101e2000c101506 */
[----:B-1----:R-:W-:Y:S01]  /*88520*/  PRMT R21, R2, 0x7632, R21 ;  /* 0x0000763202157816 */ /* 0x002fe20000000015 */
[----:B------:R-:W-:Y:S02]  /*88530*/  IMAD.WIDE R10, R3, 0x2, R6 ;  /* 0x00000002030a7825 */ /* 0x000fe400078e0206 */
[----:B--2---:R-:W2:Y:S04]  /*88540*/  LDL.LU R25, [R1+0x3c8] ;  /* 0x0003c80001197983 */ /* 0x004ea80000300800 */
[----:B0-----:R-:W4:Y:S04]  /*88550*/  LDL.LU R2, [R1+0x3a8] ;  /* 0x0003a80001027983 */ /* 0x001f280000300800 */
[----:B------:R-:W5:Y:S04]  /*88560*/  LDL.LU R3, [R1+0x5c4] ;  /* 0x0005c40001037983 */ /* 0x000f680000300800 */
[----:B------:R-:W2:Y:S01]  /*88570*/  LDL.LU R22, [R1+0x5a4] ;  /* 0x0005a40001167983 */ /* 0x000ea20000300800 */
[----:B------:R-:W-:-:S02]  /*88580*/  ISETP.LT.AND P4, PT, R27, c[0x0][0x178], !P1 ;  /* 0x00005e001b007a0c */ /* 0x000fc40004f81270 */
[----:B------:R-:W-:Y:S02]  /*88590*/  ISETP.LT.AND P1, PT, R29, c[0x0][0x178], !P1 ;  /* 0x00005e001d007a0c */ /* 0x000fe40004f21270 */
[----:B------:R-:W-:Y:S01]  /*885a0*/  ISETP.LT.AND P5, PT, R28, c[0x0][0x178], !P3 ;  /* 0x00005e001c007a0c */ /* 0x000fe20005fa1270 */
[----:B------:R-:W-:-:S04]  /*885b0*/  IMAD.WIDE R16, R0, 0x2, R4 ;  /* 0x0000000200107825 */ /* 0x000fc800078e0204 */
[----:B------:R-:W-:Y:S01]  /*885c0*/  IMAD.WIDE R18, R0, 0x2, R14 ;  /* 0x0000000200127825 */ /* 0x000fe200078e020e */
[----:B------:R-:W-:-:S03]  /*885d0*/  ISETP.LT.AND P6, PT, R26, c[0x0][0x178], !P3 ;  /* 0x00005e001a007a0c */ /* 0x000fc60005fc1270 */
        /* <DEDUP_REMOVED lines=13> */
[C---:B------:R-:W-:Y:S01]  /*886b0*/  IMAD.WIDE R16, R3.reuse, 0x2, R4 ;  /* 0x0000000203107825 */ /* 0x040fe200078e0204 */
[----:B0-----:R-:W-:Y:S02]  /*886c0*/  PRMT R21, R22, 0x7632, R21 ;  /* 0x0000763216157816 */ /* 0x001fe40000000015 */
[----:B------:R-:W-:Y:S01]  /*886d0*/  IADD3 R22, R24, 0xa1, RZ ;  /* 0x000000a118167810 */ /* 0x000fe20007ffe0ff */
[----:B------:R-:W-:Y:S02]  /*886e0*/  IMAD.WIDE R18, R3, 0x2, R14 ;  /* 0x0000000203127825 */ /* 0x000fe400078e020e */
[----:B------:R0:W-:Y:S01]  /*886f0*/  @P4 STG.E.U16 [R8.64], R20 ;  /* 0x0000001408004986 */ /* 0x0001e2000c101506 */
[----:B------:R-:W-:-:S03]  /*88700*/  ISETP.GE.AND P1, PT, R22, c[0x0][0x17c], PT ;  /* 0x00005f0016007a0c */ /* 0x000fc60003f26270 */
[----:B------:R1:W-:Y:S01]  /*88710*/  @P3 STG.E.U16 [R10.64], R21 ;  /* 0x000000150a003986 */ /* 0x0003e2000c101506 */
[----:B------:R-:W-:Y:S02]  /*88720*/  ISETP.LT.AND P4, PT, R27, c[0x0][0x178], !P2 ;  /* 0x00005e001b007a0c */ /* 0x000fe40005781270 */
        /* <DEDUP_REMOVED lines=25> */
[----:B------:R-:W-:Y:S02]  /*888c0*/  IADD3 R22, R24, 0xa2, RZ ;  /* 0x000000a218167810 */ /* 0x000fe40007ffe0ff */
[----:B------:R-:W-:Y:S02]  /*888d0*/  ISETP.LT.AND P4, PT, R27, c[0x0][0x178], !P1 ;  /* 0x00005e001b007a0c */ /* 0x000fe40004f81270 */
[----:B------:R-:W-:Y:S02]  /*888e0*/  ISETP.GE.AND P2, PT, R22, c[0x0][0x17c], PT ;  /* 0x00005f0016007a0c */ /* 0x000fe40003f46270 */
[----:B------:R-:W-:-:S02]  /*888f0*/  IADD3 R22, R24, 0xa3, RZ ;  /* 0x000000a318167810 */ /* 0x000fc40007ffe0ff */
[----:B------:R-:W-:Y:S02]  /*88900*/  ISETP.LT.AND P3, PT, R29, c[0x0][0x178], !P1 ;  /* 0x00005e001d007a0c */ /* 0x000fe40004f61270 */
        /* <DEDUP_REMOVED lines=16> */
[----:B------:R-:W-:Y:S02]  /*88a10*/  ISETP.LT.AND P5, PT, R28, c[0x0][0x178], !P1 ;  /* 0x00005e001c007a0c */ /* 0x000fe40004fa1270 */
[----:B--2---:R-:W-:-:S05]  /*88a20*/  PRMT R21, R22, 0x7632, R21 ;  /* 0x0000763216157816 */ /* 0x004fca0000000015 */
[----:B------:R0:W-:Y:S01]  /*88a30*/  @P6 STG.E.U16 [R18.64], R22 ;  /* 0x0000001612006986 */ /* 0x0001e2000c101506 */
[----:B------:R-:W-:Y:S01]  /*88a40*/  ISETP.LT.AND P6, PT, R26, c[0x0][0x178], !P1 ;  /* 0x00005e001a007a0c */ /* 0x000fe20004fc1270 */
[----:B------:R-:W-:Y:S01]  /*88a50*/  IMAD.WIDE R16, R0, 0x2, R4 ;  /* 0x0000000200107825 */ /* 0x000fe200078e0204 */
[----:B0-----:R-:W-:-:S03]  /*88a60*/  IADD3 R22, R24, 0xa4, RZ ;  /* 0x000000a418167810 */ /* 0x001fc60007ffe0ff */
[----:B------:R-:W-:Y:S01]  /*88a70*/  IMAD.WIDE R18, R0, 0x2, R14 ;  /* 0x0000000200127825 */ /* 0x000fe200078e020e */
        /* <DEDUP_REMOVED lines=89> */
[----:B------:R-:W-:-:S02]  /*89010*/  ISETP.LT.AND P3, PT, R29, c[0x0][0x178], !P1 ;  /* 0x00005e001d007a0c */ /* 0x000fc40004f61270 */
[----:B------:R-:W-:Y:S02]  /*89020*/  IADD3 R22, R24, 0xa9, RZ ;  /* 0x000000a918167810 */ /* 0x000fe40007ffe0ff */
        /* <DEDUP_REMOVED lines=23> */
[----:B------:R-:W-:Y:S01]  /*891a0*/  ISETP.GE.AND P4, PT, R22, c[0x0][0x17c], PT ;  /* 0x00005f0016007a0c */ /* 0x000fe20003f86270 */
[----:B-----5:R0:W-:Y:S01]  /*891b0*/  @P3 STG.E.U16 [R8.64], R3 ;  /* 0x0000000308003986 */ /* 0x0201e2000c101506 */
[----:B------:R-:W-:Y:S02]  /*891c0*/  ISETP.LT.AND P3, PT, R27, c[0x0][0x178], !P1 ;  /* 0x00005e001b007a0c */ /* 0x000fe40004f61270 */
[----:B------:R-:W-:Y:S01]  /*891d0*/  ISETP.LT.AND P1, PT, R29, c[0x0][0x178], !P1 ;  /* 0x00005e001d007a0c */ /* 0x000fe20004f21270 */
[----:B---3--:R-:W-:Y:S04]  /*891e0*/  @P2 STG.E.U16 [R10.64], R23 ;  /* 0x000000170a002986 */ /* 0x008fe8000c101506 */
        /* <DEDUP_REMOVED lines=8> */
[----:B--2---:R-:W-:-:S03]  /*89270*/  PRMT R21, R23, 0x7632, R21 ;  /* 0x0000763217157816 */ /* 0x004fc60000000015 */
[C---:B------:R-:W-:Y:S01]  /*89280*/  IMAD.WIDE R16, R3.reuse, 0x2, R4 ;  /* 0x0000000203107825 */ /* 0x040fe200078e0204 */
[----:B------:R0:W-:Y:S03]  /*89290*/  @P3 STG.E.U16 [R8.64], R20 ;  /* 0x0000001408003986 */ /* 0x0001e6000c101506 */
[C---:B------:R-:W-:Y:S01]  /*892a0*/  IMAD.WIDE R18, R3.reuse, 0x2, R14 ;  /* 0x0000000203127825 */ /* 0x040fe200078e020e */
[----:B------:R1:W-:Y:S01]  /*892b0*/  @P1 STG.E.U16 [R10.64], R21 ;  /* 0x000000150a001986 */ /* 0x0003e2000c101506 */
[----:B------:R-:W-:-:S03]  /*892c0*/  IADD3 R0, R3, c[0x0][0x198], RZ ;  /* 0x0000660003007a10 */ /* 0x000fc60007ffe0ff */
[----:B------:R2:W-:Y:S01]  /*892d0*/  @P5 STG.E.U16 [R16.64], R25 ;  /* 0x0000001910005986 */ /* 0x0005e2000c101506 */
[----:B0-----:R-:W-:-:S03]  /*892e0*/  PRMT R20, R25, 0x7632, R20 ;  /* 0x0000763219147816 */ /* 0x001fc60000000014 */
[----:B----4-:R0:W-:Y:S01]  /*892f0*/  @P6 STG.E.U16 [R18.64], R2 ;  /* 0x0000000212006986 */ /* 0x0101e2000c101506 */
[----:B------:R-:W-:Y:S01]  /*89300*/  IMAD.WIDE R8, R3, 0x2, R12 ;  /* 0x0000000203087825 */ /* 0x000fe200078e020c */
[----:B-1----:R-:W-:-:S03]  /*89310*/  PRMT R21, R2, 0x7632, R21 ;  /* 0x0000763202157816 */ /* 0x002fc60000000015 */
[----:B------:R-:W-:Y:S01]  /*89320*/  IMAD.WIDE R10, R3, 0x2, R6 ;  /* 0x00000002030a7825 */ /* 0x000fe200078e0206 */
[----:B--2---:R-:W2:Y:S04]  /*89330*/  LDL.LU R25, [R1+0x5b8] ;  /* 0x0005b80001197983 */ /* 0x004ea80000300800 */
[----:B------:R-:W3:Y:S04]  /*89340*/  LDL.LU R23, [R1+0x598] ;  /* 0x0005980001177983 */ /* 0x000ee80000300800 */
[----:B0-----:R-:W4:Y:S04]  /*89350*/  LDL.LU R2, [R1+0x578] ;  /* 0x0005780001027983 */ /* 0x001f280000300800 */
[----:B------:R-:W5:Y:S01]  /*89360*/  LDL.LU R3, [R1+0x4f8] ;  /* 0x0004f80001037983 */ /* 0x000f620000300800 */
[----:B------:R-:W-:-:S02]  /*89370*/  ISETP.LT.AND P1, PT, R27, c[0x0][0x178], !P4 ;  /* 0x00005e001b007a0c */ /* 0x000fc40006721270 */
[----:B------:R-:W-:-:S11]  /*89380*/  ISETP.LT.AND P4, PT, R29, c[0x0][0x178], !P4 ;  /* 0x00005e001d007a0c */ /* 0x000fd60006781270 */
[----:B-----5:R0:W-:Y:S04]  /*89390*/  @P1 STG.E.U16 [R8.64], R3 ;  /* 0x0000000308001986 */ /* 0x0201e8000c101506 */
[----:B0-----:R-:W5:Y:S01]  /*893a0*/  LDL R9, [R1+0x468] ;  /* 0x0004680001097983 */ /* 0x001f620000100800 */
[----:B------:R-:W-:-:S04]  /*893b0*/  IADD3 R22, R24, 0xab, RZ ;  /* 0x000000ab18167810 */ /* 0x000fc80007ffe0ff */
[----:B------:R-:W-:-:S04]  /*893c0*/  ISETP.GE.AND P2, PT, R22, c[0x0][0x17c], PT ;  /* 0x00005f0016007a0c */ /* 0x000fc80003f46270 */
[----:B------:R-:W-:Y:S02]  /*893d0*/  ISETP.LT.AND P5, PT, R28, c[0x0][0x178], !P2 ;  /* 0x00005e001c007a0c */ /* 0x000fe400057a1270 */
[----:B------:R-:W-:Y:S02]  /*893e0*/  ISETP.LT.AND P6, PT, R26, c[0x0][0x178], !P2 ;  /* 0x00005e001a007a0c */ /* 0x000fe400057c1270 */
[----:B------:R-:W-:Y:S01]  /*893f0*/  IADD3 R22, R24, 0xac, RZ ;  /* 0x000000ac18167810 */ /* 0x000fe20007ffe0ff */
[----:B-----5:R0:W-:Y:S04]  /*89400*/  @P4 STG.E.U16 [R10.64], R9 ;  /* 0x000000090a004986 */ /* 0x0201e8000c101506 */
[----:B0-----:R-:W5:Y:S01]  /*89410*/  LDL.LU R11, [R1+0x468] ;  /* 0x00046800010b7983 */ /* 0x001f620000300800 */
[----:B------:R-:W-:Y:S01]  /*89420*/  ISETP.LT.AND P3, PT, R27, c[0x0][0x178], !P2 ;  /* 0x00005e001b007a0c */ /* 0x000fe20005761270 */
[----:B------:R-:W-:Y:S01]  /*89430*/  IMAD.WIDE R16, R0, 0x2, R4 ;  /* 0x0000000200107825 */ /* 0x000fe200078e0204 */
[----:B------:R-:W-:-:S03]  /*89440*/  ISETP.GE.AND P1, PT, R22, c[0x0][0x17c], PT ;  /* 0x00005f0016007a0c */ /* 0x000fc60003f26270 */
[----:B------:R-:W-:Y:S01]  /*89450*/  IMAD.WIDE R18, R0, 0x2, R14 ;  /* 0x0000000200127825 */ /* 0x000fe200078e020e */
[----:B------:R-:W-:Y:S01]  /*89460*/  ISETP.LT.AND P2, PT, R29, c[0x0][0x178], !P2 ;  /* 0x00005e001d007a0c */ /* 0x000fe20005741270 */
[----:B------:R0:W-:Y:S01]  /*89470*/  @P5 STG.E.U16 [R16.64], R20 ;  /* 0x0000001410005986 */ /* 0x0001e2000c101506 */
[----:B------:R-:W-:Y:S01]  /*89480*/  ISETP.LT.AND P4, PT, R28, c[0x0][0x178], !P1 ;  /* 0x00005e001c007a0c */ /* 0x000fe20004f81270 */
[----:B------:R-:W-:Y:S01]  /*89490*/  IMAD.WIDE R8, R0, 0x2, R12 ;  /* 0x0000000200087825 */ /* 0x000fe200078e020c */
[----:B------:R-:W-:Y:S01]  /*894a0*/  PRMT R10, R3, 0x7632, R10 ;  /* 0x00007632030a7816 */ /* 0x000fe2000000000a */
[----:B------:R1:W-:Y:S01]  /*894b0*/  @P6 STG.E.U16 [R18.64], R21 ;  /* 0x0000001512006986 */ /* 0x0003e2000c101506 */
[----:B------:R-:W-:Y:S02]  /*894c0*/  ISETP.LT.AND P5, PT, R26, c[0x0][0x178], !P1 ;  /* 0x00005e001a007a0c */ /* 0x000fe40004fa1270 */
[----:B------:R-:W-:Y:S02]  /*894d0*/  ISETP.LT.AND P6, PT, R27, c[0x0][0x178], !P1 ;  /* 0x00005e001b007a0c */ /* 0x000fe40004fc1270 */
[----:B------:R-:W-:Y:S01]  /*894e0*/  IADD3 R3, R0, c[0x0][0x198], RZ ;  /* 0x0000660000037a10 */ /* 0x000fe20007ffe0ff */
[----:B------:R2:W-:Y:S04]  /*894f0*/  @P3 STG.E.U16 [R8.64], R10 ;  /* 0x0000000a08003986 */ /* 0x0005e8000c101506 */
[----:B0-----:R-:W-:-:S04]  /*89500*/  IMAD.WIDE R16, R3, 0x2, R14 ;  /* 0x0000000203107825 */ /* 0x001fc800078e020e */
[----:B-1----:R-:W-:-:S04]  /*89510*/  IMAD.WIDE R18, R3, 0x2, R12 ;  /* 0x0000000203127825 */ /* 0x002fc800078e020c */
[----:B--2---:R-:W-:Y:S01]  /*89520*/  IMAD.WIDE R8, R0, 0x2, R6 ;  /* 0x0000000200087825 */ /* 0x004fe200078e0206 */
[----:B----4-:R-:W-:Y:S02]  /*89530*/  PRMT R22, R2, 0x7632, R22 ;  /* 0x0000763202167816 */ /* 0x010fe40000000016 */
[----:B------:R-:W-:Y:S02]  /*89540*/  IADD3 R0, R3, c[0x0][0x198], RZ ;  /* 0x0000660003007a10 */ /* 0x000fe40007ffe0ff */
[----:B-----5:R-:W-:Y:S01]  /*89550*/  PRMT R20, R11, 0x7632, R20 ;  /* 0x000076320b147816 */ /* 0x020fe20000000014 */
[----:B------:R-:W-:-:S04]  /*89560*/  IMAD.WIDE R10, R3, 0x2, R4 ;  /* 0x00000002030a7825 */ /* 0x000fc800078e0204 */
[----:B------:R0:W-:Y:S04]  /*89570*/  @P2 STG.E.U16 [R8.64], R20 ;  /* 0x0000001408002986 */ /* 0x0001e8000c101506 */
[----:B------:R1:W-:Y:S04]  /*89580*/  @P4 STG.E.U16 [R10.64], R25 ;  /* 0x000000190a004986 */ /* 0x0003e8000c101506 */
[----:B---3--:R-:W-:Y:S01]  /*89590*/  @P5 STG.E.U16 [R16.64], R23 ;  /* 0x0000001710005986 */ /* 0x008fe2000c101506 */
[----:B0-----:R-:W-:-:S03]  /*895a0*/  PRMT R20, R25, 0x7632, R20 ;  /* 0x0000763219147816 */ /* 0x001fc60000000014 */
[----:B------:R0:W-:Y:S01]  /*895b0*/  @P6 STG.E.U16 [R18.64], R2 ;  /* 0x0000000212006986 */ /* 0x0001e2000c101506 */
[----:B------:R-:W-:-:S03]  /*895c0*/  IMAD.WIDE R8, R3, 0x2, R6 ;  /* 0x0000000203087825 */ /* 0x000fc600078e0206 */
[----:B-1----:R-:W2:Y:S04]  /*895d0*/  LDL.LU R25, [R1+0x5c8] ;  /* 0x0005c80001197983 */ /* 0x002ea80000300800 */
[----:B0-----:R-:W3:Y:S04]  /*895e0*/  LDL.LU R2, [R1+0x5a8] ;  /* 0x0005a80001027983 */ /* 0x001ee80000300800 */
[----:B------:R-:W4:Y:S01]  /*895f0*/  LDL R3, [R1+0x568] ;  /* 0x0005680001037983 */ /* 0x000f220000100800 */
[----:B------:R-:W-:Y:S02]  /*89600*/  IADD3 R21, R24, 0xad, RZ ;  /* 0x000000ad18157810 */ /* 0x000fe40007ffe0ff */
[----:B------:R-:W-:-:S02]  /*89610*/  ISETP.LT.AND P2, PT, R29, c[0x0][0x178], !P1 ;  /* 0x00005e001d007a0c */ /* 0x000fc40004f41270 */
[----:B------:R-:W-:Y:S02]  /*89620*/  ISETP.GE.AND P3, PT, R21, c[0x0][0x17c], PT ;  /* 0x00005f0015007a0c */ /* 0x000fe40003f66270 */
[----:B------:R-:W-:Y:S02]  /*89630*/  PRMT R21, R23, 0x7632, R21 ;  /* 0x0000763217157816 */ /* 0x000fe40000000015 */
[----:B------:R-:W-:Y:S02]  /*89640*/  ISETP.LT.AND P4, PT, R28, c[0x0][0x178], !P3 ;  /* 0x00005e001c007a0c */ /* 0x000fe40005f81270 */
[----:B------:R-:W-:Y:S02]  /*89650*/  ISETP.LT.AND P5, PT, R26, c[0x0][0x178], !P3 ;  /* 0x00005e001a007a0c */ /* 0x000fe40005fa1270 */
[----:B------:R-:W-:Y:S01]  /*89660*/  IADD3 R23, R24, 0xae, RZ ;  /* 0x000000ae18177810 */ /* 0x000fe20007ffe0ff */
[----:B------:R-:W-:-:S03]  /*89670*/  IMAD.WIDE R10, R0, 0x2, R4 ;  /* 0x00000002000a7825 */ /* 0x000fc600078e0204 */
[----:B------:R-:W-:Y:S02]  /*89680*/  ISETP.GE.AND P1, PT, R23, c[0x0][0x17c], PT ;  /* 0x00005f0017007a0c */ /* 0x000fe40003f26270 */
[----:B------:R-:W5:Y:S01]  /*89690*/  LDL.LU R23, [R1+0x5d8] ;  /* 0x0005d80001177983 */ /* 0x000f620000300800 */
[----:B------:R-:W-:-:S03]  /*896a0*/  IMAD.WIDE R16, R0, 0x2, R14 ;  /* 0x0000000200107825 */ /* 0x000fc600078e020e */
[----:B----4-:R0:W-:Y:S04]  /*896b0*/  @P2 STG.E.U16 [R8.64], R3 ;  /* 0x0000000308002986 */ /* 0x0101e8000c101506 */
[----:B------:R-:W-:Y:S04]  /*896c0*/  @P4 STG.E.U16 [R10.64], R20 ;  /* 0x000000140a004986 */ /* 0x000fe8000c101506 */
[----:B0-----:R-:W4:Y:S04]  /*896d0*/  LDL.LU R9, [R1+0x568] ;  /* 0x0005680001097983 */ /* 0x001f280000300800 */
[----:B------:R0:W-:Y:S04]  /*896e0*/  @P5 STG.E.U16 [R16.64], R21 ;  /* 0x0000001510005986 */ /* 0x0001e8000c101506 */
[----:B0-----:R-:W2:Y:S01]  /*896f0*/  LDL.LU R21, [R1+0x5e8] ;  /* 0x0005e80001157983 */ /* 0x001ea20000300800 */
[----:B------:R-:W-:Y:S01]  /*89700*/  ISETP.LT.AND P6, PT, R27, c[0x0][0x178], !P3 ;  /* 0x00005e001b007a0c */ /* 0x000fe20005fc1270 */
[----:B------:R-:W-:Y:S01]  /*89710*/  IMAD.WIDE R18, R0, 0x2, R12 ;  /* 0x0000000200127825 */ /* 0x000fe200078e020c */
[----:B------:R-:W-:-:S02]  /*89720*/  ISETP.LT.AND P2, PT, R29, c[0x0][0x178], !P3 ;  /* 0x00005e001d007a0c */ /* 0x000fc40005f41270 */
[----:B------:R-:W-:Y:S02]  /*89730*/  ISETP.LT.AND P3, PT, R28, c[0x0][0x178], !P1 ;  /* 0x00005e001c007a0c */ /* 0x000fe40004f61270 */
[----:B------:R-:W-:Y:S02]  /*89740*/  ISETP.LT.AND P5, PT, R26, c[0x0][0x178], !P1 ;  /* 0x00005e001a007a0c */ /* 0x000fe40004fa1270 */
[----:B------:R-:W-:Y:S02]  /*89750*/  IADD3 R8, R24, 0xaf, RZ ;  /* 0x000000af18087810 */ /* 0x000fe40007ffe0ff */
[----:B------:R-:W-:-:S03]  /*89760*/  IADD3 R3, R0, c[0x0][0x198], RZ ;  /* 0x0000660000037a10 */ /* 0x000fc60007ffe0ff */
[----:B------:R0:W-:Y:S01]  /*89770*/  @P6 STG.E.U16 [R18.64], R22 ;  /* 0x0000001612006986 */ /* 0x0001e2000c101506 */
[----:B------:R-:W-:Y:S02]  /*89780*/  ISETP.LT.AND P6, PT, R27, c[0x0][0x178], !P1 ;  /* 0x00005e001b007a0c */ /* 0x000fe40004fc1270 */
[----:B------:R-:W-:Y:S01]  /*89790*/  ISETP.GE.AND P4, PT, R8, c[0x0][0x17c], PT ;  /* 0x00005f0008007a0c */ /* 0x000fe20003f86270 */
[----:B------:R-:W-:-:S04]  /*897a0*/  IMAD.WIDE R10, R3, 0x2, R4 ;  /* 0x00000002030a7825 */ /* 0x000fc800078e0204 */
[----:B------:R-:W-:-:S04]  /*897b0*/  IMAD.WIDE R16, R3, 0x2, R14 ;  /* 0x0000000203107825 */ /* 0x000fc800078e020e */
[----:B0-----:R-:W-:Y:S01]  /*897c0*/  IMAD.WIDE R18, R3, 0x2, R12 ;  /* 0x0000000203127825 */ /* 0x001fe200078e020c */
[----:B----4-:R-:W-:-:S03]  /*897d0*/  PRMT R20, R9, 0x7632, R20 ;  /* 0x0000763209147816 */ /* 0x010fc60000000014 */
[----:B------:R-:W-:-:S05]  /*897e0*/  IMAD.WIDE R8, R0, 0x2, R6 ;  /* 0x0000000200087825 */ /* 0x000fca00078e0206 */
[----:B------:R-:W-:Y:S04]  /*897f0*/  @P2 STG.E.U16 [R8.64], R20 ;  /* 0x0000001408002986 */ /* 0x000fe8000c101506 */
[----:B--2---:R0:W-:Y:S01]  /*89800*/  @P3 STG.E.U16 [R10.64], R21 ;  /* 0x000000150a003986 */ /* 0x0041e2000c101506 */
[----:B------:R-:W-:-:S03]  /*89810*/  ISETP.LT.AND P3, PT, R29, c[0x0][0x178], !P1 ;  /* 0x00005e001d007a0c */ /* 0x000fc60004f61270 */
[----:B-----5:R-:W-:Y:S01]  /*89820*/  @P5 STG.E.U16 [R16.64], R23 ;  /* 0x0000001710005986 */ /* 0x020fe2000c101506 */
[----:B------:R-:W-:Y:S02]  /*89830*/  ISETP.LT.AND P1, PT, R28, c[0x0][0x178], !P4 ;  /* 0x00005e001c007a0c */ /* 0x000fe40006721270 */
[----:B------:R-:W-:Y:S01]  /*89840*/  ISETP.LT.AND P5, PT, R26, c[0x0][0x178], !P4 ;  /* 0x00005e001a007a0c */ /* 0x000fe200067a1270 */
[----:B------:R-:W-:Y:S01]  /*89850*/  @P6 STG.E.U16 [R18.64], R25 ;  /* 0x0000001912006986 */ /* 0x000fe2000c101506 */
[----:B------:R-:W-:Y:S02]  /*89860*/  ISETP.LT.AND P6, PT, R27, c[0x0][0x178], !P4 ;  /* 0x00005e001b007a0c */ /* 0x000fe400067c1270 */
[----:B------:R-:W-:Y:S02]  /*89870*/  ISETP.LT.AND P4, PT, R29, c[0x0][0x178], !P4 ;  /* 0x00005e001d007a0c */ /* 0x000fe40006781270 */
[----:B------:R-:W2:Y:S01]  /*89880*/  LDL.LU R29, [R1+0x3dc] ;  /* 0x0003dc00011d7983 */ /* 0x000ea20000300800 */
[----:B------:R-:W-:-:S04]  /*89890*/  IADD3 R0, R24, 0xb0, RZ ;  /* 0x000000b018007810 */ /* 0x000fc80007ffe0ff */
[----:B------:R-:W-:Y:S02]  /*898a0*/  ISETP.GE.AND P2, PT, R0, c[0x0][0x17c], PT ;  /* 0x00005f0000007a0c */ /* 0x000fe40003f46270 */
[----:B------:R-:W-:Y:S02]  /*898b0*/  PRMT R0, R21, 0x7632, R0 ;  /* 0x0000763215007816 */ /* 0x000fe40000000000 */
[C---:B0-----:R-:W-:Y:S01]  /*898c0*/  IADD3 R21, R3.reuse, c[0x0][0x198], RZ ;  /* 0x0000660003157a10 */ /* 0x041fe20007ffe0ff */
[----:B------:R-:W-:-:S04]  /*898d0*/  IMAD.WIDE R8, R3, 0x2, R6 ;  /* 0x0000000203087825 */ /* 0x000fc800078e0206 */
[----:B------:R-:W-:Y:S01]  /*898e0*/  IMAD.WIDE R10, R21, 0x2, R4 ;  /* 0x00000002150a7825 */ /* 0x000fe200078e0204 */
[----:B--2---:R0:W-:Y:S04]  /*898f0*/  STL [R1+0x23d8], R29 ;  /* 0x0023d81d01007387 */ /* 0x0041e80000100800 */
[----:B0-----:R-:W2:Y:S04]  /*89900*/  LDL R29, [R1+0x3fc] ;  /* 0x0003fc00011d7983 */ /* 0x001ea80000100800 */
[----:B---3--:R-:W-:Y:S01]  /*89910*/  @P3 STG.E.U16 [R8.64], R2 ;  /* 0x0000000208003986 */ /* 0x008fe2000c101506 */
[----:B------:R-:W-:-:S03]  /*89920*/  PRMT R20, R23, 0x7632, R20 ;  /* 0x0000763217147816 */ /* 0x000fc60000000014 */
[----:B------:R0:W-:Y:S01]  /*89930*/  @P1 STG.E.U16 [R10.64], R0 ;  /* 0x000000000a001986 */ /* 0x0001e2000c101506 */
[----:B------:R-:W-:Y:S01]  /*89940*/  ISETP.LT.AND P1, PT, R28, c[0x0][0x178], !P2 ;  /* 0x00005e001c007a0c */ /* 0x000fe20005721270 */
[----:B------:R-:W-:Y:S01]  /*89950*/  IMAD.WIDE R16, R21, 0x2, R14 ;  /* 0x0000000215107825 */ /* 0x000fe200078e020e */
[----:B------:R-:W-:Y:S02]  /*89960*/  PRMT R22, R25, 0x7632, R22 ;  /* 0x0000763219167816 */ /* 0x000fe40000000016 */
[----:B------:R-:W-:Y:S01]  /*89970*/  IADD3 R23, R24, 0xb1, RZ ;  /* 0x000000b118177810 */ /* 0x000fe20007ffe0ff */
[C---:B------:R-:W-:Y:S01]  /*89980*/  IMAD.WIDE R18, R21.reuse, 0x2, R12 ;  /* 0x0000000215127825 */ /* 0x040fe200078e020c */
[----:B------:R1:W-:Y:S01]  /*89990*/  @P5 STG.E.U16 [R16.64], R20 ;  /* 0x0000001410005986 */ /* 0x0003e2000c101506 */
[C---:B0-----:R-:W-:Y:S02]  /*899a0*/  IADD3 R0, R21.reuse, c[0x0][0x198], RZ ;  /* 0x0000660015007a10 */ /* 0x041fe40007ffe0ff */
[----:B------:R-:W-:Y:S01]  /*899b0*/  IMAD.WIDE R8, R21, 0x2, R6 ;  /* 0x0000000215087825 */ /* 0x000fe200078e0206 */
[----:B------:R-:W-:Y:S01]  /*899c0*/  PRMT R10, R2, 0x7632, R10 ;  /* 0x00007632020a7816 */ /* 0x000fe2000000000a */
[----:B------:R-:W3:Y:S01]  /*899d0*/  LDL.LU R25, [R1+0x3ac] ;  /* 0x0003ac0001197983 */ /* 0x000ee20000300800 */
[----:B------:R-:W-:Y:S01]  /*899e0*/  ISETP.GE.AND P3, PT, R23, c[0x0][0x17c], PT ;  /* 0x00005f0017007a0c */ /* 0x000fe20003f66270 */
[----:B-1----:R-:W-:-:S02]  /*899f0*/  IMAD.WIDE R16, R0, 0x2, R4 ;  /* 0x0000000200107825 */ /* 0x002fc400078e0204 */
[----:B------:R0:W-:Y:S04]  /*89a00*/  STL [R1+0x239c], R23 ;  /* 0x00239c1701007387 */ /* 0x0001e80000100800 */
[----:B------:R1:W-:Y:S04]  /*89a10*/  @P6 STG.E.U16 [R18.64], R22 ;  /* 0x0000001612006986 */ /* 0x0003e8000c101506 */
[----:B------:R-:W-:Y:S04]  /*89a20*/  @P4 STG.E.U16 [R8.64], R10 ;  /* 0x0000000a08004986 */ /* 0x000fe8000c101506 */
[----:B0-----:R-:W4:Y:S04]  /*89a30*/  LDL R23, [R1+0x1770] ;  /* 0x0017700001177983 */ /* 0x001f280000100800 */
[----:B-1----:R-:W5:Y:S04]  /*89a40*/  LDL R22, [R1+0x1740] ;  /* 0x0017400001167983 */ /* 0x002f680000100800 */
[----:B------:R-:W3:Y:S04]  /*89a50*/  LDL.LU R24, [R1+0x43c] ;  /* 0x00043c0001187983 */ /* 0x000ee80000300800 */
[----:B------:R-:W3:Y:S04]  /*89a60*/  LDL.LU R2, [R1+0x40c] ;  /* 0x00040c0001027983 */ /* 0x000ee80000300800 */
[----:B------:R-:W3:Y:S04]  /*89a70*/  LDL.LU R21, [R1+0x3cc] ;  /* 0x0003cc0001157983 */ /* 0x000ee80000300800 */
[----:B--2---:R0:W-:Y:S04]  /*89a80*/  @P1 STG.E.U16 [R16.64], R29 ;  /* 0x0000001d10001986 */ /* 0x0041e8000c101506 */
[----:B0-----:R-:W2:Y:S01]  /*89a90*/  LDL.LU R29, [R1+0x23d8] ;  /* 0x0023d800011d7983 */ /* 0x001ea20000300800 */
[----:B------:R-:W-:Y:S01]  /*89aa0*/  ISETP.LT.AND P5, PT, R26, c[0x0][0x178], !P2 ;  /* 0x00005e001a007a0c */ /* 0x000fe200057a1270 */
[----:B------:R-:W-:Y:S01]  /*89ab0*/  IMAD.WIDE R10, R0, 0x2, R14 ;  /* 0x00000002000a7825 */ /* 0x000fe200078e020e */
[----:B------:R-:W-:-:S03]  /*89ac0*/  ISETP.LT.AND P6, PT, R27, c[0x0][0x178], !P2 ;  /* 0x00005e001b007a0c */ /* 0x000fc600057c1270 */
[----:B------:R-:W-:-:S08]  /*89ad0*/  IMAD.WIDE R8, R0, 0x2, R12 ;  /* 0x0000000200087825 */ /* 0x000fd000078e020c */
[----:B--2---:R0:W-:Y:S04]  /*89ae0*/  @P5 STG.E.U16 [R10.64], R29 ;  /* 0x0000001d0a005986 */ /* 0x0041e8000c101506 */
[----:B0-----:R-:W2:Y:S01]  /*89af0*/  LDL.LU R11, [R1+0x3fc] ;  /* 0x0003fc00010b7983 */ /* 0x001ea20000300800 */
[----:B----4-:R-:W-:Y:S01]  /*89b00*/  ISETP.LT.AND P2, PT, R23, c[0x0][0x178], !P2 ;  /* 0x00005e0017007a0c */ /* 0x010fe20005741270 */
[----:B------:R-:W-:Y:S01]  /*89b10*/  IMAD.WIDE R16, R0, 0x2, R6 ;  /* 0x0000000200107825 */ /* 0x000fe200078e0206 */
[----:B------:R-:W-:Y:S01]  /*89b20*/  ISETP.LT.AND P5, PT, R28, c[0x0][0x178], !P3 ;  /* 0x00005e001c007a0c */ /* 0x000fe20005fa1270 */
[----:B---3--:R0:W-:Y:S01]  /*89b30*/  @P6 STG.E.U16 [R8.64], R21 ;  /* 0x0000001508006986 */ /* 0x0081e2000c101506 */
[----:B------:R-:W-:Y:S02]  /*89b40*/  ISETP.LT.AND P6, PT, R26, c[0x0][0x178], !P3 ;  /* 0x00005e001a007a0c */ /* 0x000fe40005fc1270 */
[----:B------:R-:W-:-:S02]  /*89b50*/  IADD3 R0, R0, c[0x0][0x198], RZ ;  /* 0x0000660000007a10 */ /* 0x000fc40007ffe0ff */
[----:B------:R-:W-:Y:S02]  /*89b60*/  PRMT R20, R29, 0x7632, R20 ;  /* 0x000076321d147816 */ /* 0x000fe40000000014 */
[----:B-----5:R-:W-:Y:S01]  /*89b70*/  IADD3 R3, R22, 0xb2, RZ ;  /* 0x000000b216037810 */ /* 0x020fe20007ffe0ff */
[----:B------:R-:W3:Y:S04]  /*89b80*/  LDL.LU R29, [R1+0x3ec] ;  /* 0x0003ec00011d7983 */ /* 0x000ee80000300800 */
[----:B------:R1:W-:Y:S01]  /*89b90*/  @P2 STG.E.U16 [R16.64], R25 ;  /* 0x0000001910002986 */ /* 0x0003e2000c101506 */
[----:B------:R-:W-:Y:S02]  /*89ba0*/  ISETP.LT.AND P2, PT, R27, c[0x0][0x178], !P3 ;  /* 0x00005e001b007a0c */ /* 0x000fe40005f41270 */
[----:B------:R-:W-:-:S02]  /*89bb0*/  PRMT R18, R21, 0x7632, R18 ;  /* 0x0000763215127816 */ /* 0x000fc40000000012 */
[----:B0-----:R-:W4:Y:S01]  /*89bc0*/  LDL.LU R21, [R1+0x3bc] ;  /* 0x0003bc0001157983 */ /* 0x001f220000300800 */
[----:B------:R-:W-:Y:S01]  /*89bd0*/  ISETP.LT.AND P3, PT, R23, c[0x0][0x178], !P3 ;  /* 0x00005e0017007a0c */ /* 0x000fe20005f61270 */
[----:B------:R-:W-:Y:S01]  /*89be0*/  IMAD.WIDE R8, R0, 0x2, R14 ;  /* 0x0000000200087825 */ /* 0x000fe200078e020e */
[----:B------:R-:W-:Y:S02]  /*89bf0*/  ISETP.GE.AND P4, PT, R3, c[0x0][0x17c], PT ;  /* 0x00005f0003007a0c */ /* 0x000fe40003f86270 */
[----:B------:R-:W-:Y:S01]  /*89c00*/  IADD3 R3, R22, 0xb3, RZ ;  /* 0x000000b316037810 */ /* 0x000fe20007ffe0ff */
[----:B-1----:R-:W-:-:S03]  /*89c10*/  IMAD.WIDE R16, R0, 0x2, R12 ;  /* 0x0000000200107825 */ /* 0x002fc600078e020c */
[----:B------:R-:W-:Y:S02]  /*89c20*/  ISETP.GE.AND P1, PT, R3, c[0x0][0x17c], PT ;  /* 0x00005f0003007a0c */ /* 0x000fe40003f26270 */
[----:B------:R-:W-:Y:S02]  /*89c30*/  PRMT R3, R25, 0x7632, R3 ;  /* 0x0000763219037816 */ /* 0x000fe40000000003 */
[----:B------:R-:W5:Y:S01]  /*89c40*/  LDL.LU R25, [R1+0x48c] ;  /* 0x00048c0001197983 */ /* 0x000f620000300800 */
[----:B--2---:R-:W-:Y:S01]  /*89c50*/  PRMT R19, R11, 0x7632, R19 ;  /* 0x000076320b137816 */ /* 0x004fe20000000013 */
[----:B------:R-:W-:-:S05]  /*89c60*/  IMAD.WIDE R10, R0, 0x2, R4 ;  /* 0x00000002000a7825 */ /* 0x000fca00078e0204 */
[----:B------:R-:W-:Y:S01]  /*89c70*/  @P5 STG.E.U16 [R10.64], R19 ;  /* 0x000000130a005986 */ /* 0x000fe2000c101506 */
[----:B------:R-:W-:-:S03]  /*89c80*/  ISETP.LT.AND P5, PT, R28, c[0x0][0x178], !P4 ;  /* 0x00005e001c007a0c */ /* 0x000fc600067a1270 */
[----:B------:R0:W-:Y:S04]  /*89c90*/  @P6 STG.E.U16 [R8.64], R20 ;  /* 0x0000001408006986 */ /* 0x0001e8000c101506 */
[----:B------:R1:W-:Y:S01]  /*89ca0*/  @P2 STG.E.U16 [R16.64], R18 ;  /* 0x0000001210002986 */ /* 0x0003e2000c101506 */
[C---:B0-----:R-:W-:Y:S01]  /*89cb0*/  IMAD.WIDE R8, R0.reuse, 0x2, R6 ;  /* 0x0000000200087825 */ /* 0x041fe200078e0206 */
[----:B-1----:R-:W-:-:S04]  /*89cc0*/  IADD3 R16, R0, c[0x0][0x198], RZ ;  /* 0x0000660000107a10 */ /* 0x002fc80007ffe0ff */
[----:B------:R0:W-:Y:S01]  /*89cd0*/  @P3 STG.E.U16 [R8.64], R3 ;  /* 0x0000000308003986 */ /* 0x0001e2000c101506 */
[----:B------:R-:W-:-:S04]  /*89ce0*/  IADD3 R0, R22, 0xb4, RZ ;  /* 0x000000b416007810 */ /* 0x000fc80007ffe0ff */
[----:B------:R-:W-:Y:S02]  /*89cf0*/  ISETP.GE.AND P6, PT, R0, c[0x0][0x17c], PT ;  /* 0x00005f0000007a0c */ /* 0x000fe40003fc6270 */
[----:B------:R-:W-:Y:S01]  /*89d00*/  PRMT R0, R24, 0x7632, R0 ;  /* 0x0000763218007816 */ /* 0x000fe20000000000 */
[----:B0-----:R-:W-:-:S05]  /*89d10*/  IMAD.WIDE R8, R16, 0x2, R4 ;  /* 0x0000000210087825 */ /* 0x001fca00078e0204 */
[----:B------:R0:W-:Y:S04]  /*89d20*/  @P5 STG.E.U16 [R8.64], R24 ;  /* 0x0000001808005986 */ /* 0x0001e8000c101506 */
[----:B0-----:R-:W2:Y:S01]  /*89d30*/  LDL.LU R24, [R1+0x44c] ;  /* 0x00044c0001187983 */ /* 0x001ea20000300800 */
[----:B------:R-:W-:Y:S01]  /*89d40*/  ISETP.LT.AND P2, PT, R26, c[0x0][0x178], !P4 ;  /* 0x00005e001a007a0c */ /* 0x000fe20006741270 */
[----:B------:R-:W-:Y:S01]  /*89d50*/  IMAD.WIDE R10, R16, 0x2, R14 ;  /* 0x00000002100a7825 */ /* 0x000fe200078e020e */
[----:B------:R-:W-:Y:S02]  /*89d60*/  ISETP.LT.AND P3, PT, R27, c[0x0][0x178], !P4 ;  /* 0x00005e001b007a0c */ /* 0x000fe40006761270 */
[----:B------:R-:W-:Y:S02]  /*89d70*/  ISETP.LT.AND P4, PT, R23, c[0x0][0x178], !P4 ;  /* 0x00005e0017007a0c */ /* 0x000fe40006781270 */
[----:B------:R-:W-:Y:S01]  /*89d80*/  ISETP.LT.AND P5, PT, R28, c[0x0][0x178], !P1 ;  /* 0x00005e001c007a0c */ /* 0x000fe20004fa1270 */
[C---:B------:R-:W-:Y:S01]  /*89d90*/  IMAD.WIDE R8, R16.reuse, 0x2, R12 ;  /* 0x0000000210087825 */ /* 0x040fe200078e020c */
[----:B------:R-:W-:-:S05]  /*89da0*/  IADD3 R17, R16, c[0x0][0x198], RZ ;  /* 0x0000660010117a10 */ /* 0x000fca0007ffe0ff */
[----:B------:R0:W-:Y:S01]  /*89db0*/  @P2 STG.E.U16 [R10.64], R2 ;  /* 0x000000020a002986 */ /* 0x0001e2000c101506 */
[----:B------:R-:W-:Y:S02]  /*89dc0*/  ISETP.LT.AND P2, PT, R26, c[0x0][0x178], !P1 ;  /* 0x00005e001a007a0c */ /* 0x000fe40004f41270 */
[----:B------:R-:W-:Y:S01]  /*89dd0*/  PRMT R3, R2, 0x7632, R3 ;  /* 0x0000763202037816 */ /* 0x000fe20000000003 */
[----:B---3--:R1:W-:Y:S01]  /*89de0*/  @P3 STG.E.U16 [R8.64], R29 ;  /* 0x0000001d08003986 */ /* 0x0083e2000c101506 */
[----:B------:R-:W-:Y:S01]  /*89df0*/  ISETP.LT.AND P3, PT, R27, c[0x0][0x178], !P1 ;  /* 0x00005e001b007a0c */ /* 0x000fe20004f61270 */
[----:B0-----:R-:W-:Y:S02]  /*89e00*/  IMAD.WIDE R10, R16, 0x2, R6 ;  /* 0x00000002100a7825 */ /* 0x001fe400078e0206 */
[----:B------:R-:W3:Y:S01]  /*89e10*/  LDL.LU R2, [R1+0x41c] ;  /* 0x00041c0001027983 */ /* 0x000ee20000300800 */
[----:B------:R-:W-:Y:S01]  /*89e20*/  IADD3 R16, R22, 0xb5, RZ ;  /* 0x000000b516107810 */ /* 0x000fe20007ffe0ff */
[----:B-1----:R-:W-:-:S02]  /*89e30*/  IMAD.WIDE R8, R17, 0x2, R4 ;  /* 0x0000000211087825 */ /* 0x002fc400078e0204 */
[----:B----4-:R0:W-:Y:S01]  /*89e40*/  @P4 STG.E.U16 [R10.64], R21 ;  /* 0x000000150a004986 */ /* 0x0101e2000c101506 */
[----:B------:R-:W-:Y:S02]  /*89e50*/  ISETP.GE.AND P4, PT, R16, c[0x0][0x17c], PT ;  /* 0x00005f0010007a0c */ /* 0x000fe40003f86270 */
[----:B------:R-:W-:Y:S01]  /*89e60*/  PRMT R16, R29, 0x7632, R16 ;  /* 0x000076321d107816 */ /* 0x000fe20000000010 */
[----:B------:R1:W-:Y:S01]  /*89e70*/  @P5 STG.E.U16 [R8.64], R0 ;  /* 0x0000000008005986 */ /* 0x0003e2000c101506 */
[----:B------:R-:W-:-:S03]  /*89e80*/  ISETP.LT.AND P1, PT, R23, c[0x0][0x178], !P1 ;  /* 0x00005e0017007a0c */ /* 0x000fc60004f21270 */
[----:B------:R-:W4:Y:S01]  /*89e90*/  LDL.LU R29, [R1+0x39c] ;  /* 0x00039c00011d7983 */ /* 0x000f220000300800 */
[----:B0-----:R-:W-:Y:S01]  /*89ea0*/  IMAD.WIDE R10, R17, 0x2, R14 ;  /* 0x00000002110a7825 */ /* 0x001fe200078e020e */
[----:B------:R-:W-:-:S04]  /*89eb0*/  ISETP.LT.AND P5, PT, R26, c[0x0][0x178], !P6 ;  /* 0x00005e001a007a0c */ /* 0x000fc800077a1270 */
[----:B------:R0:W-:Y:S01]  /*89ec0*/  @P2 STG.E.U16 [R10.64], R3 ;  /* 0x000000030a002986 */ /* 0x0001e2000c101506 */
[----:B------:R-:W-:Y:S01]  /*89ed0*/  ISETP.LT.AND P2, PT, R28, c[0x0][0x178], !P6 ;  /* 0x00005e001c007a0c */ /* 0x000fe20007741270 */
[----:B-1----:R-:W-:Y:S01]  /*89ee0*/  IMAD.WIDE R8, R17, 0x2, R12 ;  /* 0x0000000211087825 */ /* 0x002fe200078e020c */
[----:B------:R-:W-:-:S04]  /*89ef0*/  PRMT R0, R21, 0x7632, R0 ;  /* 0x0000763215007816 */ /* 0x000fc80000000000 */
[----:B------:R1:W-:Y:S01]  /*89f00*/  @P3 STG.E.U16 [R8.64], R16 ;  /* 0x0000001008003986 */ /* 0x0003e2000c101506 */
[----:B0-----:R-:W-:-:S05]  /*89f10*/  IADD3 R3, R17, c[0x0][0x198], RZ ;  /* 0x0000660011037a10 */ /* 0x001fca0007ffe0ff */
[----:B------:R-:W-:-:S04]  /*89f20*/  IMAD.WIDE R10, R3, 0x2, R14 ;  /* 0x00000002030a7825 */ /* 0x000fc800078e020e */
[----:B-1----:R-:W-:-:S04]  /*89f30*/  IMAD.WIDE R16, R17, 0x2, R6 ;  /* 0x0000000211107825 */ /* 0x002fc800078e0206 */
[----:B------:R-:W-:Y:S01]  /*89f40*/  IMAD.WIDE R8, R3, 0x2, R4 ;  /* 0x0000000203087825 */ /* 0x000fe200078e0204 */
[----:B------:R0:W-:Y:S04]  /*89f50*/  @P1 STG.E.U16 [R16.64], R0 ;  /* 0x0000000010001986 */ /* 0x0001e8000c101506 */
[----:B-----5:R1:W-:Y:S01]  /*89f60*/  @P2 STG.E.U16 [R8.64], R25 ;  /* 0x0000001908002986 */ /* 0x0203e2000c101506 */
[----:B0-----:R-:W-:-:S03]  /*89f70*/  PRMT R0, R25, 0x7632, R0 ;  /* 0x0000763219007816 */ /* 0x001fc60000000000 */
[----:B-1----:R-:W5:Y:S04]  /*89f80*/  LDL.LU R25, [R1+0x4ec] ;  /* 0x0004ec0001197983 */ /* 0x002f680000300800 */
[----:B--2---:R0:W-:Y:S01]  /*89f90*/  @P5 STG.E.U16 [R10.64], R24 ;  /* 0x000000180a005986 */ /* 0x0041e2000c101506 */
[----:B------:R-:W-:-:S03]  /*89fa0*/  PRMT R20, R24, 0x7632, R20 ;  /* 0x0000763218147816 */ /* 0x000fc60000000014 */
[----:B0-----:R-:W2:Y:S01]  /*89fb0*/  LDL.LU R24, [R1+0x4cc] ;  /* 0x0004cc0001187983 */ /* 0x001ea20000300800 */
[----:B------:R-:W-:Y:S01]  /*89fc0*/  ISETP.LT.AND P3, PT, R27, c[0x0][0x178], !P6 ;  /* 0x00005e001b007a0c */ /* 0x000fe20007761270 */
[----:B------:R-:W-:Y:S01]  /*89fd0*/  IMAD.WIDE R8, R3, 0x2, R12 ;  /* 0x0000000203087825 */ /* 0x000fe200078e020c */
[----:B------:R-:W-:Y:S02]  /*89fe0*/  ISETP.LT.AND P6, PT, R23, c[0x0][0x178], !P6 ;  /* 0x00005e0017007a0c */ /* 0x000fe400077c1270 */
[----:B------:R-:W-:Y:S02]  /*89ff0*/  ISETP.LT.AND P2, PT, R28, c[0x0][0x178], !P4 ;  /* 0x00005e001c007a0c */ /* 0x000fe40006741270 */
[----:B------:R-:W-:Y:S02]  /*8a000*/  ISETP.LT.AND P5, PT, R26, c[0x0][0x178], !P4 ;  /* 0x00005e001a007a0c */ /* 0x000fe400067a1270 */
[----:B------:R-:W-:Y:S02]  /*8a010*/  IADD3 R19, R3, c[0x0][0x198], RZ ;  /* 0x0000660003137a10 */ /* 0x000fe40007ffe0ff */
[----:B------:R-:W-:-:S03]  /*8a020*/  IADD3 R18, R22, 0xb6, RZ ;  /* 0x000000b616127810 */ /* 0x000fc60007ffe0ff */
[----:B---3--:R0:W-:Y:S01]  /*8a030*/  @P3 STG.E.U16 [R8.64], R2 ;  /* 0x0000000208003986 */ /* 0x0081e2000c101506 */
[----:B------:R-:W-:Y:S01]  /*8a040*/  ISETP.LT.AND P3, PT, R27, c[0x0][0x178], !P4 ;  /* 0x00005e001b007a0c */ /* 0x000fe20006761270 */
[----:B------:R-:W-:Y:S01]  /*8a050*/  IMAD.WIDE R10, R19, 0x2, R4 ;  /* 0x00000002130a7825 */ /* 0x000fe200078e0204 */
[----:B------:R-:W-:Y:S02]  /*8a060*/  ISETP.LT.AND P4, PT, R23, c[0x0][0x178], !P4 ;  /* 0x00005e0017007a0c */ /* 0x000fe40006781270 */
[----:B------:R-:W-:Y:S01]  /*8a070*/  ISETP.GE.AND P1, PT, R18, c[0x0][0x17c], PT ;  /* 0x00005f0012007a0c */ /* 0x000fe20003f26270 */
[----:B------:R-:W-:-:S04]  /*8a080*/  IMAD.WIDE R16, R19, 0x2, R14 ;  /* 0x0000000213107825 */ /* 0x000fc800078e020e */
[----:B0-----:R-:W-:Y:S01]  /*8a090*/  IMAD.WIDE R8, R3, 0x2, R6 ;  /* 0x0000000203087825 */ /* 0x001fe200078e0206 */
[----:B------:R-:W-:Y:S02]  /*8a0a0*/  PRMT R18, R2, 0x7632, R18 ;  /* 0x0000763202127816 */ /* 0x000fe40000000012 */
[----:B----4-:R-:W-:Y:S01]  /*8a0b0*/  PRMT R3, R29, 0x7632, R3 ;  /* 0x000076321d037816 */ /* 0x010fe20000000003 */
[----:B------:R-:W3:Y:S04]  /*8a0c0*/  LDL.LU R2, [R1+0x49c] ;  /* 0x00049c0001027983 */ /* 0x000ee80000300800 */
[----:B------:R0:W-:Y:S04]  /*8a0d0*/  @P6 STG.E.U16 [R8.64], R29 ;  /* 0x0000001d08006986 */ /* 0x0001e8000c101506 */
[----:B------:R1:W-:Y:S01]  /*8a0e0*/  @P2 STG.E.U16 [R10.64], R0 ;  /* 0x000000000a002986 */ /* 0x0003e2000c101506 */
[----:B------:R-:W-:-:S03]  /*8a0f0*/  ISETP.LT.AND P2, PT, R28, c[0x0][0x178], !P1 ;  /* 0x00005e001c007a0c */ /* 0x000fc60004f41270 */
[----:B------:R4:W-:Y:S01]  /*8a100*/  @P5 STG.E.U16 [R16.64], R20 ;  /* 0x0000001410005986 */ /* 0x0009e2000c101506 */
[----:B------:R-:W-:Y:S01]  /*8a110*/  ISETP.LT.AND P5, PT, R26, c[0x0][0x178], !P1 ;  /* 0x00005e001a007a0c */ /* 0x000fe20004fa1270 */
[C---:B0-----:R-:W-:Y:S02]  /*8a120*/  IMAD.WIDE R8, R19.reuse, 0x2, R12 ;  /* 0x0000000213087825 */ /* 0x041fe400078e020c */
[----:B------:R-:W3:Y:S02]  /*8a130*/  LDL.LU R29, [R1+0x45c] ;  /* 0x00045c00011d7983 */ /* 0x000ee40000300800 */
[C---:B-1----:R-:W-:Y:S01]  /*8a140*/  IMAD.WIDE R10, R19.reuse, 0x2, R6 ;  /* 0x00000002130a7825 */ /* 0x042fe200078e0206 */
[----:B------:R-:W-:Y:S01]  /*8a150*/  IADD3 R0, R19, c[0x0][0x198], RZ ;  /* 0x0000660013007a10 */ /* 0x000fe20007ffe0ff */
[----:B------:R0:W-:Y:S01]  /*8a160*/  @P3 STG.E.U16 [R8.64], R18 ;  /* 0x0000001208003986 */ /* 0x0001e2000c101506 */
[C---:B----4-:R-:W-:Y:S02]  /*8a170*/  IADD3 R16, R22.reuse, 0xb7, RZ ;  /* 0x000000b716107810 */ /* 0x050fe40007ffe0ff */
[----:B------:R-:W-:Y:S01]  /*8a180*/  IADD3 R17, R22, 0xb8, RZ ;  /* 0x000000b816117810 */ /* 0x000fe20007ffe0ff */
[----:B------:R-:W-:Y:S01]  /*8a190*/  @P4 STG.E.U16 [R10.64], R3 ;  /* 0x000000030a004986 */ /* 0x000fe2000c101506 */
[----:B------:R-:W-:-:S02]  /*8a1a0*/  ISETP.GE.AND P3, PT, R16, c[0x0][0x17c], PT ;  /* 0x00005f0010007a0c */ /* 0x000fc40003f66270 */
[----:B------:R-:W-:Y:S01]  /*8a1b0*/  ISETP.GE.AND P4, PT, R17, c[0x0][0x17c], PT ;  /* 0x00005f0011007a0c */ /* 0x000fe20003f86270 */
[----:B------:R-:W-:-:S04]  /*8a1c0*/  IMAD.WIDE R16, R0, 0x2, R4 ;  /* 0x0000000200107825 */ /* 0x000fc800078e0204 */
[----:B0-----:R-:W-:Y:S01]  /*8a1d0*/  IMAD.WIDE R8, R0, 0x2, R14 ;  /* 0x0000000200087825 */ /* 0x001fe200078e020e */
[----:B-----5:R-:W-:Y:S01]  /*8a1e0*/  @P2 STG.E.U16 [R16.64], R25 ;  /* 0x0000001910002986 */ /* 0x020fe2000c101506 */
[----:B--2---:R-:W-:-:S03]  /*8a1f0*/  PRMT R18, R24, 0x7632, R18 ;  /* 0x0000763218127816 */ /* 0x004fc60000000012 */
[----:B------:R0:W-:Y:S04]  /*8a200*/  @P5 STG.E.U16 [R8.64], R24 ;  /* 0x0000001808005986 */ /* 0x0001e8000c101506 */
[----:B0-----:R-:W2:Y:S01]  /*8a210*/  LDL.LU R24, [R1+0x50c] ;  /* 0x00050c0001187983 */ /* 0x001ea20000300800 */
[----:B------:R-:W-:Y:S02]  /*8a220*/  ISETP.LT.AND P6, PT, R27, c[0x0][0x178], !P1 ;  /* 0x00005e001b007a0c */ /* 0x000fe40004fc1270 */
[----:B------:R-:W-:Y:S01]  /*8a230*/  ISETP.LT.AND P1, PT, R23, c[0x0][0x178], !P1 ;  /* 0x00005e0017007a0c */ /* 0x000fe20004f21270 */
[----:B------:R-:W-:Y:S01]  /*8a240*/  IMAD.WIDE R10, R0, 0x2, R12 ;  /* 0x00000002000a7825 */ /* 0x000fe200078e020c */
[----:B------:R-:W-:-:S03]  /*8a250*/  ISETP.LT.AND P2, PT, R28, c[0x0][0x178], !P3 ;  /* 0x00005e001c007a0c */ /* 0x000fc60005f41270 */
[C---:B------:R-:W-:Y:S01]  /*8a260*/  IMAD.WIDE R8, R0.reuse, 0x2, R6 ;  /* 0x0000000200087825 */ /* 0x040fe200078e0206 */
[----:B------:R-:W-:Y:S02]  /*8a270*/  IADD3 R0, R0, c[0x0][0x198], RZ ;  /* 0x0000660000007a10 */ /* 0x000fe40007ffe0ff */
[----:B------:R-:W-:Y:S02]  /*8a280*/  ISETP.LT.AND P5, PT, R26, c[0x0][0x178], !P3 ;  /* 0x00005e001a007a0c */ /* 0x000fe40005fa1270 */
[----:B------:R-:W-:Y:S01]  /*8a290*/  PRMT R3, R25, 0x7632, R3 ;  /* 0x0000763219037816 */ /* 0x000fe20000000003 */
[----:B---3--:R-:W-:Y:S04]  /*8a2a0*/  @P6 STG.E.U16 [R10.64], R2 ;  /* 0x000000020a006986 */ /* 0x008fe8000c101506 */
[----:B--2---:R0:W-:Y:S04]  /*8a2b0*/  STL [R1+0x23d4], R24 ;  /* 0x0023d41801007387 */ /* 0x0041e80000100800 */
[----:B0-----:R-:W2:Y:S01]  /*8a2c0*/  LDL R24, [R1+0x52c] ;  /* 0x00052c0001187983 */ /* 0x001ea20000100800 */
[----:B------:R-:W-:-:S03]  /*8a2d0*/  ISETP.LT.AND P6, PT, R27, c[0x0][0x178], !P3 ;  /* 0x00005e001b007a0c */ /* 0x000fc60005fc1270 */
[----:B------:R0:W-:Y:S01]  /*8a2e0*/  @P1 STG.E.U16 [R8.64], R29 ;  /* 0x0000001d08001986 */ /* 0x0001e2000c101506 */
[----:B------:R-:W-:Y:S01]  /*8a2f0*/  ISETP.LT.AND P3, PT, R23, c[0x0][0x178], !P3 ;  /* 0x00005e0017007a0c */ /* 0x000fe20005f61270 */
[----:B------:R-:W-:Y:S01]  /*8a300*/  IMAD.WIDE R10, R0, 0x2, R14 ;  /* 0x00000002000a7825 */ /* 0x000fe200078e020e */
[----:B------:R-:W-:Y:S02]  /*8a310*/  PRMT R19, R2, 0x7632, R19 ;  /* 0x0000763202137816 */ /* 0x000fe40000000013 */
[----:B------:R-:W-:Y:S01]  /*8a320*/  IADD3 R20, R22, 0xb9, RZ ;  /* 0x000000b916147810 */ /* 0x000fe20007ffe0ff */
[C---:B------:R-:W-:Y:S01]  /*8a330*/  IMAD.WIDE R16, R0.reuse, 0x2, R12 ;  /* 0x0000000200107825 */ /* 0x040fe200078e020c */
[----:B------:R-:W3:Y:S03]  /*8a340*/  LDL.LU R2, [R1+0x4dc] ;  /* 0x0004dc0001027983 */ /* 0x000ee60000300800 */
[----:B0-----:R-:W-:Y:S01]  /*8a350*/  IMAD.WIDE R8, R0, 0x2, R4 ;  /* 0x0000000200087825 */ /* 0x001fe200078e0204 */
[----:B------:R-:W-:Y:S01]  /*8a360*/  ISETP.GE.AND P1, PT, R20, c[0x0][0x17c], PT ;  /* 0x00005f0014007a0c */ /* 0x000fe20003f26270 */
[----:B------:R-:W4:Y:S04]  /*8a370*/  LDL.LU R21, [R1+0x47c] ;  /* 0x00047c0001157983 */ /* 0x000f280000300800 */
[----:B------:R0:W-:Y:S01]  /*8a380*/  @P2 STG.E.U16 [R8.64], R3 ;  /* 0x0000000308002986 */ /* 0x0001e2000c101506 */
[----:B------:R-:W-:-:S02]  /*8a390*/  ISETP.LT.AND P2, PT, R28, c[0x0][0x178], !P4 ;  /* 0x00005e001c007a0c */ /* 0x000fc40006741270 */
[----:B------:R-:W-:Y:S01]  /*8a3a0*/  PRMT R20, R29, 0x7632, R20 ;  /* 0x000076321d147816 */ /* 0x000fe20000000014 */
[----:B------:R-:W-:Y:S04]  /*8a3b0*/  @P5 STG.E.U16 [R10.64], R18 ;  /* 0x000000120a005986 */ /* 0x000fe8000c101506 */
[----:B------:R-:W5:Y:S01]  /*8a3c0*/  LDL.LU R25, [R1+0x58c] ;  /* 0x00058c0001197983 */ /* 0x000f620000300800 */
[C---:B0-----:R-:W-:Y:S01]  /*8a3d0*/  IMAD.WIDE R8, R0.reuse, 0x2, R6 ;  /* 0x0000000200087825 */ /* 0x041fe200078e0206 */
[----:B------:R-:W-:Y:S02]  /*8a3e0*/  IADD3 R0, R0, c[0x0][0x198], RZ ;  /* 0x0000660000007a10 */ /* 0x000fe40007ffe0ff */
[----:B------:R0:W-:Y:S04]  /*8a3f0*/  @P6 STG.E.U16 [R16.64], R19 ;  /* 0x0000001310006986 */ /* 0x0001e8000c101506 */
[----:B------:R-:W-:Y:S04]  /*8a400*/  @P3 STG.E.U16 [R8.64], R20 ;  /* 0x0000001408003986 */ /* 0x000fe8000c101506 */
[----:B------:R-:W3:Y:S01]  /*8a410*/  LDL.LU R29, [R1+0x51c] ;  /* 0x00051c00011d7983 */ /* 0x000ee20000300800 */
[----:B0-----:R-:W-:-:S05]  /*8a420*/  IMAD.WIDE R16, R0, 0x2, R4 ;  /* 0x0000000200107825 */ /* 0x001fca00078e0204 */
[----:B--2---:R0:W-:Y:S04]  /*8a430*/  @P2 STG.E.U16 [R16.64], R24 ;  /* 0x0000001810002986 */ /* 0x0041e8000c101506 */
[----:B0-----:R-:W2:Y:S01]  /*8a440*/  LDL.LU R24, [R1+0x23d4] ;  /* 0x0023d40001187983 */ /* 0x001ea20000300800 */
[----:B------:R-:W-:Y:S01]  /*8a450*/  ISETP.LT.AND P5, PT, R26, c[0x0][0x178], !P4 ;  /* 0x00005e001a007a0c */ /* 0x000fe200067a1270 */
[----:B------:R-:W-:Y:S01]  /*8a460*/  IMAD.WIDE R10, R0, 0x2, R14 ;  /* 0x00000002000a7825 */ /* 0x000fe200078e020e */
[----:B------:R-:W-:Y:S02]  /*8a470*/  ISETP.LT.AND P6, PT, R27, c[0x0][0x178], !P4 ;  /* 0x00005e001b007a0c */ /* 0x000fe400067c1270 */
[----:B------:R-:W-:-:S09]  /*8a480*/  ISETP.LT.AND P4, PT, R23, c[0x0][0x178], !P4 ;  /* 0x00005e0017007a0c */ /* 0x000fd20006781270 */
[----:B--2---:R0:W-:Y:S04]  /*8a490*/  @P5 STG.E.U16 [R10.64], R24 ;  /* 0x000000180a005986 */ /* 0x0041e8000c101506 */
[----:B0-----:R-:W2:Y:S01]  /*8a4a0*/  LDL.LU R11, [R1+0x52c] ;  /* 0x00052c00010b7983 */ /* 0x001ea20000300800 */
[----:B------:R-:W-:Y:S01]  /*8a4b0*/  ISETP.LT.AND P5, PT, R28, c[0x0][0x178], !P1 ;  /* 0x00005e001c007a0c */ /* 0x000fe20004fa1270 */
[----:B------:R-:W-:-:S04]  /*8a4c0*/  IMAD.WIDE R8, R0, 0x2, R12 ;  /* 0x0000000200087825 */ /* 0x000fc800078e020c */
[C---:B------:R-:W-:Y:S01]  /*8a4d0*/  IMAD.WIDE R16, R0.reuse, 0x2, R6 ;  /* 0x0000000200107825 */ /* 0x040fe200078e0206 */
[----:B------:R-:W-:Y:S01]  /*8a4e0*/  IADD3 R0, R0, c[0x0][0x198], RZ ;  /* 0x0000660000007a10 */ /* 0x000fe20007ffe0ff */
[----:B---3--:R0:W-:Y:S01]  /*8a4f0*/  @P6 STG.E.U16 [R8.64], R2 ;  /* 0x0000000208006986 */ /* 0x0081e2000c101506 */
[----:B------:R-:W-:Y:S02]  /*8a500*/  PRMT R20, R24, 0x7632, R20 ;  /* 0x0000763218147816 */ /* 0x000fe40000000014 */
[----:B------:R-:W-:Y:S01]  /*8a510*/  PRMT R18, R2, 0x7632, R18 ;  /* 0x0000763202127816 */ /* 0x000fe20000000012 */
[----:B----4-:R-:W-:Y:S04]  /*8a520*/  @P4 STG.E.U16 [R16.64], R21 ;  /* 0x0000001510004986 */ /* 0x010fe8000c101506 */
[----:B------:R-:W3:Y:S01]  /*8a530*/  LDL.LU R24, [R1+0x4fc] ;  /* 0x0004fc0001187983 */ /* 0x000ee20000300800 */
[----:B0-----:R-:W-:-:S03]  /*8a540*/  IMAD.WIDE R8, R0, 0x2, R4 ;  /* 0x0000000200087825 */ /* 0x001fc600078e0204 */
[----:B------:R-:W4:Y:S01]  /*8a550*/  LDL.LU R2, [R1+0x23d0] ;  /* 0x0023d00001027983 */ /* 0x000f220000300800 */
[----:B------:R-:W-:Y:S02]  /*8a560*/  ISETP.LT.AND P6, PT, R26, c[0x0][0x178], !P1 ;  /* 0x00005e001a007a0c */ /* 0x000fe40004fc1270 */
[----:B------:R-:W-:Y:S02]  /*8a570*/  ISETP.LT.AND P4, PT, R27, c[0x0][0x178], !P1 ;  /* 0x00005e001b007a0c */ /* 0x000fe40004f81270 */
[----:B------:R-:W-:Y:S02]  /*8a580*/  IADD3 R3, R22, 0xba, RZ ;  /* 0x000000ba16037810 */ /* 0x000fe40007ffe0ff */
[----:B--2---:R-:W-:-:S05]  /*8a590*/  PRMT R19, R11, 0x7632, R19 ;  /* 0x000076320b137816 */ /* 0x004fca0000000013 */
[----:B------:R0:W-:Y:S04]  /*8a5a0*/  @P5 STG.E.U16 [R8.64], R19 ;  /* 0x0000001308005986 */ /* 0x0001e8000c101506 */
[----:B0-----:R-:W2:Y:S01]  /*8a5b0*/  LDL.LU R19, [R1+0x46c] ;  /* 0x00046c0001137983 */ /* 0x001ea20000300800 */
[----:B------:R-:W-:Y:S01]  /*8a5c0*/  ISETP.LT.AND P1, PT, R23, c[0x0][0x178], !P1 ;  /* 0x00005e0017007a0c */ /* 0x000fe20004f21270 */
[----:B------:R-:W-:Y:S01]  /*8a5d0*/  IMAD.WIDE R10, R0, 0x2, R14 ;  /* 0x00000002000a7825 */ /* 0x000fe200078e020e */
[----:B------:R-:W-:-:S03]  /*8a5e0*/  ISETP.GE.AND P3, PT, R3, c[0x0][0x17c], PT ;  /* 0x00005f0003007a0c */ /* 0x000fc60003f66270 */
[----:B------:R-:W-:Y:S01]  /*8a5f0*/  IMAD.WIDE R16, R0, 0x2, R12 ;  /* 0x0000000200107825 */ /* 0x000fe200078e020c */
[----:B------:R-:W-:Y:S01]  /*8a600*/  IADD3 R3, R22, 0xbb, RZ ;  /* 0x000000bb16037810 */ /* 0x000fe20007ffe0ff */
[----:B------:R-:W-:Y:S01]  /*8a610*/  @P6 STG.E.U16 [R10.64], R20 ;  /* 0x000000140a006986 */ /* 0x000fe2000c101506 */
[----:B------:R-:W-:Y:S01]  /*8a620*/  ISETP.LT.AND P5, PT, R28, c[0x0][0x178], !P3 ;  /* 0x00005e001c007a0c */ /* 0x000fe20005fa1270 */
[----:B------:R-:W-:Y:S01]  /*8a630*/  IMAD.WIDE R8, R0, 0x2, R6 ;  /* 0x0000000200087825 */ /* 0x000fe200078e0206 */
[----:B------:R-:W-:Y:S01]  /*8a640*/  ISETP.GE.AND P2, PT, R3, c[0x0][0x17c], PT ;  /* 0x00005f0003007a0c */ /* 0x000fe20003f46270 */
[----:B------:R0:W-:Y:S01]  /*8a650*/  @P4 STG.E.U16 [R16.64], R18 ;  /* 0x0000001210004986 */ /* 0x0001e2000c101506 */
[----:B------:R-:W-:Y:S02]  /*8a660*/  ISETP.LT.AND P4, PT, R26, c[0x0][0x178], !P3 ;  /* 0x00005e001a007a0c */ /* 0x000fe40005f81270 */
[----:B------:R-:W-:Y:S02]  /*8a670*/  PRMT R3, R21, 0x7632, R3 ;  /* 0x0000763215037816 */ /* 0x000fe40000000003 */
[----:B------:R-:W4:Y:S01]  /*8a680*/  LDL.LU R21, [R1+0x5bc] ;  /* 0x0005bc0001157983 */ /* 0x000f220000300800 */
[----:B0-----:R-:W-:-:S03]  /*8a690*/  IADD3 R16, R0, c[0x0][0x198], RZ ;  /* 0x0000660000107a10 */ /* 0x001fc60007ffe0ff */
[----:B------:R0:W-:Y:S01]  /*8a6a0*/  @P1 STG.E.U16 [R8.64], R3 ;  /* 0x0000000308001986 */ /* 0x0001e2000c101506 */
[----:B------:R-:W-:Y:S01]  /*8a6b0*/  ISETP.LT.AND P1, PT, R27, c[0x0][0x178], !P3 ;  /* 0x00005e001b007a0c */ /* 0x000fe20005f21270 */
[----:B------:R-:W-:Y:S01]  /*8a6c0*/  IMAD.WIDE R10, R16, 0x2, R14 ;  /* 0x00000002100a7825 */ /* 0x000fe200078e020e */
[----:B------:R-:W-:-:S03]  /*8a6d0*/  ISETP.LT.AND P3, PT, R23, c[0x0][0x178], !P3 ;  /* 0x00005e0017007a0c */ /* 0x000fc60005f61270 */
[----:B0-----:R-:W-:Y:S01]  /*8a6e0*/  IMAD.WIDE R8, R16, 0x2, R4 ;  /* 0x0000000210087825 */ /* 0x001fe200078e0204 */
[----:B------:R-:W-:-:S04]  /*8a6f0*/  PRMT R3, R29, 0x7632, R3 ;  /* 0x000076321d037816 */ /* 0x000fc80000000003 */
[----:B-----5:R0:W-:Y:S01]  /*8a700*/  @P5 STG.E.U16 [R8.64], R25 ;  /* 0x0000001908005986 */ /* 0x0201e2000c101506 */
[----:B------:R-:W-:-:S03]  /*8a710*/  IADD3 R0, R22, 0xbc, RZ ;  /* 0x000000bc16007810 */ /* 0x000fc60007ffe0ff */
[----:B------:R1:W-:Y:S01]  /*8a720*/  @P4 STG.E.U16 [R10.64], R29 ;  /* 0x0000001d0a004986 */ /* 0x0003e2000c101506 */
[----:B------:R-:W-:Y:S02]  /*8a730*/  IADD3 R17, R16, c[0x0][0x198], RZ ;  /* 0x0000660010117a10 */ /* 0x000fe40007ffe0ff */
[----:B------:R-:W-:Y:S01]  /*8a740*/  ISETP.GE.AND P6, PT, R0, c[0x0][0x17c], PT ;  /* 0x00005f0000007a0c */ /* 0x000fe20003fc6270 */
[C---:B0-----:R-:W-:Y:S01]  /*8a750*/  IMAD.WIDE R8, R16.reuse, 0x2, R12 ;  /* 0x0000000210087825 */ /* 0x041fe200078e020c */
[----:B-1----:R-:W5:Y:S03]  /*8a760*/  LDL.LU R29, [R1+0x59c] ;  /* 0x00059c00011d7983 */ /* 0x002f660000300800 */
[----:B------:R-:W-:Y:S01]  /*8a770*/  IMAD.WIDE R10, R16, 0x2, R6 ;  /* 0x00000002100a7825 */ /* 0x000fe200078e0206 */
[----:B------:R-:W-:Y:S02]  /*8a780*/  IADD3 R16, R22, 0xbd, RZ ;  /* 0x000000bd16107810 */ /* 0x000fe40007ffe0ff */
[----:B------:R-:W-:Y:S01]  /*8a790*/  PRMT R0, R25, 0x7632, R0 ;  /* 0x0000763219007816 */ /* 0x000fe20000000000 */
[----:B---3--:R0:W-:Y:S04]  /*8a7a0*/  @P1 STG.E.U16 [R8.64], R24 ;  /* 0x0000001808001986 */ /* 0x0081e8000c101506 */
[----:B------:R-:W3:Y:S04]  /*8a7b0*/  LDL.LU R25, [R1+0x57c] ;  /* 0x00057c0001197983 */ /* 0x000ee80000300800 */
[----:B--2---:R1:W-:Y:S01]  /*8a7c0*/  @P3 STG.E.U16 [R10.64], R19 ;  /* 0x000000130a003986 */ /* 0x0043e2000c101506 */
[----:B------:R-:W-:-:S02]  /*8a7d0*/  ISETP.GE.AND P3, PT, R16, c[0x0][0x17c], PT ;  /* 0x00005f0010007a0c */ /* 0x000fc40003f66270 */
[----:B------:R-:W-:Y:S02]  /*8a7e0*/  PRMT R16, R24, 0x7632, R16 ;  /* 0x0000763218107816 */ /* 0x000fe40000000010 */
[----:B0-----:R-:W2:Y:S01]  /*8a7f0*/  LDL.LU R24, [R1+0x56c] ;  /* 0x00056c0001187983 */ /* 0x001ea20000300800 */
[----:B------:R-:W-:Y:S02]  /*8a800*/  ISETP.LT.AND P5, PT, R28, c[0x0][0x178], !P2 ;  /* 0x00005e001c007a0c */ /* 0x000fe400057a1270 */
[----:B------:R-:W-:Y:S01]  /*8a810*/  ISETP.LT.AND P4, PT, R26, c[0x0][0x178], !P2 ;  /* 0x00005e001a007a0c */ /* 0x000fe20005781270 */
[----:B------:R-:W-:Y:S01]  /*8a820*/  IMAD.WIDE R8, R17, 0x2, R4 ;  /* 0x0000000211087825 */ /* 0x000fe200078e0204 */
[----:B------:R-:W-:-:S03]  /*8a830*/  ISETP.LT.AND P1, PT, R27, c[0x0][0x178], !P2 ;  /* 0x00005e001b007a0c */ /* 0x000fc60005721270 */
[----:B-1----:R-:W-:Y:S01]  /*8a840*/  IMAD.WIDE R10, R17, 0x2, R14 ;  /* 0x00000002110a7825 */ /* 0x002fe200078e020e */
[----:B------:R-:W-:-:S05]  /*8a850*/  ISETP.LT.AND P2, PT, R23, c[0x0][0x178], !P2 ;  /* 0x00005e0017007a0c */ /* 0x000fca0005741270 */
[----:B------:R0:W-:Y:S01]  /*8a860*/  @P5 STG.E.U16 [R8.64], R0 ;  /* 0x0000000008005986 */ /* 0x0001e2000c101506 */
[----:B------:R-:W-:-:S03]  /*8a870*/  ISETP.LT.AND P5, PT, R26, c[0x0][0x178], !P6 ;  /* 0x00005e001a007a0c */ /* 0x000fc600077a1270 */
[----:B------:R1:W-:Y:S01]  /*8a880*/  @P4 STG.E.U16 [R10.64], R3 ;  /* 0x000000030a004986 */ /* 0x0003e2000c101506 */
[----:B------:R-:W-:Y:S01]  /*8a890*/  ISETP.LT.AND P4, PT, R28, c[0x0][0x178], !P6 ;  /* 0x00005e001c007a0c */ /* 0x000fe20007781270 */
[C---:B0-----:R-:W-:Y:S01]  /*8a8a0*/  IMAD.WIDE R8, R17.reuse, 0x2, R12 ;  /* 0x0000000211087825 */ /* 0x041fe200078e020c */
[----:B-1----:R-:W-:-:S04]  /*8a8b0*/  IADD3 R3, R17, c[0x0][0x198], RZ ;  /* 0x0000660011037a10 */ /* 0x002fc80007ffe0ff */
[----:B------:R0:W-:Y:S01]  /*8a8c0*/  @P1 STG.E.U16 [R8.64], R16 ;  /* 0x0000001008001986 */ /* 0x0001e2000c101506 */
[----:B------:R-:W-:Y:S02]  /*8a8d0*/  PRMT R0, R19, 0x7632, R0 ;  /* 0x0000763213007816 */ /* 0x000fe40000000000 */
[----:B------:R-:W-:Y:S01]  /*8a8e0*/  ISETP.LT.AND P1, PT, R27, c[0x0][0x178], !P6 ;  /* 0x00005e001b007a0c */ /* 0x000fe20007721270 */
[----:B------:R-:W-:Y:S01]  /*8a8f0*/  IMAD.WIDE R10, R3, 0x2, R14 ;  /* 0x00000002030a7825 */ /* 0x000fe200078e020e */
[----:B------:R-:W-:-:S03]  /*8a900*/  ISETP.LT.AND P6, PT, R23, c[0x0][0x178], !P6 ;  /* 0x00005e0017007a0c */ /* 0x000fc600077c1270 */
[----:B0-----:R-:W-:-:S04]  /*8a910*/  IMAD.WIDE R16, R17, 0x2, R6 ;  /* 0x0000000211107825 */ /* 0x001fc800078e0206 */
[----:B------:R-:W-:Y:S01]  /*8a920*/  IMAD.WIDE R8, R3, 0x2, R4 ;  /* 0x0000000203087825 */ /* 0x000fe200078e0204 */
[----:B------:R-:W-:Y:S04]  /*8a930*/  @P2 STG.E.U16 [R16.64], R0 ;  /* 0x0000000010002986 */ /* 0x000fe8000c101506 */
[----:B----4-:R0:W-:Y:S01]  /*8a940*/  @P4 STG.E.U16 [R8.64], R21 ;  /* 0x0000001508004986 */ /* 0x0101e2000c101506 */
[----:B------:R-:W-:-:S03]  /*8a950*/  ISETP.LT.AND P4, PT, R28, c[0x0][0x178], !P3 ;  /* 0x00005e001c007a0c */ /* 0x000fc60005f81270 */
[----:B-----5:R1:W-:Y:S01]  /*8a960*/  @P5 STG.E.U16 [R10.64], R29 ;  /* 0x0000001d0a005986 */ /* 0x0203e2000c101506 */
[----:B------:R-:W-:Y:S02]  /*8a970*/  ISETP.LT.AND P5, PT, R26, c[0x0][0x178], !P3 ;  /* 0x00005e001a007a0c */ /* 0x000fe40005fa1270 */
[----:B------:R-:W-:Y:S02]  /*8a980*/  IADD3 R18, R22, 0xbe, RZ ;  /* 0x000000be16127810 */ /* 0x000fe40007ffe0ff */
[C---:B------:R-:W-:Y:S01]  /*8a990*/  IADD3 R19, R3.reuse, c[0x0][0x198], RZ ;  /* 0x0000660003137a10 */ /* 0x040fe20007ffe0ff */
[----:B0-----:R-:W-:Y:S01]  /*8a9a0*/  IMAD.WIDE R8, R3, 0x2, R12 ;  /* 0x0000000203087825 */ /* 0x001fe200078e020c */
[----:B------:R-:W-:Y:S02]  /*8a9b0*/  ISETP.GE.AND P2, PT, R18, c[0x0][0x17c], PT ;  /* 0x00005f0012007a0c */ /* 0x000fe40003f46270 */
[----:B------:R-:W-:Y:S01]  /*8a9c0*/  PRMT R18, R21, 0x7632, R18 ;  /* 0x0000763215127816 */ /* 0x000fe20000000012 */
[----:B------:R-:W-:Y:S01]  /*8a9d0*/  IMAD.WIDE R16, R3, 0x2, R6 ;  /* 0x0000000203107825 */ /* 0x000fe200078e0206 */
[----:B---3--:R0:W-:Y:S01]  /*8a9e0*/  @P1 STG.E.U16 [R8.64], R25 ;  /* 0x0000001908001986 */ /* 0x0081e2000c101506 */
[----:B------:R-:W-:-:S02]  /*8a9f0*/  PRMT R20, R29, 0x7632, R20 ;  /* 0x000076321d147816 */ /* 0x000fc40000000014 */
[----:B-1----:R-:W-:Y:S01]  /*8aa00*/  IMAD.WIDE R10, R19, 0x2, R4 ;  /* 0x00000002130a7825 */ /* 0x002fe200078e0204 */
[----:B------:R-:W3:Y:S01]  /*8aa10*/  LDL.LU R29, [R1+0x5ec] ;  /* 0x0005ec00011d7983 */ /* 0x000ee20000300800 */
[----:B------:R-:W-:-:S03]  /*8aa20*/  PRMT R0, R25, 0x7632, R0 ;  /* 0x0000763219007816 */ /* 0x000fc60000000000 */
[----:B------:R-:W4:Y:S01]  /*8aa30*/  LDL.LU R21, [R1+0x5cc] ;  /* 0x0005cc0001157983 */ /* 0x000f220000300800 */
[----:B0-----:R-:W-:-:S03]  /*8aa40*/  IMAD.WIDE R8, R19, 0x2, R14 ;  /* 0x0000000213087825 */ /* 0x001fc600078e020e */
[----:B------:R-:W5:Y:S04]  /*8aa50*/  LDL.LU R25, [R1+0x5ac] ;  /* 0x0005ac0001197983 */ /* 0x000f680000300800 */
[----:B--2---:R-:W-:Y:S04]  /*8aa60*/  @P6 STG.E.U16 [R16.64], R24 ;  /* 0x0000001810006986 */ /* 0x004fe8000c101506 */
[----:B------:R-:W-:Y:S04]  /*8aa70*/  @P4 STG.E.U16 [R10.64], R18 ;  /* 0x000000120a004986 */ /* 0x000fe8000c101506 */
[----:B------:R0:W-:Y:S04]  /*8aa80*/  @P5 STG.E.U16 [R8.64], R20 ;  /* 0x0000001408005986 */ /* 0x0001e8000c101506 */
[----:B0-----:R-:W2:Y:S01]  /*8aa90*/  LDL.LU R20, [R1+0x5dc] ;  /* 0x0005dc0001147983 */ /* 0x001ea20000300800 */
[----:B------:R-:W-:-:S02]  /*8aaa0*/  ISETP.LT.AND P1, PT, R27, c[0x0][0x178], !P3 ;  /* 0x00005e001b007a0c */ /* 0x000fc40005f21270 */
[----:B------:R-:W-:Y:S02]  /*8aab0*/  ISETP.LT.AND P3, PT, R23, c[0x0][0x178], !P3 ;  /* 0x00005e0017007a0c */ /* 0x000fe40005f61270 */
[----:B------:R-:W-:Y:S01]  /*8aac0*/  ISETP.LT.AND P5, PT, R28, c[0x0][0x178], !P2 ;  /* 0x00005e001c007a0c */ /* 0x000fe200057a1270 */
[C---:B------:R-:W-:Y:S01]  /*8aad0*/  IMAD.WIDE R8, R19.reuse, 0x2, R12 ;  /* 0x0000000213087825 */ /* 0x040fe200078e020c */
[----:B------:R-:W-:Y:S02]  /*8aae0*/  ISETP.LT.AND P6, PT, R26, c[0x0][0x178], !P2 ;  /* 0x00005e001a007a0c */ /* 0x000fe400057c1270 */
[----:B------:R-:W-:Y:S01]  /*8aaf0*/  PRMT R3, R24, 0x7632, R3 ;  /* 0x0000763218037816 */ /* 0x000fe20000000003 */
[C---:B------:R-:W-:Y:S01]  /*8ab00*/  IMAD.WIDE R10, R19.reuse, 0x2, R6 ;  /* 0x00000002130a7825 */ /* 0x040fe200078e0206 */
[----:B------:R-:W-:-:S03]  /*8ab10*/  IADD3 R19, R19, c[0x0][0x198], RZ ;  /* 0x0000660013137a10 */ /* 0x000fc60007ffe0ff */
[----:B------:R0:W-:Y:S04]  /*8ab20*/  @P1 STG.E.U16 [R8.64], R0 ;  /* 0x0000000008001986 */ /* 0x0001e8000c101506 */
[----:B------:R1:W-:Y:S01]  /*8ab30*/  @P3 STG.E.U16 [R10.64], R3 ;  /* 0x000000030a003986 */ /* 0x0003e2000c101506 */
[----:B0-----:R-:W-:-:S04]  /*8ab40*/  IMAD.WIDE R8, R19, 0x2, R4 ;  /* 0x0000000213087825 */ /* 0x001fc800078e0204 */
[----:B-1----:R-:W-:Y:S01]  /*8ab50*/  IMAD.WIDE R10, R19, 0x2, R14 ;  /* 0x00000002130a7825 */ /* 0x002fe200078e020e */
[----:B---3--:R-:W-:Y:S04]  /*8ab60*/  @P5 STG.E.U16 [R8.64], R29 ;  /* 0x0000001d08005986 */ /* 0x008fe8000c101506 */
[----:B--2---:R-:W-:Y:S04]  /*8ab70*/  @P6 STG.E.U16 [R10.64], R20 ;  /* 0x000000140a006986 */ /* 0x004fe8000c101506 */
[----:B------:R-:W0:Y:S04]  /*8ab80*/  LDS.128 R8, [R2] ;  /* 0x0000000002087984 */ /* 0x000e280000000c00 */
[----:B0-----:R-:W-:Y:S04]  /*8ab90*/  STL [R1+0x54], R9 ;  /* 0x0000540901007387 */ /* 0x001fe80000100800 */
[----:B------:R-:W-:Y:S04]  /*8aba0*/  STL.64 [R1+0x58], R10 ;  /* 0x0000580a01007387 */ /* 0x000fe80000100a00 */
[----:B------:R-:W2:Y:S01]  /*8abb0*/  LDL R24, [R1+0x610] ;  /* 0x0006100001187983 */ /* 0x000ea20000100800 */
[----:B------:R-:W-:-:S02]  /*8abc0*/  ISETP.LT.AND P4, PT, R27, c[0x0][0x178], !P2 ;  /* 0x00005e001b007a0c */ /* 0x000fc40005781270 */
[----:B------:R-:W-:Y:S02]  /*8abd0*/  IADD3 R16, R22, 0xbf, RZ ;  /* 0x000000bf16107810 */ /* 0x000fe40007ffe0ff */
[----:B------:R-:W-:Y:S02]  /*8abe0*/  ISETP.LT.AND P2, PT, R23, c[0x0][0x178], !P2 ;  /* 0x00005e0017007a0c */ /* 0x000fe40005741270 */
[----:B------:R-:W-:Y:S01]  /*8abf0*/  ISETP.GE.AND P1, PT, R16, c[0x0][0x17c], PT ;  /* 0x00005f0010007a0c */ /* 0x000fe20003f26270 */
[----:B------:R-:W-:Y:S01]  /*8ac00*/  IMAD.WIDE R16, R19, 0x2, R12 ;  /* 0x0000000213107825 */ /* 0x000fe200078e020c */
[----:B------:R-:W-:Y:S02]  /*8ac10*/  IADD3 R0, R22, 0xc0, RZ ;  /* 0x000000c016007810 */ /* 0x000fe40007ffe0ff */
[----:B------:R-:W-:Y:S02]  /*8ac20*/  ISETP.LT.AND P5, PT, R28, c[0x0][0x178], !P1 ;  /* 0x00005e001c007a0c */ /* 0x000fe40004fa1270 */
[----:B------:R-:W-:Y:S01]  /*8ac30*/  ISETP.LT.AND P6, PT, R26, c[0x0][0x178], !P1 ;  /* 0x00005e001a007a0c */ /* 0x000fe20004fc1270 */
[----:B----4-:R0:W-:Y:S01]  /*8ac40*/  @P4 STG.E.U16 [R16.64], R21 ;  /* 0x0000001510004986 */ /* 0x0101e2000c101506 */
[----:B------:R-:W-:-:S02]  /*8ac50*/  ISETP.LT.AND P4, PT, R27, c[0x0][0x178], !P1 ;  /* 0x00005e001b007a0c */ /* 0x000fc40004f81270 */
[----:B------:R-:W-:Y:S02]  /*8ac60*/  IADD3 R3, R19, c[0x0][0x198], RZ ;  /* 0x0000660013037a10 */ /* 0x000fe40007ffe0ff */
[----:B------:R-:W-:Y:S02]  /*8ac70*/  ISETP.GE.AND P3, PT, R0, c[0x0][0x17c], PT ;  /* 0x00005f0000007a0c */ /* 0x000fe40003f66270 */
[----:B------:R-:W-:Y:S01]  /*8ac80*/  PRMT R0, R29, 0x7632, R0 ;  /* 0x000076321d007816 */ /* 0x000fe20000000000 */
[----:B------:R-:W-:Y:S02]  /*8ac90*/  IMAD.MOV.U32 R29, RZ, RZ, R8 ;  /* 0x000000ffff1d7224 */ /* 0x000fe400078e0008 */
[----:B0-----:R-:W-:Y:S01]  /*8aca0*/  IMAD.WIDE R16, R19, 0x2, R6 ;  /* 0x0000000213107825 */ /* 0x001fe200078e0206 */
[----:B------:R-:W-:-:S03]  /*8acb0*/  PRMT R18, R20, 0x7632, R18 ;  /* 0x0000763214127816 */ /* 0x000fc60000000012 */
[----:B------:R-:W-:Y:S01]  /*8acc0*/  IMAD.WIDE R10, R3, 0x2, R4 ;  /* 0x00000002030a7825 */ /* 0x000fe200078e0204 */
[----:B-----5:R0:W-:Y:S01]  /*8acd0*/  @P2 STG.E.U16 [R16.64], R25 ;  /* 0x0000001910002986 */ /* 0x0201e2000c101506 */
[----:B------:R-:W-:Y:S02]  /*8ace0*/  PRMT R19, R21, 0x7632, R19 ;  /* 0x0000763215137816 */ /* 0x000fe40000000013 */
[----:B------:R-:W-:Y:S01]  /*8acf0*/  IMAD.WIDE R8, R3, 0x2, R14 ;  /* 0x0000000203087825 */ /* 0x000fe200078e020e */
[----:B------:R1:W-:Y:S01]  /*8ad00*/  @P5 STG.E.U16 [R10.64], R0 ;  /* 0x000000000a005986 */ /* 0x0003e2000c101506 */
[----:B------:R-:W-:-:S03]  /*8ad10*/  ISETP.LT.AND P1, PT, R23, c[0x0][0x178], !P1 ;  /* 0x00005e0017007a0c */ /* 0x000fc60004f21270 */
[----:B------:R3:W-:Y:S01]  /*8ad20*/  @P6 STG.E.U16 [R8.64], R18 ;  /* 0x0000001208006986 */ /* 0x0007e2000c101506 */
[----:B0-----:R-:W-:Y:S01]  /*8ad30*/  IMAD.WIDE R16, R3, 0x2, R12 ;  /* 0x0000000203107825 */ /* 0x001fe200078e020c */
[----:B------:R-:W-:-:S04]  /*8ad40*/  IADD3 R20, R22, 0xc1, RZ ;  /* 0x000000c116147810 */ /* 0x000fc80007ffe0ff */
[----:B------:R-:W-:Y:S01]  /*8ad50*/  @P4 STG.E.U16 [R16.64], R19 ;  /* 0x0000001310004986 */ /* 0x000fe2000c101506 */
[----:B------:R-:W-:Y:S02]  /*8ad60*/  ISETP.LT.AND P4, PT, R28, c[0x0][0x178], !P3 ;  /* 0x00005e001c007a0c */ /* 0x000fe40005f81270 */
[C---:B-1----:R-:W-:Y:S01]  /*8ad70*/  IADD3 R0, R3.reuse, c[0x0][0x198], RZ ;  /* 0x0000660003007a10 */ /* 0x042fe20007ffe0ff */
[----:B---3--:R-:W-:Y:S01]  /*8ad80*/  IMAD.WIDE R8, R3, 0x2, R6 ;  /* 0x0000000203087825 */ /* 0x008fe200078e0206 */
[----:B------:R-:W-:Y:S02]  /*8ad90*/  ISETP.GE.AND P2, PT, R20, c[0x0][0x17c], PT ;  /* 0x00005f0014007a0c */ /* 0x000fe40003f46270 */
[----:B------:R-:W-:Y:S01]  /*8ada0*/  PRMT R20, R25, 0x7632, R20 ;  /* 0x0000763219147816 */ /* 0x000fe20000000014 */
[----:B------:R-:W-:Y:S01]  /*8adb0*/  IMAD.WIDE R10, R0, 0x2, R4 ;  /* 0x00000002000a7825 */ /* 0x000fe200078e0204 */
[----:B------:R0:W-:Y:S04]  /*8adc0*/  STL [R1+0x23b4], R2 ;  /* 0x0023b40201007387 */ /* 0x0001e80000100800 */
[----:B------:R-:W-:Y:S04]  /*8add0*/  @P1 STG.E.U16 [R8.64], R20 ;  /* 0x0000001408001986 */ /* 0x000fe8000c101506 */
[----:B0-----:R-:W3:Y:S04]  /*8ade0*/  LDL.LU R2, [R1+0x5f0] ;  /* 0x0005f00001027983 */ /* 0x001ee80000300800 */
[----:B------:R-:W4:Y:S04]  /*8adf0*/  LDL.LU R28, [R1+0x23cc] ;  /* 0x0023cc00011c7983 */ /* 0x000f280000300800 */
[----:B--2---:R0:W-:Y:S04]  /*8ae00*/  @P4 STG.E.U16 [R10.64], R24 ;  /* 0x000000180a004986 */ /* 0x0041e8000c101506 */
[----:B0-----:R-:W2:Y:S04]  /*8ae10*/  LDL.LU R10, [R1+0x610] ;  /* 0x00061000010a7983 */ /* 0x001ea80000300800 */
[----:B------:R-:W5:Y:S01]  /*8ae20*/  LDL.LU R11, [R1+0x600] ;  /* 0x00060000010b7983 */ /* 0x000f620000300800 */
[----:B------:R-:W-:-:S02]  /*8ae30*/  ISETP.LT.AND P5, PT, R26, c[0x0][0x178], !P3 ;  /* 0x00005e001a007a0c */ /* 0x000fc40005fa1270 */
[----:B------:R-:W-:Y:S01]  /*8ae40*/  ISETP.LT.AND P6, PT, R27, c[0x0][0x178], !P3 ;  /* 0x00005e001b007a0c */ /* 0x000fe20005fc1270 */
[----:B------:R-:W-:-:S04]  /*8ae50*/  IMAD.WIDE R16, R0, 0x2, R14 ;  /* 0x0000000200107825 */ /* 0x000fc800078e020e */
[----:B------:R-:W-:-:S06]  /*8ae60*/  IMAD.WIDE R18, R0, 0x2, R12 ;  /* 0x0000000200127825 */ /* 0x000fcc00078e020c */
[----:B-----5:R-:W-:Y:S04]  /*8ae70*/  @P5 STG.E.U16 [R16.64], R11 ;  /* 0x0000000b10005986 */ /* 0x020fe8000c101506 */
[----:B---3--:R-:W-:Y:S04]  /*8ae80*/  @P6 STG.E.U16 [R18.64], R2 ;  /* 0x0000000212006986 */ /* 0x008fe8000c101506 */
[----:B----4-:R-:W0:Y:S04]  /*8ae90*/  LDS.128 R16, [R28] ;  /* 0x000000001c107984 */ /* 0x010e280000000c00 */
[----:B0-----:R-:W-:Y:S04]  /*8aea0*/  STL [R1+0x4], R17 ;  /* 0x0000041101007387 */ /* 0x001fe80000100800 */
[----:B------:R-:W-:Y:S04]  /*8aeb0*/  STL.64 [R1+0x8], R18 ;  /* 0x0000081201007387 */ /* 0x000fe80000100a00 */
[----:B------:R-:W3:Y:S04]  /*8aec0*/  LDL R25, [R1+0x650] ;  /* 0x0006500001197983 */ /* 0x000ee80000100800 */
[----:B------:R-:W4:Y:S04]  /*8aed0*/  LDL.LU R24, [R1+0x620] ;  /* 0x0006200001187983 */ /* 0x000f280000300800 */
[----:B------:R0:W-:Y:S04]  /*8aee0*/  STL [R1+0x23a8], R28 ;  /* 0x0023a81c01007387 */ /* 0x0001e80000100800 */
[----:B0-----:R-:W5:Y:S01]  /*8aef0*/  LDL R28, [R1+0x1760] ;  /* 0x00176000011c7983 */ /* 0x001f620000100800 */
[----:B------:R-:W-:Y:S01]  /*8af00*/  ISETP.LT.AND P3, PT, R23, c[0x0][0x178], !P3 ;  /* 0x00005e0017007a0c */ /* 0x000fe20005f61270 */
[----:B------:R-:W-:Y:S01]  /*8af10*/  IMAD.WIDE R8, R0, 0x2, R6 ;  /* 0x0000000200087825 */ /* 0x000fe200078e0206 */
[----:B------:R-:W-:-:S02]  /*8af20*/  ISETP.LT.AND P6, PT, R26, c[0x0][0x178], !P2 ;  /* 0x00005e001a007a0c */ /* 0x000fc400057c1270 */
[----:B------:R-:W-:Y:S02]  /*8af30*/  IADD3 R18, R0, c[0x0][0x198], RZ ;  /* 0x0000660000127a10 */ /* 0x000fe40007ffe0ff */
[----:B--2---:R-:W-:Y:S02]  /*8af40*/  PRMT R0, R10, 0x7632, R0 ;  /* 0x000076320a007816 */ /* 0x004fe40000000000 */
[----:B------:R-:W-:Y:S01]  /*8af50*/  PRMT R3, R11, 0x7632, R3 ;  /* 0x000076320b037816 */ /* 0x000fe20000000003 */
[----:B------:R-:W-:-:S04]  /*8af60*/  IMAD.WIDE R10, R18, 0x2, R14 ;  /* 0x00000002120a7825 */ /* 0x000fc800078e020e */
[----:B------:R0:W-:Y:S02]  /*8af70*/  @P3 STG.E.U16 [R8.64], R29 ;  /* 0x0000001d08003986 */ /* 0x0001e4000c101506 */
[----:B0-----:R-:W-:Y:S01]  /*8af80*/  IMAD.WIDE R8, R18, 0x2, R4 ;  /* 0x0000000212087825 */ /* 0x001fe200078e0204 */
[----:B-----5:R-:W-:-:S13]  /*8af90*/  ISETP.LT.AND P5, PT, R28, c[0x0][0x178], !P2 ;  /* 0x00005e001c007a0c */ /* 0x020fda00057a1270 */
[----:B------:R-:W-:Y:S04]  /*8afa0*/  @P5 STG.E.U16 [R8.64], R0 ;  /* 0x0000000008005986 */ /* 0x000fe8000c101506 */
[----:B------:R0:W-:Y:S02]  /*8afb0*/  @P6 STG.E.U16 [R10.64], R3 ;  /* 0x000000030a006986 */ /* 0x0001e4000c101506 */
[----:B0-----:R-:W-:Y:S02]  /*8afc0*/  PRMT R3, R29, 0x7632, R3 ;  /* 0x000076321d037816 */ /* 0x001fe40000000003 */
[----:B------:R-:W2:Y:S01]  /*8afd0*/  LDL.LU R29, [R1+0x23c8] ;  /* 0x0023c800011d7983 */ /* 0x000ea20000300800 */
[C---:B------:R-:W-:Y:S01]  /*8afe0*/  IADD3 R0, R18.reuse, c[0x0][0x198], RZ ;  /* 0x0000660012007a10 */ /* 0x040fe20007ffe0ff */
[----:B------:R-:W-:-:S02]  /*8aff0*/  IMAD.WIDE R8, R18, 0x2, R6 ;  /* 0x0000000212087825 */ /* 0x000fc400078e0206 */
[----:B------:R-:W-:Y:S01]  /*8b000*/  STL.64 [R1+0x23c0], R6 ;  /* 0x0023c00601007387 */ /* 0x000fe20000100a00 */
[----:B------:R-:W-:Y:S01]  /*8b010*/  ISETP.LT.AND P4, PT, R27, c[0x0][0x178], !P2 ;  /* 0x00005e001b007a0c */ /* 0x000fe20005781270 */
[----:B------:R-:W-:Y:S02]  /*8b020*/  IMAD.WIDE R10, R0, 0x2, R4 ;  /* 0x00000002000a7825 */ /* 0x000fe400078e0204 */
[----:B------:R-:W-:Y:S01]  /*8b030*/  STL.64 [R1+0x23b8], R4 ;  /* 0x0023b80401007387 */ /* 0x000fe20000100a00 */
[----:B------:R-:W-:Y:S02]  /*8b040*/  IADD3 R21, R22, 0xc2, RZ ;  /* 0x000000c216157810 */ /* 0x000fe40007ffe0ff */
[----:B------:R-:W-:Y:S02]  /*8b050*/  PRMT R20, R2, 0x7632, R20 ;  /* 0x0000763202147816 */ /* 0x000fe40000000014 */
[----:B------:R-:W-:Y:S01]  /*8b060*/  ISETP.GE.AND P1, PT, R21, c[0x0][0x17c], PT ;  /* 0x00005f0015007a0c */ /* 0x000fe20003f26270 */
[----:B------:R-:W-:-:S02]  /*8b070*/  IMAD.MOV.U32 R21, RZ, RZ, R16 ;  /* 0x000000ffff157224 */ /* 0x000fc400078e0010 */
[----:B------:R-:W-:Y:S01]  /*8b080*/  IMAD.WIDE R16, R18, 0x2, R12 ;  /* 0x0000000212107825 */ /* 0x000fe200078e020c */
[----:B------:R-:W-:-:S04]  /*8b090*/  ISETP.LT.AND P2, PT, R23, c[0x0][0x178], !P2 ;  /* 0x00005e0017007a0c */ /* 0x000fc80005741270 */
[----:B------:R-:W-:Y:S01]  /*8b0a0*/  @P4 STG.E.U16 [R16.64], R20 ;  /* 0x0000001410004986 */ /* 0x000fe2000c101506 */
[----:B------:R-:W-:-:S08]  /*8b0b0*/  ISETP.LT.AND P4, PT, R28, c[0x0][0x178], !P1 ;  /* 0x00005e001c007a0c */ /* 0x000fd00004f81270 */
[----:B------:R-:W-:Y:S05]  /*8b0c0*/  @P2 STG.E.U16 [R8.64], R3 ;  /* 0x0000000308002986 */ /* 0x000fea000c101506 */
[----:B---3--:R0:W-:Y:S04]  /*8b0d0*/  @P4 STG.E.U16 [R10.64], R25 ;  /* 0x000000190a004986 */ /* 0x0081e8000c101506 */
[----:B0-----:R-:W3:Y:S04]  /*8b0e0*/  LDL.LU R10, [R1+0x650] ;  /* 0x00065000010a7983 */ /* 0x001ee80000300800 */
[----:B------:R-:W5:Y:S04]  /*8b0f0*/  LDL.LU R11, [R1+0x630] ;  /* 0x00063000010b7983 */ /* 0x000f680000300800 */
[----:B--2---:R-:W0:Y:S04]  /*8b100*/  LDS.128 R4, [R29] ;  /* 0x000000001d047984 */ /* 0x004e280000000c00 */
[----:B0-----:R-:W-:Y:S04]  /*8b110*/  STL [R1+0x44], R5 ;  /* 0x0000440501007387 */ /* 0x001fe80000100800 */
[----:B------:R0:W-:Y:S01]  /*8b120*/  STL.64 [R1+0x48], R6 ;  /* 0x0000480601007387 */ /* 0x0001e20000100a00 */
[----:B------:R-:W-:-:S03]  /*8b130*/  IMAD.MOV.U32 R25, RZ, RZ, R4 ;  /* 0x000000ffff197224 */ /* 0x000fc600078e0004 */
[----:B0-----:R-:W2:Y:S04]  /*8b140*/  LDL.LU.64 R6, [R1+0x23c0] ;  /* 0x0023c00001067983 */ /* 0x001ea80000300a00 */
[----:B------:R-:W2:Y:S04]  /*8b150*/  LDL.LU.64 R4, [R1+0x23b8] ;  /* 0x0023b80001047983 */ /* 0x000ea80000300a00 */
[----:B------:R-:W2:Y:S01]  /*8b160*/  LDL.LU R2, [R1+0x680] ;  /* 0x0006800001027983 */ /* 0x000ea20000300800 */
[----:B------:R-:W-:Y:S02]  /*8b170*/  ISETP.LT.AND P5, PT, R26, c[0x0][0x178], !P1 ;  /* 0x00005e001a007a0c */ /* 0x000fe40004fa1270 */
[----:B------:R-:W-:-:S02]  /*8b180*/  ISETP.LT.AND P6, PT, R27, c[0x0][0x178], !P1 ;  /* 0x00005e001b007a0c */ /* 0x000fc40004fc1270 */
[----:B------:R-:W-:Y:S01]  /*8b190*/  IADD3 R19, R22, 0xc3, RZ ;  /* 0x000000c316137810 */ /* 0x000fe20007ffe0ff */
[----:B------:R-:W-:Y:S01]  /*8b1a0*/  IMAD.WIDE R16, R0, 0x2, R14 ;  /* 0x0000000200107825 */ /* 0x000fe200078e020e */
[----:B------:R-:W-:Y:S02]  /*8b1b0*/  IADD3 R20, R22, 0xc4, RZ ;  /* 0x000000c416147810 */ /* 0x000fe40007ffe0ff */
[----:B------:R-:W-:Y:S01]  /*8b1c0*/  ISETP.GE.AND P3, PT, R19, c[0x0][0x17c], PT ;  /* 0x00005f0013007a0c */ /* 0x000fe20003f66270 */
[----:B------:R-:W-:Y:S01]  /*8b1d0*/  IMAD.WIDE R18, R0, 0x2, R12 ;  /* 0x0000000200127825 */ /* 0x000fe200078e020c */
[----:B------:R-:W-:Y:S02]  /*8b1e0*/  ISETP.GE.AND P2, PT, R20, c[0x0][0x17c], PT ;  /* 0x00005f0014007a0c */ /* 0x000fe40003f46270 */
[----:B----4-:R-:W-:Y:S01]  /*8b1f0*/  PRMT R20, R24, 0x7632, R20 ;  /* 0x0000763218147816 */ /* 0x010fe20000000014 */
[----:B-----5:R-:W-:Y:S04]  /*8b200*/  @P5 STG.E.U16 [R16.64], R11 ;  /* 0x0000000b10005986 */ /* 0x020fe8000c101506 */
[----:B------:R0:W-:Y:S01]  /*8b210*/  @P6 STG.E.U16 [R18.64], R24 ;  /* 0x0000001812006986 */ /* 0x0001e2000c101506 */
[----:B------:R-:W-:-:S02]  /*8b220*/  ISETP.LT.AND P1, PT, R23, c[0x0][0x178], !P1 ;  /* 0x00005e0017007a0c */ /* 0x000fc40004f21270 */
[----:B------:R-:W-:Y:S01]  /*8b230*/  ISETP.LT.AND P5, PT, R28, c[0x0][0x178], !P3 ;  /* 0x00005e001c007a0c */ /* 0x000fe20005fa1270 */
[----:B0-----:R-:W0:Y:S01]  /*8b240*/  S2R R24, SR_TID.X ;  /* 0x0000000000187919 */ /* 0x001e220000002100 */
[----:B------:R-:W-:Y:S02]  /*8b250*/  IADD3 R3, R0, c[0x0][0x198], RZ ;  /* 0x0000660000037a10 */ /* 0x000fe40007ffe0ff */
[----:B------:R-:W-:Y:S02]  /*8b260*/  ISETP.LT.AND P6, PT, R26, c[0x0][0x178], !P3 ;  /* 0x00005e001a007a0c */ /* 0x000fe40005fc1270 */
[----:B------:R-:W-:Y:S02]  /*8b270*/  ISETP.LT.AND P4, PT, R27, c[0x0][0x178], !P3 ;  /* 0x00005e001b007a0c */ /* 0x000fe40005f81270 */
[----:B---3--:R-:W-:Y:S01]  /*8b280*/  PRMT R18, R10, 0x7632, R18 ;  /* 0x000076320a127816 */ /* 0x008fe20000000012 */
[----:B------:R-:W-:Y:S01]  /*8b290*/  IMAD.WIDE R16, R3, 0x2, R12 ;  /* 0x0000000203107825 */ /* 0x000fe200078e020c */
[----:B------:R-:W-:-:S03]  /*8b2a0*/  PRMT R19, R11, 0x7632, R19 ;  /* 0x000076320b137816 */ /* 0x000fc60000000013 */
[----:B------:R-:W-:Y:S01]  /*8b2b0*/  IMAD.WIDE R10, R3, 0x2, R14 ;  /* 0x00000002030a7825 */ /* 0x000fe200078e020e */
[----:B------:R-:W-:Y:S01]  /*8b2c0*/  ISETP.LT.AND P3, PT, R23, c[0x0][0x178], !P3 ;  /* 0x00005e0017007a0c */ /* 0x000fe20005f61270 */
[----:B------:R1:W-:Y:S04]  /*8b2d0*/  STL [R1+0x23a4], R29 ;  /* 0x0023a41d01007387 */ /* 0x0003e80000100800 */
[----:B-1----:R-:W3:Y:S01]  /*8b2e0*/  LDL.LU R29, [R1+0x640] ;  /* 0x00064000011d7983 */ /* 0x002ee20000300800 */
[----:B--2---:R-:W-:Y:S01]  /*8b2f0*/  IMAD.WIDE R8, R0, 0x2, R6 ;  /* 0x0000000200087825 */ /* 0x004fe200078e0206 */
[----:B------:R-:W-:-:S04]  /*8b300*/  IADD3 R0, R22, 0xc5, RZ ;  /* 0x000000c516007810 */ /* 0x000fc80007ffe0ff */
[----:B------:R1:W-:Y:S01]  /*8b310*/  @P1 STG.E.U16 [R8.64], R21 ;  /* 0x0000001508001986 */ /* 0x0003e2000c101506 */
[----:B------:R-:W-:Y:S02]  /*8b320*/  ISETP.GE.AND P1, PT, R0, c[0x0][0x17c], PT ;  /* 0x00005f0000007a0c */ /* 0x000fe40003f26270 */
[C---:B------:R-:W-:Y:S01]  /*8b330*/  IADD3 R0, R3.reuse, c[0x0][0x198], RZ ;  /* 0x0000660003007a10 */ /* 0x040fe20007ffe0ff */
[----:B-1----:R-:W-:-:S05]  /*8b340*/  IMAD.WIDE R8, R3, 0x2, R4 ;  /* 0x0000000203087825 */ /* 0x002fca00078e0204 */
[----:B------:R1:W-:Y:S04]  /*8b350*/  @P5 STG.E.U16 [R8.64], R18 ;  /* 0x0000001208005986 */ /* 0x0003e8000c101506 */
[----:B------:R2:W-:Y:S01]  /*8b360*/  @P6 STG.E.U16 [R10.64], R19 ;  /* 0x000000130a006986 */ /* 0x0005e2000c101506 */
[----:B-1----:R-:W-:Y:S01]  /*8b370*/  IMAD.WIDE R8, R3, 0x2, R6 ;  /* 0x0000000203087825 */ /* 0x002fe200078e0206 */
[----:B0-----:R-:W-:-:S03]  /*8b380*/  LOP3.LUT R3, R24, 0x7f, RZ, 0xc0, !PT ;  /* 0x0000007f18037812 */ /* 0x001fc600078ec0ff */
[----:B------:R-:W-:Y:S01]  /*8b390*/  IMAD.SHL.U32 R24, R24, 0x800, RZ ;  /* 0x0000080018187824 */ /* 0x000fe200078e00ff */
[----:B------:R0:W-:Y:S01]  /*8b3a0*/  @P4 STG.E.U16 [R16.64], R20 ;  /* 0x0000001410004986 */ /* 0x0001e2000c101506 */
[----:B------:R-:W-:-:S03]  /*8b3b0*/  ISETP.LT.AND P4, PT, R28, c[0x0][0x178], !P2 ;  /* 0x00005e001c007a0c */ /* 0x000fc60005781270 */
[----:B------:R-:W-:Y:S01]  /*8b3c0*/  LOP3.LUT R24, R24, 0x3000, RZ, 0xc0, !PT ;  /* 0x0000300018187812 */ /* 0x000fe200078ec0ff */
[----:B--2---:R-:W-:-:S04]  /*8b3d0*/  IMAD.WIDE R10, R0, 0x2, R4 ;  /* 0x00000002000a7825 */ /* 0x004fc800078e0204 */
[----:B------:R-:W-:Y:S01]  /*8b3e0*/  IMAD R24, R3, 0x10, R24 ;  /* 0x0000001003187824 */ /* 0x000fe200078e0218 */
[----:B0-----:R-:W-:-:S04]  /*8b3f0*/  PRMT R20, R21, 0x7632, R20 ;  /* 0x0000763215147816 */ /* 0x001fc80000000014 */
[----:B------:R-:W-:Y:S01]  /*8b400*/  LOP3.LUT R24, R24, 0x60, RZ, 0x3c, !PT ;  /* 0x0000006018187812 */ /* 0x000fe200078e3cff */
[----:B------:R-:W-:Y:S04]  /*8b410*/  @P3 STG.E.U16 [R8.64], R20 ;  /* 0x0000001408003986 */ /* 0x000fe8000c101506 */
[----:B------:R-:W-:Y:S04]  /*8b420*/  @P4 STG.E.U16 [R10.64], R2 ;  /* 0x000000020a004986 */ /* 0x000fe8000c101506 */
[----:B------:R-:W0:Y:S01]  /*8b430*/  LDS.128 R8, [R24] ;  /* 0x0000000018087984 */ /* 0x000e220000000c00 */
[----:B------:R-:W-:-:S04]  /*8b440*/  IADD3 R21, R22, 0xc6, RZ ;  /* 0x000000c616157810 */ /* 0x000fc80007ffe0ff */
[----:B------:R-:W-:Y:S02]  /*8b450*/  ISETP.GE.AND P3, PT, R21, c[0x0][0x17c], PT ;  /* 0x00005f0015007a0c */ /* 0x000fe40003f66270 */
[----:B------:R-:W2:Y:S01]  /*8b460*/  LDL.LU R21, [R1+0x660] ;  /* 0x0006600001157983 */ /* 0x000ea20000300800 */
[C---:B------:R-:W-:Y:S01]  /*8b470*/  IMAD.WIDE R16, R0.reuse, 0x2, R14 ;  /* 0x0000000200107825 */ /* 0x040fe200078e020e */
[----:B------:R-:W-:-:S03]  /*8b480*/  IADD3 R3, R0, c[0x0][0x198], RZ ;  /* 0x0000660000037a10 */ /* 0x000fc60007ffe0ff */
[C---:B------:R-:W-:Y:S01]  /*8b490*/  IMAD.WIDE R18, R0.reuse, 0x2, R12 ;  /* 0x0000000200127825 */ /* 0x040fe200078e020c */
[----:B0-----:R0:W-:Y:S03]  /*8b4a0*/  STL [R1+0x34], R9 ;  /* 0x0000340901007387 */ /* 0x0011e60000100800 */
[----:B------:R-:W-:Y:S01]  /*8b4b0*/  IMAD.MOV.U32 R24, RZ, RZ, R8 ;  /* 0x000000ffff187224 */ /* 0x000fe200078e0008 */
[----:B------:R1:W-:Y:S01]  /*8b4c0*/  STL.64 [R1+0x38], R10 ;  /* 0x0000380a01007387 */ /* 0x0003e20000100a00 */
[----:B0-----:R-:W-:Y:S01]  /*8b4d0*/  IMAD.WIDE R8, R0, 0x2, R6 ;  /* 0x0000000200087825 */ /* 0x001fe200078e0206 */
[----:B------:R-:W-:Y:S02]  /*8b4e0*/  PRMT R0, R2, 0x7632, R0 ;  /* 0x0000763202007816 */ /* 0x000fe40000000000 */
[----:B------:R-:W4:Y:S01]  /*8b4f0*/  LDL.LU R2, [R1+0x23b4] ;  /* 0x0023b40001027983 */ /* 0x000f220000300800 */
[----:B------:R-:W-:-:S02]  /*8b500*/  ISETP.LT.AND P5, PT, R26, c[0x0][0x178], !P2 ;  /* 0x00005e001a007a0c */ /* 0x000fc400057a1270 */
[----:B------:R-:W-:Y:S02]  /*8b510*/  ISETP.LT.AND P6, PT, R27, c[0x0][0x178], !P2 ;  /* 0x00005e001b007a0c */ /* 0x000fe400057c1270 */
[----:B------:R-:W-:Y:S02]  /*8b520*/  ISETP.LT.AND P2, PT, R23, c[0x0][0x178], !P2 ;  /* 0x00005e0017007a0c */ /* 0x000fe40005741270 */
[----:B------:R-:W-:Y:S01]  /*8b530*/  ISETP.LT.AND P4, PT, R27, c[0x0][0x178], !P1 ;  /* 0x00005e001b007a0c */ /* 0x000fe20004f81270 */
[----:B-1----:R-:W-:Y:S01]  /*8b540*/  IMAD.WIDE R10, R3, 0x2, R14 ;  /* 0x00000002030a7825 */ /* 0x002fe200078e020e */
[----:B---3--:R-:W-:Y:S01]  /*8b550*/  PRMT R20, R29, 0x7632, R20 ;  /* 0x000076321d147816 */ /* 0x008fe20000000014 */
[----:B------:R-:W-:Y:S04]  /*8b560*/  STL [R1+0x23b0], R26 ;  /* 0x0023b01a01007387 */ /* 0x000fe80000100800 */
[----:B------:R-:W-:Y:S04]  /*8b570*/  STL [R1+0x23ac], R24 ;  /* 0x0023ac1801007387 */ /* 0x000fe80000100800 */
[----:B--2---:R0:W-:Y:S01]  /*8b580*/  @P5 STG.E.U16 [R16.64], R21 ;  /* 0x0000001510005986 */ /* 0x0041e2000c101506 */
[----:B------:R-:W-:-:S03]  /*8b590*/  ISETP.LT.AND P5, PT, R28, c[0x0][0x178], !P1 ;  /* 0x00005e001c007a0c */ /* 0x000fc60004fa1270 */
[----:B------:R1:W-:Y:S01]  /*8b5a0*/  @P6 STG.E.U16 [R18.64], R29 ;  /* 0x0000001d12006986 */ /* 0x0003e2000c101506 */
[----:B------:R-:W-:-:S03]  /*8b5b0*/  ISETP.LT.AND P6, PT, R26, c[0x0][0x178], !P1 ;  /* 0x00005e001a007a0c */ /* 0x000fc60004fc1270 */
[----:B------:R2:W-:Y:S01]  /*8b5c0*/  @P2 STG.E.U16 [R8.64], R25 ;  /* 0x0000001908002986 */ /* 0x0005e2000c101506 */
[----:B0-----:R-:W-:Y:S01]  /*8b5d0*/  IMAD.WIDE R16, R3, 0x2, R12 ;  /* 0x0000000203107825 */ /* 0x001fe200078e020c */
[----:B-1----:R-:W-:-:S03]  /*8b5e0*/  PRMT R18, R21, 0x7632, R18 ;  /* 0x0000763215127816 */ /* 0x002fc60000000012 */
[----:B--2---:R-:W-:-:S05]  /*8b5f0*/  IMAD.WIDE R8, R3, 0x2, R4 ;  /* 0x0000000203087825 */ /* 0x004fca00078e0204 */
[----:B------:R-:W-:Y:S01]  /*8b600*/  @P5 STG.E.U16 [R8.64], R0 ;  /* 0x0000000008005986 */ /* 0x000fe2000c101506 */
[----:B------:R-:W-:-:S03]  /*8b610*/  ISETP.LT.AND P5, PT, R26, c[0x0][0x178], !P3 ;  /* 0x00005e001a007a0c */ /* 0x000fc60005fa1270 */
[----:B------:R-:W-:Y:S01]  /*8b620*/  @P6 STG.E.U16 [R10.64], R18 ;  /* 0x000000120a006986 */ /* 0x000fe2000c101506 */
[----:B------:R-:W-:-:S03]  /*8b630*/  ISETP.LT.AND P6, PT, R27, c[0x0][0x178], !P3 ;  /* 0x00005e001b007a0c */ /* 0x000fc60005fc1270 */
[----:B------:R0:W-:Y:S02]  /*8b640*/  @P4 STG.E.U16 [R16.64], R20 ;  /* 0x0000001410004986 */ /* 0x0001e4000c101506 */
[----:B0-----:R-:W-:Y:S02]  /*8b650*/  PRMT R20, R25, 0x7632, R20 ;  /* 0x0000763219147816 */ /* 0x001fe40000000014 */
[----:B----4-:R-:W0:Y:S01]  /*8b660*/  LDS.128 R24, [R2+0x800] ;  /* 0x0008000002187984 */ /* 0x010e220000000c00 */
[----:B------:R-:W-:Y:S01]  /*8b670*/  ISETP.LT.AND P1, PT, R23, c[0x0][0x178], !P1 ;  /* 0x00005e0017007a0c */ /* 0x000fe20004f21270 */
[----:B------:R-:W-:Y:S01]  /*8b680*/  IMAD.WIDE R8, R3, 0x2, R6 ;  /* 0x0000000203087825 */ /* 0x000fe200078e0206 */
[----:B------:R-:W-:-:S11]  /*8b690*/  IADD3 R21, R22, 0xc8, RZ ;  /* 0x000000c816157810 */ /* 0x000fd60007ffe0ff */
[----:B------:R1:W-:Y:S01]  /*8b6a0*/  @P1 STG.E.U16 [R8.64], R20 ;  /* 0x0000001408001986 */ /* 0x0003e2000c101506 */
[----:B------:R-:W-:-:S03]  /*8b6b0*/  ISETP.GE.AND P1, PT, R21, c[0x0][0x17c], PT ;  /* 0x00005f0015007a0c */ /* 0x000fc60003f26270 */
[----:B-1----:R-:W2:Y:S04]  /*8b6c0*/  LDL.LU R8, [R1+0x6b0] ;  /* 0x0006b00001087983 */ /* 0x002ea80000300800 */
[----:B------:R-:W3:Y:S04]  /*8b6d0*/  LDL.LU R9, [R1+0x690] ;  /* 0x0006900001097983 */ /* 0x000ee80000300800 */
[----:B------:R-:W4:Y:S04]  /*8b6e0*/  LDL R20, [R1+0x176c] ;  /* 0x00176c0001147983 */ /* 0x000f280000100800 */
[----:B------:R1:W-:Y:S04]  /*8b6f0*/  STL [R1+0x23a0], R21 ;  /* 0x0023a01501007387 */ /* 0x0003e80000100800 */
[----:B-1----:R-:W5:Y:S04]  /*8b700*/  LDL.LU R21, [R1+0x670] ;  /* 0x0006700001157983 */ /* 0x002f680000300800 */
[----:B0-----:R0:W-:Y:S04]  /*8b710*/  STL [R1+0x24], R25 ;  /* 0x0000241901007387 */ /* 0x0011e80000100800 */
[----:B------:R1:W-:Y:S01]  /*8b720*/  STL.64 [R1+0x28], R26 ;  /* 0x0000281a01007387 */ /* 0x0003e20000100a00 */
[----:B0-----:R-:W-:-:S03]  /*8b730*/  IMAD.MOV.U32 R25, RZ, RZ, R24 ;  /* 0x000000ffff197224 */ /* 0x001fc600078e0018 */
[----:B-1----:R-:W5:Y:S04]  /*8b740*/  LDL.LU R26, [R1+0x23b0] ;  /* 0x0023b000011a7983 */ /* 0x002f680000300800 */
[----:B------:R-:W5:Y:S01]  /*8b750*/  LDL.LU R24, [R1+0x23ac] ;  /* 0x0023ac0001187983 */ /* 0x000f620000300800 */
[----:B------:R-:W-:Y:S02]  /*8b760*/  ISETP.LT.AND P4, PT, R28, c[0x0][0x178], !P3 ;  /* 0x00005e001c007a0c */ /* 0x000fe40005f81270 */
[----:B------:R-:W-:Y:S01]  /*8b770*/  IADD3 R0, R3, c[0x0][0x198], RZ ;  /* 0x0000660003007a10 */ /* 0x000fe20007ffe0ff */
[----:B------:R-:W5:Y:S01]  /*8b780*/  LDL.LU R29, [R1+0x6e0] ;  /* 0x0006e000011d7983 */ /* 0x000f620000300800 */
[----:B------:R-:W-:Y:S02]  /*8b790*/  IADD3 R19, R22, 0xc7, RZ ;  /* 0x000000c716137810 */ /* 0x000fe40007ffe0ff */
[----:B------:R-:W-:Y:S01]  /*8b7a0*/  ISETP.LT.AND P3, PT, R23, c[0x0][0x178], !P3 ;  /* 0x00005e0017007a0c */ /* 0x000fe20005f61270 */
[C---:B------:R-:W-:Y:S01]  /*8b7b0*/  IMAD.WIDE R10, R0.reuse, 0x2, R4 ;  /* 0x00000002000a7825 */ /* 0x040fe200078e0204 */
[----:B------:R-:W-:Y:S01]  /*8b7c0*/  ISETP.GE.AND P2, PT, R19, c[0x0][0x17c], PT ;  /* 0x00005f0013007a0c */ /* 0x000fe20003f46270 */
[----:B------:R-:W5:Y:S02]  /*8b7d0*/  LDL.LU R27, [R1+0x6a0] ;  /* 0x0006a000011b7983 */ /* 0x000f640000300800 */
[----:B------:R-:W-:-:S04]  /*8b7e0*/  IMAD.WIDE R16, R0, 0x2, R14 ;  /* 0x0000000200107825 */ /* 0x000fc800078e020e */
[----:B------:R-:W-:-:S04]  /*8b7f0*/  IMAD.WIDE R18, R0, 0x2, R12 ;  /* 0x0000000200127825 */ /* 0x000fc800078e020c */
[----:B------:R-:W-:Y:S01]  /*8b800*/  IMAD.WIDE R2, R0, 0x2, R6 ;  /* 0x0000000200027825 */ /* 0x000fe200078e0206 */
[----:B--2---:R-:W-:Y:S04]  /*8b810*/  @P4 STG.E.U16 [R10.64], R8 ;  /* 0x000000080a004986 */ /* 0x004fe8000c101506 */
[----:B---3--:R0:W-:Y:S01]  /*8b820*/  @P5 STG.E.U16 [R16.64], R9 ;  /* 0x0000000910005986 */ /* 0x0081e2000c101506 */
[----:B------:R-:W-:Y:S02]  /*8b830*/  ISETP.LT.AND P5, PT, R28, c[0x0][0x178], !P2 ;  /* 0x00005e001c007a0c */ /* 0x000fe400057a1270 */
[----:B----4-:R-:W-:Y:S02]  /*8b840*/  ISETP.LT.AND P4, PT, R20, c[0x0][0x178], !P2 ;  /* 0x00005e0014007a0c */ /* 0x010fe40005781270 */
[----:B0-----:R-:W-:Y:S01]  /*8b850*/  IADD3 R16, R0, c[0x0][0x198], RZ ;  /* 0x0000660000107a10 */ /* 0x001fe20007ffe0ff */
[----:B-----5:R0:W-:Y:S01]  /*8b860*/  @P6 STG.E.U16 [R18.64], R21 ;  /* 0x0000001512006986 */ /* 0x0201e2000c101506 */
[----:B------:R-:W-:-:S02]  /*8b870*/  PRMT R0, R8, 0x7632, R0 ;  /* 0x0000763208007816 */ /* 0x000fc40000000000 */
[----:B------:R-:W-:Y:S01]  /*8b880*/  PRMT R17, R9, 0x7632, R17 ;  /* 0x0000763209117816 */ /* 0x000fe20000000011 */
[----:B------:R-:W-:-:S04]  /*8b890*/  IMAD.WIDE R8, R16, 0x2, R14 ;  /* 0x0000000210087825 */ /* 0x000fc800078e020e */
[----:B------:R-:W-:Y:S01]  /*8b8a0*/  IMAD.WIDE R10, R16, 0x2, R12 ;  /* 0x00000002100a7825 */ /* 0x000fe200078e020c */
[----:B0-----:R-:W-:Y:S02]  /*8b8b0*/  IADD3 R18, R22, 0xc9, RZ ;  /* 0x000000c916127810 */ /* 0x001fe40007ffe0ff */
[----:B------:R-:W-:Y:S02]  /*8b8c0*/  ISETP.LT.AND P6, PT, R26, c[0x0][0x178], !P2 ;  /* 0x00005e001a007a0c */ /* 0x000fe400057c1270 */
[----:B------:R-:W-:Y:S01]  /*8b8d0*/  ISETP.LT.AND P2, PT, R23, c[0x0][0x178], !P2 ;  /* 0x00005e0017007a0c */ /* 0x000fe20005741270 */
[----:B------:R0:W-:Y:S01]  /*8b8e0*/  @P3 STG.E.U16 [R2.64], R24 ;  /* 0x0000001802003986 */ /* 0x0001e2000c101506 */
[----:B------:R-:W-:Y:S02]  /*8b8f0*/  PRMT R19, R21, 0x7632, R19 ;  /* 0x0000763215137816 */ /* 0x000fe40000000013 */
[----:B------:R-:W-:Y:S02]  /*8b900*/  ISETP.GE.AND P3, PT, R18, c[0x0][0x17c], PT ;  /* 0x00005f0012007a0c */ /* 0x000fe40003f66270 */
[----:B------:R-:W-:Y:S01]  /*8b910*/  PRMT R18, R24, 0x7632, R18 ;  /* 0x0000763218127816 */ /* 0x000fe20000000012 */
[----:B0-----:R-:W-:-:S05]  /*8b920*/  IMAD.WIDE R2, R16, 0x2, R4 ;  /* 0x0000000210027825 */ /* 0x001fca00078e0204 */
[----:B------:R0:W-:Y:S04]  /*8b930*/  @P5 STG.E.U16 [R2.64], R0 ;  /* 0x0000000002005986 */ /* 0x0001e8000c101506 */
[----:B------:R-:W-:Y:S04]  /*8b940*/  @P6 STG.E.U16 [R8.64], R17 ;  /* 0x0000001108006986 */ /* 0x000fe8000c101506 */
[----:B------:R-:W-:Y:S01]  /*8b950*/  @P4 STG.E.U16 [R10.64], R19 ;  /* 0x000000130a004986 */ /* 0x000fe2000c101506 */
[----:B0-----:R-:W-:Y:S01]  /*8b960*/  IMAD.WIDE R2, R16, 0x2, R6 ;  /* 0x0000000210027825 */ /* 0x001fe200078e0206 */
[----:B------:R-:W-:-:S02]  /*8b970*/  ISETP.LT.AND P4, PT, R28, c[0x0][0x178], !P1 ;  /* 0x00005e001c007a0c */ /* 0x000fc40004f81270 */
[----:B------:R-:W2:Y:S04]  /*8b980*/  LDL.LU R28, [R1+0x23a8] ;  /* 0x0023a800011c7983 */ /* 0x000ea80000300800 */
[----:B------:R0:W-:Y:S04]  /*8b990*/  @P2 STG.E.U16 [R2.64], R18 ;  /* 0x0000001202002986 */ /* 0x0001e8000c101506 */
[----:B0-----:R-:W3:Y:S01]  /*8b9a0*/  LDL.LU R18, [R1+0x6c0] ;  /* 0x0006c00001127983 */ /* 0x001ee20000300800 */
[----:B------:R-:W-:Y:S02]  /*8b9b0*/  ISETP.LT.AND P5, PT, R26, c[0x0][0x178], !P1 ;  /* 0x00005e001a007a0c */ /* 0x000fe40004fa1270 */
[----:B------:R-:W-:-:S05]  /*8b9c0*/  IADD3 R0, R16, c[0x0][0x198], RZ ;  /* 0x0000660010007a10 */ /* 0x000fca0007ffe0ff */
[----:B------:R-:W-:-:S04]  /*8b9d0*/  IMAD.WIDE R8, R0, 0x2, R4 ;  /* 0x0000000200087825 */ /* 0x000fc800078e0204 */
[----:B------:R-:W-:Y:S01]  /*8b9e0*/  IMAD.WIDE R10, R0, 0x2, R14 ;  /* 0x00000002000a7825 */ /* 0x000fe200078e020e */
[----:B------:R-:W-:Y:S04]  /*8b9f0*/  @P4 STG.E.U16 [R8.64], R29 ;  /* 0x0000001d08004986 */ /* 0x000fe8000c101506 */
[----:B---3--:R-:W-:Y:S04]  /*8ba00*/  @P5 STG.E.U16 [R10.64], R18 ;  /* 0x000000120a005986 */ /* 0x008fe8000c101506 */
[----:B--2---:R-:W0:Y:S04]  /*8ba10*/  LDS.128 R8, [R28+0x800] ;  /* 0x000800001c087984 */ /* 0x004e280000000c00 */
[----:B0-----:R-:W-:Y:S04]  /*8ba20*/  STL [R1+0x14], R9 ;  /* 0x0000140901007387 */ /* 0x001fe80000100800 */
[----:B------:R-:W-:Y:S04]  /*8ba30*/  STL.64 [R1+0x18], R10 ;  /* 0x0000180a01007387 */ /* 0x000fe80000100a00 */
[----:B------:R-:W2:Y:S04]  /*8ba40*/  LDL R24, [R1+0x710] ;  /* 0x0007100001187983 */ /* 0x000ea80000100800 */
[----:B------:R-:W3:Y:S01]  /*8ba50*/  LDL.LU R28, [R1+0x1760] ;  /* 0x00176000011c7983 */ /* 0x000ee20000300800 */
[----:B------:R-:W-:Y:S01]  /*8ba60*/  ISETP.LT.AND P6, PT, R20, c[0x0][0x178], !P1 ;  /* 0x00005e0014007a0c */ /* 0x000fe20004fc1270 */
[----:B------:R-:W-:-:S04]  /*8ba70*/  IMAD.WIDE R16, R0, 0x2, R12 ;  /* 0x0000000200107825 */ /* 0x000fc800078e020c */
[----:B------:R-:W-:-:S08]  /*8ba80*/  IMAD.WIDE R2, R0, 0x2, R6 ;  /* 0x0000000200027825 */ /* 0x000fd000078e0206 */
[----:B------:R0:W-:Y:S02]  /*8ba90*/  @P6 STG.E.U16 [R16.64], R27 ;  /* 0x0000001b10006986 */ /* 0x0001e4000c101506 */
[----:B0-----:R-:W-:Y:S02]  /*8baa0*/  IADD3 R16, R0, c[0x0][0x198], RZ ;  /* 0x0000660000107a10 */ /* 0x001fe40007ffe0ff */
[----:B------:R-:W-:Y:S02]  /*8bab0*/  PRMT R0, R29, 0x7632, R0 ;  /* 0x000076321d007816 */ /* 0x000fe40000000000 */
[----:B------:R-:W4:Y:S01]  /*8bac0*/  LDL.LU R29, [R1+0x23a4] ;  /* 0x0023a400011d7983 */ /* 0x000f220000300800 */
[----:B------:R-:W-:Y:S02]  /*8bad0*/  ISETP.LT.AND P1, PT, R23, c[0x0][0x178], !P1 ;  /* 0x00005e0017007a0c */ /* 0x000fe40004f21270 */
[----:B------:R-:W-:Y:S02]  /*8bae0*/  ISETP.LT.AND P6, PT, R26, c[0x0][0x178], !P3 ;  /* 0x00005e001a007a0c */ /* 0x000fe40005fc1270 */
[----:B------:R-:W-:-:S02]  /*8baf0*/  ISETP.LT.AND P4, PT, R20, c[0x0][0x178], !P3 ;  /* 0x00005e0014007a0c */ /* 0x000fc40005f81270 */
[----:B------:R-:W-:Y:S02]  /*8bb00*/  IADD3 R19, R22, 0xca, RZ ;  /* 0x000000ca16137810 */ /* 0x000fe40007ffe0ff */
[----:B------:R-:W-:Y:S02]  /*8bb10*/  PRMT R17, R18, 0x7632, R17 ;  /* 0x0000763212117816 */ /* 0x000fe40000000011 */
[----:B------:R-:W-:-:S03]  /*8bb20*/  IADD3 R18, R22, 0xcb, RZ ;  /* 0x000000cb16127810 */ /* 0x000fc60007ffe0ff */
[----:B------:R0:W-:Y:S01]  /*8bb30*/  @P1 STG.E.U16 [R2.64], R25 ;  /* 0x0000001902001986 */ /* 0x0001e2000c101506 */
[----:B------:R-:W-:Y:S01]  /*8bb40*/  IMAD.MOV.U32 R21, RZ, RZ, R8 ;  /* 0x000000ffff157224 */ /* 0x000fe200078e0008 */
[----:B------:R-:W-:Y:S01]  /*8bb50*/  ISETP.GE.AND P2, PT, R19, c[0x0][0x17c], PT ;  /* 0x00005f0013007a0c */ /* 0x000fe20003f46270 */
[----:B------:R-:W-:Y:S01]  /*8bb60*/  IMAD.WIDE R8, R16, 0x2, R14 ;  /* 0x0000000210087825 */ /* 0x000fe200078e020e */
[----:B------:R-:W-:Y:S02]  /*8bb70*/  PRMT R19, R27, 0x7632, R19 ;  /* 0x000076321b137816 */ /* 0x000fe40000000013 */
[----:B------:R-:W-:Y:S01]  /*8bb80*/  ISETP.GE.AND P1, PT, R18, c[0x0][0x17c], PT ;  /* 0x00005f0012007a0c */ /* 0x000fe20003f26270 */
[----:B------:R-:W-:-:S04]  /*8bb90*/  IMAD.WIDE R10, R16, 0x2, R12 ;  /* 0x00000002100a7825 */ /* 0x000fc800078e020c */
[----:B0-----:R-:W-:Y:S01]  /*8bba0*/  IMAD.WIDE R2, R16, 0x2, R4 ;  /* 0x0000000210027825 */ /* 0x001fe200078e0204 */
[----:B------:R-:W-:Y:S02]  /*8bbb0*/  PRMT R18, R25, 0x7632, R18 ;  /* 0x0000763219127816 */ /* 0x000fe40000000012 */
[----:B---3--:R-:W-:Y:S02]  /*8bbc0*/  ISETP.LT.AND P5, PT, R28, c[0x0][0x178], !P3 ;  /* 0x00005e001c007a0c */ /* 0x008fe40005fa1270 */
[----:B------:R-:W-:-:S11]  /*8bbd0*/  ISETP.LT.AND P3, PT, R23, c[0x0][0x178], !P3 ;  /* 0x00005e0017007a0c */ /* 0x000fd60005f61270 */
[----:B------:R0:W-:Y:S04]  /*8bbe0*/  @P5 STG.E.U16 [R2.64], R0 ;  /* 0x0000000002005986 */ /* 0x0001e8000c101506 */
[----:B------:R-:W-:Y:S04]  /*8bbf0*/  @P6 STG.E.U16 [R8.64], R17 ;  /* 0x0000001108006986 */ /* 0x000fe8000c101506 */
[----:B------:R-:W-:Y:S01]  /*8bc00*/  @P4 STG.E.U16 [R10.64], R19 ;  /* 0x000000130a004986 */ /* 0x000fe2000c101506 */
[----:B0-----:R-:W-:-:S05]  /*8bc10*/  IMAD.WIDE R2, R16, 0x2, R6 ;  /* 0x0000000210027825 */ /* 0x001fca00078e0206 */
[----:B------:R0:W-:Y:S04]  /*8bc20*/  @P3 STG.E.U16 [R2.64], R18 ;  /* 0x0000001202003986 */ /* 0x0001e8000c101506 */
[----:B0-----:R-:W3:Y:S01]  /*8bc30*/  LDL.LU R18, [R1+0x6f0] ;  /* 0x0006f00001127983 */ /* 0x001ee20000300800 */
[----:B------:R-:W-:Y:S02]  /*8bc40*/  ISETP.LT.AND P4, PT, R28, c[0x0][0x178], !P2 ;  /* 0x00005e001c007a0c */ /* 0x000fe40005781270 */
[----:B------:R-:W-:-:S05]  /*8bc50*/  IADD3 R0, R16, c[0x0][0x198], RZ ;  /* 0x0000660010007a10 */ /* 0x000fca0007ffe0ff */
[----:B------:R-:W-:Y:S01]  /*8bc60*/  IMAD.WIDE R8, R0, 0x2, R4 ;  /* 0x0000000200087825 */ /* 0x000fe200078e0204 */
[----:B------:R-:W-:-:S05]  /*8bc70*/  ISETP.LT.AND P5, PT, R26, c[0x0][0x178], !P2 ;  /* 0x00005e001a007a0c */ /* 0x000fca00057a1270 */
[----:B--2---:R0:W-:Y:S04]  /*8bc80*/  @P4 STG.E.U16 [R8.64], R24 ;  /* 0x0000001808004986 */ /* 0x0041e8000c101506 */
[----:B----4-:R-:W1:Y:S01]  /*8bc90*/  LDS.128 R24, [R29+0x800] ;  /* 0x000800001d187984 */ /* 0x010e620000000c00 */
[----:B------:R-:W-:-:S03]  /*8bca0*/  IMAD.WIDE R10, R0, 0x2, R14 ;  /* 0x00000002000a7825 */ /* 0x000fc600078e020e */
[----:B0-----:R-:W2:Y:S04]  /*8bcb0*/  LDL.LU R9, [R1+0x710] ;  /* 0x0007100001097983 */ /* 0x001ea80000300800 */
[----:B---3--:R0:W-:Y:S04]  /*8bcc0*/  @P5 STG.E.U16 [R10.64], R18 ;  /* 0x000000120a005986 */ /* 0x0081e8000c101506 */
[----:B0-----:R-:W3:Y:S04]  /*8bcd0*/  LDL.LU R11, [R1+0x6d0] ;  /* 0x0006d000010b7983 */ /* 0x001ee80000300800 */
[----:B-1----:R0:W-:Y:S04]  /*8bce0*/  STL [R1+0x238c], R27 ;  /* 0x00238c1b01007387 */ /* 0x0021e80000100800 */
[----:B0-----:R-:W4:Y:S01]  /*8bcf0*/  LDL R27, [R1+0x1768] ;  /* 0x00176800011b7983 */ /* 0x001f220000100800 */
[----:B------:R-:W-:Y:S01]  /*8bd00*/  ISETP.LT.AND P6, PT, R20, c[0x0][0x178], !P2 ;  /* 0x00005e0014007a0c */ /* 0x000fe200057c1270 */
[----:B------:R-:W-:Y:S01]  /*8bd10*/  IMAD.WIDE R16, R0, 0x2, R12 ;  /* 0x0000000200107825 */ /* 0x000fe200078e020c */
[----:B------:R-:W-:-:S02]  /*8bd20*/  ISETP.LT.AND P2, PT, R23, c[0x0][0x178], !P2 ;  /* 0x00005e0017007a0c */ /* 0x000fc40005741270 */
[----:B------:R-:W-:Y:S01]  /*8bd30*/  ISETP.LT.AND P5, PT, R28, c[0x0][0x178], !P1 ;  /* 0x00005e001c007a0c */ /* 0x000fe20004fa1270 */
[----:B------:R-:W-:Y:S01]  /*8bd40*/  IMAD.WIDE R2, R0, 0x2, R6 ;  /* 0x0000000200027825 */ /* 0x000fe200078e0206 */
[----:B------:R-:W-:Y:S02]  /*8bd50*/  ISETP.LT.AND P4, PT, R20, c[0x0][0x178], !P1 ;  /* 0x00005e0014007a0c */ /* 0x000fe40004f81270 */
[----:B------:R-:W-:-:S04]  /*8bd60*/  IADD3 R19, R22, 0xcc, RZ ;  /* 0x000000cc16137810 */ /* 0x000fc80007ffe0ff */
[----:B------:R-:W-:Y:S01]  /*8bd70*/  ISETP.GE.AND P3, PT, R19, c[0x0][0x17c], PT ;  /* 0x00005f0013007a0c */ /* 0x000fe20003f66270 */
[----:B---3--:R0:W-:Y:S01]  /*8bd80*/  @P6 STG.E.U16 [R16.64], R11 ;  /* 0x0000000b10006986 */ /* 0x0081e2000c101506 */
[----:B------:R-:W-:-:S03]  /*8bd90*/  PRMT R19, R11, 0x7632, R19 ;  /* 0x000076320b137816 */ /* 0x000fc60000000013 */
[----:B------:R1:W-:Y:S01]  /*8bda0*/  @P2 STG.E.U16 [R2.64], R21 ;  /* 0x0000001502002986 */ /* 0x0003e2000c101506 */
[----:B0-----:R-:W-:Y:S02]  /*8bdb0*/  IADD3 R16, R0, c[0x0][0x198], RZ ;  /* 0x0000660000107a10 */ /* 0x001fe40007ffe0ff */
[----:B----4-:R-:W-:Y:S02]  /*8bdc0*/  ISETP.LT.AND P6, PT, R27, c[0x0][0x178], !P1 ;  /* 0x00005e001b007a0c */ /* 0x010fe40004fc1270 */
[----:B------:R-:W-:Y:S01]  /*8bdd0*/  ISETP.LT.AND P1, PT, R23, c[0x0][0x178], !P1 ;  /* 0x00005e0017007a0c */ /* 0x000fe20004f21270 */
[----:B-1----:R-:W-:Y:S01]  /*8bde0*/  IMAD.WIDE R2, R16, 0x2, R4 ;  /* 0x0000000210027825 */ /* 0x002fe200078e0204 */
[----:B--2---:R-:W-:Y:S02]  /*8bdf0*/  PRMT R0, R9, 0x7632, R0 ;  /* 0x0000763209007816 */ /* 0x004fe40000000000 */
[----:B------:R-:W-:Y:S01]  /*8be00*/  PRMT R17, R18, 0x7632, R17 ;  /* 0x0000763212117816 */ /* 0x000fe20000000011 */
[----:B------:R-:W-:Y:S01]  /*8be10*/  IMAD.WIDE R8, R16, 0x2, R14 ;  /* 0x0000000210087825 */ /* 0x000fe200078e020e */
[----:B------:R-:W-:-:S03]  /*8be20*/  IADD3 R18, R22, 0xcd, RZ ;  /* 0x000000cd16127810 */ /* 0x000fc60007ffe0ff */
[----:B------:R-:W-:Y:S01]  /*8be30*/  IMAD.WIDE R10, R16, 0x2, R12 ;  /* 0x00000002100a7825 */ /* 0x000fe200078e020c */
[----:B------:R-:W-:Y:S01]  /*8be40*/  ISETP.GE.AND P2, PT, R18, c[0x0][0x17c], PT ;  /* 0x00005f0012007a0c */ /* 0x000fe20003f46270 */
[----:B------:R0:W-:Y:S01]  /*8be50*/  @P5 STG.E.U16 [R2.64], R0 ;  /* 0x0000000002005986 */ /* 0x0001e2000c101506 */
[----:B------:R-:W-:-:S03]  /*8be60*/  PRMT R18, R21, 0x7632, R18 ;  /* 0x0000763215127816 */ /* 0x000fc60000000012 */
[----:B------:R-:W-:Y:S01]  /*8be70*/  @P6 STG.E.U16 [R8.64], R17 ;  /* 0x0000001108006986 */ /* 0x000fe2000c101506 */
[----:B------:R-:W-:-:S03]  /*8be80*/  ISETP.LT.AND P5, PT, R27, c[0x0][0x178], !P3 ;  /* 0x00005e001b007a0c */ /* 0x000fc60005fa1270 */
[----:B------:R1:W-:Y:S01]  /*8be90*/  @P4 STG.E.U16 [R10.64], R19 ;  /* 0x000000130a004986 */ /* 0x0003e2000c101506 */
[----:B------:R-:W-:Y:S01]  /*8bea0*/  ISETP.LT.AND P4, PT, R28, c[0x0][0x178], !P3 ;  /* 0x00005e001c007a0c */ /* 0x000fe20005f81270 */
[----:B0-----:R-:W-:Y:S01]  /*8beb0*/  IMAD.WIDE R2, R16, 0x2, R6 ;  /* 0x0000000210027825 */ /* 0x001fe200078e0206 */
[----:B------:R-:W-:Y:S01]  /*8bec0*/  ISETP.LT.AND P6, PT, R20, c[0x0][0x178], !P3 ;  /* 0x00005e0014007a0c */ /* 0x000fe20005fc1270 */
[----:B------:R-:W2:Y:S01]  /*8bed0*/  LDL.LU R21, [R1+0x23a0] ;  /* 0x0023a00001157983 */ /* 0x000ea20000300800 */
[----:B------:R-:W-:-:S03]  /*8bee0*/  ISETP.LT.AND P3, PT, R23, c[0x0][0x178], !P3 ;  /* 0x00005e0017007a0c */ /* 0x000fc60005f61270 */
[----:B------:R-:W3:Y:S01]  /*8bef0*/  LDL.LU R23, [R1+0x239c] ;  /* 0x00239c0001177983 */ /* 0x000ee20000300800 */
[----:B-1----:R-:W-:-:S03]  /*8bf00*/  IADD3 R19, R22, 0xce, RZ ;  /* 0x000000ce16137810 */ /* 0x002fc60007ffe0ff */
[----:B------:R0:W-:Y:S01]  /*8bf10*/  @P1 STG.E.U16 [R2.64], R18 ;  /* 0x0000001202001986 */ /* 0x0001e2000c101506 */
[----:B------:R-:W-:-:S03]  /*8bf20*/  ISETP.GE.AND P1, PT, R19, c[0x0][0x17c], PT ;  /* 0x00005f0013007a0c */ /* 0x000fc60003f26270 */
[----:B0-----:R-:W4:Y:S04]  /*8bf30*/  LDL R2, [R1+0x750] ;  /* 0x0007500001027983 */ /* 0x001f280000100800 */
[----:B------:R-:W5:Y:S04]  /*8bf40*/  LDL.LU R18, [R1+0x720] ;  /* 0x0007200001127983 */ /* 0x000f680000300800 */
[----:B------:R-:W2:Y:S01]  /*8bf50*/  LDL.LU R19, [R1+0x740] ;  /* 0x0007400001137983 */ /* 0x000ea20000300800 */
[----:B------:R-:W-:-:S05]  /*8bf60*/  IADD3 R0, R16, c[0x0][0x198], RZ ;  /* 0x0000660010007a10 */ /* 0x000fca0007ffe0ff */
[----:B------:R-:W-:-:S04]  /*8bf70*/  IMAD.WIDE R8, R0, 0x2, R4 ;  /* 0x0000000200087825 */ /* 0x000fc800078e0204 */
[----:B------:R-:W-:-:S04]  /*8bf80*/  IMAD.WIDE R10, R0, 0x2, R14 ;  /* 0x00000002000a7825 */ /* 0x000fc800078e020e */
[----:B------:R-:W-:Y:S01]  /*8bf90*/  IMAD.WIDE R16, R0, 0x2, R12 ;  /* 0x0000000200107825 */ /* 0x000fe200078e020c */
[----:B------:R-:W0:Y:S02]  /*8bfa0*/  S2R R29, SR_TID.X ;  /* 0x00000000001d7919 */ /* 0x000e240000002100 */
[C---:B0-----:R-:W-:Y:S01]  /*8bfb0*/  LOP3.LUT R3, R29.reuse, 0x7f, RZ, 0xc0, !PT ;  /* 0x0000007f1d037812 */ /* 0x041fe200078ec0ff */
[----:B------:R-:W-:-:S05]  /*8bfc0*/  IMAD.SHL.U32 R29, R29, 0x800, RZ ;  /* 0x000008001d1d7824 */ /* 0x000fca00078e00ff */
[----:B------:R-:W-:Y:S01]  /*8bfd0*/  LOP3.LUT R29, R29, 0x3000, RZ, 0xc0, !PT ;  /* 0x000030001d1d7812 */ /* 0x000fe200078ec0ff */
[----:B----4-:R-:W-:Y:S04]  /*8bfe0*/  @P4 STG.E.U16 [R8.64], R2 ;  /* 0x0000000208004986 */ /* 0x010fe8000c101506 */
[----:B--2---:R-:W-:Y:S04]  /*8bff0*/  @P5 STG.E.U16 [R10.64], R19 ;  /* 0x000000130a005986 */ /* 0x004fe8000c101506 */
[----:B-----5:R0:W-:Y:S04]  /*8c000*/  @P6 STG.E.U16 [R16.64], R18 ;  /* 0x0000001210006986 */ /* 0x0201e8000c101506 */
[----:B0-----:R-:W2:Y:S01]  /*8c010*/  LDL.LU R17, [R1+0x750] ;  /* 0x0007500001117983 */ /* 0x001ea20000300800 */
[----:B------:R-:W-:-:S05]  /*8c020*/  IMAD R29, R3, 0x10, R29 ;  /* 0x00000010031d7824 */ /* 0x000fca00078e021d */
[----:B------:R-:W-:-:S05]  /*8c030*/  LOP3.LUT R29, R29, 0x60, RZ, 0x3c, !PT ;  /* 0x000000601d1d7812 */ /* 0x000fca00078e3cff */
[----:B------:R0:W1:Y:S01]  /*8c040*/  LDS.128 R8, [R29+0x800] ;  /* 0x000800001d087984 */ /* 0x0000620000000c00 */
[----:B------:R-:W-:Y:S01]  /*8c050*/  ISETP.LT.AND P5, PT, R28, c[0x0][0x178], !P2 ;  /* 0x00005e001c007a0c */ /* 0x000fe200057a1270 */
[----:B------:R-:W-:Y:S01]  /*8c060*/  IMAD.WIDE R2, R0, 0x2, R6 ;  /* 0x0000000200027825 */ /* 0x000fe200078e0206 */
[----:B------:R-:W-:Y:S02]  /*8c070*/  ISETP.LT.AND P4, PT, R20, c[0x0][0x178], !P2 ;  /* 0x00005e0014007a0c */ /* 0x000fe40005781270 */
[----:B------:R-:W-:Y:S01]  /*8c080*/  IADD3 R20, R0, c[0x0][0x198], RZ ;  /* 0x0000660000147a10 */ /* 0x000fe20007ffe0ff */
[----:B0-----:R-:W4:Y:S04]  /*8c090*/  LDL.LU R29, [R1+0x700] ;  /* 0x00070000011d7983 */ /* 0x001f280000300800 */
[----:B------:R0:W-:Y:S02]  /*8c0a0*/  @P3 STG.E.U16 [R2.64], R24 ;  /* 0x0000001802003986 */ /* 0x0001e4000c101506 */
[----:B0-----:R-:W-:-:S02]  /*8c0b0*/  IMAD.WIDE R2, R20, 0x2, R4 ;  /* 0x0000000214027825 */ /* 0x001fc400078e0204 */
[----:B-1----:R0:W-:Y:S04]  /*8c0c0*/  STL [R1+0x2398], R10 ;  /* 0x0023980a01007387 */ /* 0x0021e80000100800 */
[----:B0-----:R-:W5:Y:S04]  /*8c0d0*/  LDL.LU R10, [R1+0x730] ;  /* 0x00073000010a7983 */ /* 0x001f680000300800 */
[----:B------:R0:W-:Y:S04]  /*8c0e0*/  STL [R1+0x2390], R11 ;  /* 0x0023900b01007387 */ /* 0x0001e80000100800 */
[----:B0-----:R-:W4:Y:S01]  /*8c0f0*/  LDL R11, [R1+0x1770] ;  /* 0x00177000010b7983 */ /* 0x001f220000100800 */
[----:B--2---:R-:W-:-:S05]  /*8c100*/  PRMT R0, R17, 0x7632, R0 ;  /* 0x0000763211007816 */ /* 0x004fca0000000000 */
[----:B------:R0:W-:Y:S04]  /*8c110*/  @P5 STG.E.U16 [R2.64], R0 ;  /* 0x0000000002005986 */ /* 0x0001e8000c101506 */
[----:B0-----:R-:W2:Y:S01]  /*8c120*/  LDL R3, [R1+0x176c] ;  /* 0x00176c0001037983 */ /* 0x001ea20000100800 */
[----:B------:R-:W-:Y:S01]  /*8c130*/  ISETP.LT.AND P6, PT, R27, c[0x0][0x178], !P2 ;  /* 0x00005e001b007a0c */ /* 0x000fe200057c1270 */
[----:B------:R-:W-:Y:S01]  /*8c140*/  IMAD.WIDE R16, R20, 0x2, R14 ;  /* 0x0000000214107825 */ /* 0x000fe200078e020e */
[----:B------:R-:W-:Y:S02]  /*8c150*/  IADD3 R22, R22, 0xcf, RZ ;  /* 0x000000cf16167810 */ /* 0x000fe40007ffe0ff */
[----:B------:R-:W-:Y:S02]  /*8c160*/  PRMT R21, R19, 0x7632, R21 ;  /* 0x0000763213157816 */ /* 0x000fe40000000015 */
[----:B------:R-:W-:-:S02]  /*8c170*/  ISETP.GE.AND P3, PT, R22, c[0x0][0x17c], PT ;  /* 0x00005f0016007a0c */ /* 0x000fc40003f66270 */
[----:B------:R-:W-:Y:S02]  /*8c180*/  PRMT R22, R24, 0x7632, R22 ;  /* 0x0000763218167816 */ /* 0x000fe40000000016 */
[----:B---3--:R-:W-:Y:S01]  /*8c190*/  PRMT R23, R18, 0x7632, R23 ;  /* 0x0000763212177816 */ /* 0x008fe20000000017 */
[----:B------:R-:W3:Y:S01]  /*8c1a0*/  LDL.LU R24, [R1+0x1740] ;  /* 0x0017400001187983 */ /* 0x000ee20000300800 */
[----:B------:R-:W-:-:S03]  /*8c1b0*/  IMAD.WIDE R18, R20, 0x2, R12 ;  /* 0x0000000214127825 */ /* 0x000fc600078e020c */
[----:B------:R-:W-:Y:S04]  /*8c1c0*/  @P6 STG.E.U16 [R16.64], R21 ;  /* 0x0000001510006986 */ /* 0x000fe8000c101506 */
[----:B------:R-:W-:Y:S01]  /*8c1d0*/  @P4 STG.E.U16 [R18.64], R23 ;  /* 0x0000001712004986 */ /* 0x000fe2000c101506 */
[----:B----4-:R-:W-:Y:S02]  /*8c1e0*/  ISETP.LT.AND P2, PT, R11, c[0x0][0x178], !P2 ;  /* 0x00005e000b007a0c */ /* 0x010fe40005741270 */
[----:B--2---:R-:W-:Y:S01]  /*8c1f0*/  ISETP.LT.AND P6, PT, R3, c[0x0][0x178], !P1 ;  /* 0x00005e0003007a0c */ /* 0x004fe20004fc1270 */
[----:B------:R-:W-:-:S10]  /*8c200*/  IMAD.WIDE R2, R20, 0x2, R6 ;  /* 0x0000000214027825 */ /* 0x000fd400078e0206 */
[----:B------:R0:W-:Y:S04]  /*8c210*/  @P2 STG.E.U16 [R2.64], R22 ;  /* 0x0000001602002986 */ /* 0x0001e8000c101506 */
[----:B0-----:R-:W2:Y:S01]  /*8c220*/  LDL R3, [R1+0x760] ;  /* 0x0007600001037983 */ /* 0x001ea20000100800 */
[----:B------:R-:W-:Y:S02]  /*8c230*/  ISETP.LT.AND P4, PT, R28, c[0x0][0x178], !P1 ;  /* 0x00005e001c007a0c */ /* 0x000fe40004f81270 */
[----:B------:R-:W-:Y:S02]  /*8c240*/  IADD3 R0, R20, c[0x0][0x198], RZ ;  /* 0x0000660014007a10 */ /* 0x000fe40007ffe0ff */
[----:B---3--:R-:W-:-:S03]  /*8c250*/  IADD3 R23, R24, 0xd0, RZ ;  /* 0x000000d018177810 */ /* 0x008fc60007ffe0ff */
[----:B------:R-:W-:Y:S01]  /*8c260*/  IMAD.WIDE R16, R0, 0x2, R4 ;  /* 0x0000000200107825 */ /* 0x000fe200078e0204 */
[----:B------:R-:W-:Y:S01]  /*8c270*/  ISETP.GE.AND P2, PT, R23, c[0x0][0x17c], PT ;  /* 0x00005f0017007a0c */ /* 0x000fe20003f46270 */
[----:B------:R0:W-:Y:S04]  /*8c280*/  STL [R1+0x2394], R23 ;  /* 0x0023941701007387 */ /* 0x0001e80000100800 */
[----:B0-----:R-:W3:Y:S01]  /*8c290*/  LDL R23, [R1+0x176c] ;  /* 0x00176c0001177983 */ /* 0x001ee20000100800 */
[----:B------:R-:W-:-:S03]  /*8c2a0*/  ISETP.LT.AND P5, PT, R27, c[0x0][0x178], !P1 ;  /* 0x00005e001b007a0c */ /* 0x000fc60004fa1270 */
[----:B--2---:R0:W-:Y:S04]  /*8c2b0*/  @P4 STG.E.U16 [R16.64], R3 ;  /* 0x0000000310004986 */ /* 0x0041e8000c101506 */
[----:B0-----:R-:W2:Y:S01]  /*8c2c0*/  LDL.LU R17, [R1+0x760] ;  /* 0x0007600001117983 */ /* 0x001ea20000300800 */
[----:B------:R-:W-:Y:S01]  /*8c2d0*/  ISETP.LT.AND P1, PT, R11, c[0x0][0x178], !P1 ;  /* 0x00005e000b007a0c */ /* 0x000fe20004f21270 */
[----:B------:R-:W-:-:S04]  /*8c2e0*/  IMAD.WIDE R18, R0, 0x2, R14 ;  /* 0x0000000200127825 */ /* 0x000fc800078e020e */
[----:B------:R-:W-:Y:S01]  /*8c2f0*/  IMAD.WIDE R20, R0, 0x2, R12 ;  /* 0x0000000200147825 */ /* 0x000fe200078e020c */
[----:B-----5:R-:W-:Y:S01]  /*8c300*/  @P5 STG.E.U16 [R18.64], R10 ;  /* 0x0000000a12005986 */ /* 0x020fe2000c101506 */
[----:B------:R-:W-:Y:S02]  /*8c310*/  ISETP.LT.AND P5, PT, R28, c[0x0][0x178], !P3 ;  /* 0x00005e001c007a0c */ /* 0x000fe40005fa1270 */
[----:B------:R-:W-:Y:S01]  /*8c320*/  IMAD.WIDE R2, R0, 0x2, R6 ;  /* 0x0000000200027825 */ /* 0x000fe200078e0206 */
[----:B------:R0:W-:Y:S01]  /*8c330*/  @P6 STG.E.U16 [R20.64], R29 ;  /* 0x0000001d14006986 */ /* 0x0001e2000c101506 */
[----:B------:R-:W-:Y:S02]  /*8c340*/  ISETP.LT.AND P6, PT, R27, c[0x0][0x178], !P3 ;  /* 0x00005e001b007a0c */ /* 0x000fe40005fc1270 */
[----:B---3--:R-:W-:Y:S01]  /*8c350*/  ISETP.LT.AND P4, PT, R23, c[0x0][0x178], !P3 ;  /* 0x00005e0017007a0c */ /* 0x008fe20005f81270 */
[----:B------:R1:W-:Y:S01]  /*8c360*/  @P1 STG.E.U16 [R2.64], R8 ;  /* 0x0000000802001986 */ /* 0x0003e2000c101506 */
[----:B------:R-:W-:-:S02]  /*8c370*/  ISETP.LT.AND P3, PT, R11, c[0x0][0x178], !P3 ;  /* 0x00005e000b007a0c */ /* 0x000fc40005f61270 */
[----:B0-----:R-:W-:-:S05]  /*8c380*/  IADD3 R20, R0, c[0x0][0x198], RZ ;  /* 0x0000660000147a10 */ /* 0x001fca0007ffe0ff */
[----:B-1----:R-:W-:Y:S01]  /*8c390*/  IMAD.WIDE R2, R20, 0x2, R4 ;  /* 0x0000000214027825 */ /* 0x002fe200078e0204 */
[----:B------:R-:W-:Y:S02]  /*8c3a0*/  PRMT R21, R10, 0x7632, R21 ;  /* 0x000076320a157816 */ /* 0x000fe40000000015 */
[----:B------:R-:W-:Y:S01]  /*8c3b0*/  PRMT R22, R29, 0x7632, R22 ;  /* 0x000076321d167816 */ /* 0x000fe20000000016 */
[C---:B------:R-:W-:Y:S01]  /*8c3c0*/  IMAD.WIDE R18, R20.reuse, 0x2, R12 ;  /* 0x0000000214127825 */ /* 0x040fe200078e020c */
[----:B------:R-:W3:Y:S04]  /*8c3d0*/  LDL.LU R10, [R1+0x54] ;  /* 0x00005400010a7983 */ /* 0x000ee80000300800 */
[----:B------:R-:W4:Y:S01]  /*8c3e0*/  LDL.LU R29, [R1+0x634] ;  /* 0x00063400011d7983 */ /* 0x000f220000300800 */
[----:B--2---:R-:W-:Y:S01]  /*8c3f0*/  PRMT R8, R17, 0x7632, R8 ;  /* 0x0000763211087816 */ /* 0x004fe20000000008 */
[----:B------:R-:W-:-:S04]  /*8c400*/  IMAD.WIDE R16, R20, 0x2, R14 ;  /* 0x0000000214107825 */ /* 0x000fc800078e020e */
[----:B------:R0:W-:Y:S04]  /*8c410*/  @P5 STG.E.U16 [R2.64], R8 ;  /* 0x0000000802005986 */ /* 0x0001e8000c101506 */
[----:B------:R-:W-:Y:S04]  /*8c420*/  @P6 STG.E.U16 [R16.64], R21 ;  /* 0x0000001510006986 */ /* 0x000fe8000c101506 */
[----:B------:R-:W-:Y:S01]  /*8c430*/  @P4 STG.E.U16 [R18.64], R22 ;  /* 0x0000001612004986 */ /* 0x000fe2000c101506 */
[----:B0-----:R-:W-:Y:S01]  /*8c440*/  PRMT R8, R8, 0x7632, R8 ;  /* 0x0000763208087816 */ /* 0x001fe20000000008 */
[----:B------:R-:W-:-:S05]  /*8c450*/  IMAD.WIDE R2, R20, 0x2, R6 ;  /* 0x0000000214027825 */ /* 0x000fca00078e0206 */
[----:B------:R0:W-:Y:S04]  /*8c460*/  @P3 STG.E.U16 [R2.64], R8 ;  /* 0x0000000802003986 */ /* 0x0001e8000c101506 */
[----:B0-----:R-:W2:Y:S01]  /*8c470*/  LDL R3, [R1+0x614] ;  /* 0x0006140001037983 */ /* 0x001ea20000100800 */
[----:B------:R-:W-:Y:S02]  /*8c480*/  IADD3 R0, R24, 0xd1, RZ ;  /* 0x000000d118007810 */ /* 0x000fe40007ffe0ff */
[----:B------:R-:W-:Y:S02]  /*8c490*/  ISETP.LT.AND P4, PT, R28, c[0x0][0x178], !P2 ;  /* 0x00005e001c007a0c */ /* 0x000fe40005781270 */
[----:B------:R-:W-:Y:S02]  /*8c4a0*/  ISETP.GE.AND P1, PT, R0, c[0x0][0x17c], PT ;  /* 0x00005f0000007a0c */ /* 0x000fe40003f26270 */
[----:B------:R-:W-:-:S05]  /*8c4b0*/  IADD3 R0, R20, c[0x0][0x198], RZ ;  /* 0x0000660014007a10 */ /* 0x000fca0007ffe0ff */
[----:B------:R-:W-:-:S05]  /*8c4c0*/  IMAD.WIDE R16, R0, 0x2, R4 ;  /* 0x0000000200107825 */ /* 0x000fca00078e0204 */
[----:B--2---:R0:W-:Y:S04]  /*8c4d0*/  @P4 STG.E.U16 [R16.64], R3 ;  /* 0x0000000310004986 */ /* 0x0041e8000c101506 */
[----:B0-----:R-:W2:Y:S04]  /*8c4e0*/  LDL.LU R16, [R1+0x614] ;  /* 0x0006140001107983 */ /* 0x001ea80000300800 */
[----:B------:R-:W5:Y:S01]  /*8c4f0*/  LDL.LU R17, [R1+0x604] ;  /* 0x0006040001117983 */ /* 0x000f620000300800 */
[----:B------:R-:W-:Y:S01]  /*8c500*/  ISETP.LT.AND P5, PT, R27, c[0x0][0x178], !P2 ;  /* 0x00005e001b007a0c */ /* 0x000fe200057a1270 */
[----:B------:R-:W-:Y:S01]  /*8c510*/  IMAD.WIDE R18, R0, 0x2, R14 ;  /* 0x0000000200127825 */ /* 0x000fe200078e020e */
[----:B------:R-:W-:-:S02]  /*8c520*/  ISETP.LT.AND P6, PT, R23, c[0x0][0x178], !P2 ;  /* 0x00005e0017007a0c */ /* 0x000fc400057c1270 */
[----:B------:R-:W-:-:S09]  /*8c530*/  ISETP.LT.AND P2, PT, R11, c[0x0][0x178], !P2 ;  /* 0x00005e000b007a0c */ /* 0x000fd20005741270 */
[----:B-----5:R0:W-:Y:S04]  /*8c540*/  @P5 STG.E.U16 [R18.64], R17 ;  /* 0x0000001112005986 */ /* 0x0201e8000c101506 */
[----:B0-----:R-:W5:Y:S01]  /*8c550*/  LDL.LU R19, [R1+0x5f4] ;  /* 0x0005f40001137983 */ /* 0x001f620000300800 */
[----:B------:R-:W-:Y:S01]  /*8c560*/  IMAD.WIDE R20, R0, 0x2, R12 ;  /* 0x0000000200147825 */ /* 0x000fe200078e020c */
[----:B------:R-:W-:-:S03]  /*8c570*/  ISETP.LT.AND P5, PT, R28, c[0x0][0x178], !P1 ;  /* 0x00005e001c007a0c */ /* 0x000fc60004fa1270 */
[----:B------:R-:W-:Y:S01]  /*8c580*/  IMAD.WIDE R2, R0, 0x2, R6 ;  /* 0x0000000200027825 */ /* 0x000fe200078e0206 */
[----:B------:R-:W-:Y:S02]  /*8c590*/  ISETP.LT.AND P4, PT, R23, c[0x0][0x178], !P1 ;  /* 0x00005e0017007a0c */ /* 0x000fe40004f81270 */
[----:B------:R-:W-:Y:S02]  /*8c5a0*/  IADD3 R22, R24, 0xd2, RZ ;  /* 0x000000d218167810 */ /* 0x000fe40007ffe0ff */
[----:B------:R-:W-:Y:S02]  /*8c5b0*/  PRMT R8, R17, 0x7632, R8 ;  /* 0x0000763211087816 */ /* 0x000fe40000000008 */
[----:B------:R-:W-:Y:S01]  /*8c5c0*/  ISETP.GE.AND P3, PT, R22, c[0x0][0x17c], PT ;  /* 0x00005f0016007a0c */ /* 0x000fe20003f66270 */
[----:B-----5:R0:W-:Y:S01]  /*8c5d0*/  @P6 STG.E.U16 [R20.64], R19 ;  /* 0x0000001314006986 */ /* 0x0201e2000c101506 */
[----:B------:R-:W-:Y:S02]  /*8c5e0*/  ISETP.LT.AND P6, PT, R27, c[0x0][0x178], !P1 ;  /* 0x00005e001b007a0c */ /* 0x000fe40004fc1270 */
[----:B------:R-:W-:Y:S01]  /*8c5f0*/  ISETP.LT.AND P1, PT, R11, c[0x0][0x178], !P1 ;  /* 0x00005e000b007a0c */ /* 0x000fe20004f21270 */
[----:B---3--:R1:W-:Y:S01]  /*8c600*/  @P2 STG.E.U16 [R2.64], R10 ;  /* 0x0000000a02002986 */ /* 0x0083e2000c101506 */
[----:B0-----:R-:W-:-:S02]  /*8c610*/  IADD3 R20, R0, c[0x0][0x198], RZ ;  /* 0x0000660000147a10 */ /* 0x001fc40007ffe0ff */
[----:B--2---:R-:W-:-:S03]  /*8c620*/  PRMT R0, R16, 0x7632, R0 ;  /* 0x0000763210007816 */ /* 0x004fc60000000000 */
[----:B-1----:R-:W-:-:S04]  /*8c630*/  IMAD.WIDE R2, R20, 0x2, R4 ;  /* 0x0000000214027825 */ /* 0x002fc800078e0204 */
[C---:B------:R-:W-:Y:S01]  /*8c640*/  IMAD.WIDE R16, R20.reuse, 0x2, R14 ;  /* 0x0000000214107825 */ /* 0x040fe200078e020e */
[----:B------:R-:W-:Y:S01]  /*8c650*/  PRMT R22, R19, 0x7632, R22 ;  /* 0x0000763213167816 */ /* 0x000fe20000000016 */
[----:B------:R0:W-:Y:S02]  /*8c660*/  @P5 STG.E.U16 [R2.64], R0 ;  /* 0x0000000002005986 */ /* 0x0001e4000c101506 */
[C---:B------:R-:W-:Y:S02]  /*8c670*/  IMAD.WIDE R18, R20.reuse, 0x2, R12 ;  /* 0x0000000214127825 */ /* 0x040fe400078e020c */
[----:B------:R1:W-:Y:S04]  /*8c680*/  @P6 STG.E.U16 [R16.64], R8 ;  /* 0x0000000810006986 */ /* 0x0003e8000c101506 */
[----:B------:R-:W-:Y:S01]  /*8c690*/  @P4 STG.E.U16 [R18.64], R22 ;  /* 0x0000001612004986 */ /* 0x000fe2000c101506 */
[----:B0-----:R-:W-:Y:S01]  /*8c6a0*/  IMAD.WIDE R2, R20, 0x2, R6 ;  /* 0x0000000214027825 */ /* 0x001fe200078e0206 */
[----:B-1----:R-:W-:-:S02]  /*8c6b0*/  PRMT R8, R10, 0x7632, R8 ;  /* 0x000076320a087816 */ /* 0x002fc40000000008 */
[----:B------:R-:W2:Y:S04]  /*8c6c0*/  LDL.LU R10, [R1+0x664] ;  /* 0x00066400010a7983 */ /* 0x000ea80000300800 */
[----:B------:R0:W-:Y:S04]  /*8c6d0*/  @P1 STG.E.U16 [R2.64], R8 ;  /* 0x0000000802001986 */ /* 0x0001e8000c101506 */
[----:B0-----:R-:W3:Y:S01]  /*8c6e0*/  LDL R3, [R1+0x654] ;  /* 0x0006540001037983 */ /* 0x001ee20000100800 */
[----:B------:R-:W-:Y:S02]  /*8c6f0*/  ISETP.LT.AND P4, PT, R28, c[0x0][0x178], !P3 ;  /* 0x00005e001c007a0c */ /* 0x000fe40005f81270 */
[----:B------:R-:W-:-:S02]  /*8c700*/  ISETP.LT.AND P5, PT, R27, c[0x0][0x178], !P3 ;  /* 0x00005e001b007a0c */ /* 0x000fc40005fa1270 */
[----:B------:R-:W-:-:S05]  /*8c710*/  IADD3 R0, R20, c[0x0][0x198], RZ ;  /* 0x0000660014007a10 */ /* 0x000fca0007ffe0ff */
[----:B------:R-:W-:-:S04]  /*8c720*/  IMAD.WIDE R16, R0, 0x2, R4 ;  /* 0x0000000200107825 */ /* 0x000fc800078e0204 */
[----:B------:R-:W-:Y:S01]  /*8c730*/  IMAD.WIDE R18, R0, 0x2, R14 ;  /* 0x0000000200127825 */ /* 0x000fe200078e020e */
[----:B---3--:R0:W-:Y:S04]  /*8c740*/  @P4 STG.E.U16 [R16.64], R3 ;  /* 0x0000000310004986 */ /* 0x0081e8000c101506 */
[----:B----4-:R1:W-:Y:S04]  /*8c750*/  @P5 STG.E.U16 [R18.64], R29 ;  /* 0x0000001d12005986 */ /* 0x0103e8000c101506 */
[----:B0-----:R-:W3:Y:S04]  /*8c760*/  LDL R16, [R1+0x4] ;  /* 0x0000040001107983 */ /* 0x001ee80000100800 */
[----:B------:R-:W4:Y:S04]  /*8c770*/  LDL.LU R17, [R1+0x654] ;  /* 0x0006540001117983 */ /* 0x000f280000300800 */
[----:B-1----:R-:W5:Y:S01]  /*8c780*/  LDL.LU R19, [R1+0x624] ;  /* 0x0006240001137983 */ /* 0x002f620000300800 */
[----:B------:R-:W-:-:S02]  /*8c790*/  ISETP.LT.AND P6, PT, R23, c[0x0][0x178], !P3 ;  /* 0x00005e0017007a0c */ /* 0x000fc40005fc1270 */
[----:B------:R-:W-:Y:S02]  /*8c7a0*/  IADD3 R21, R24, 0xd3, RZ ;  /* 0x000000d318157810 */ /* 0x000fe40007ffe0ff */
[----:B------:R-:W-:Y:S02]  /*8c7b0*/  ISETP.LT.AND P3, PT, R11, c[0x0][0x178], !P3 ;  /* 0x00005e000b007a0c */ /* 0x000fe40005f61270 */
[----:B------:R-:W-:Y:S01]  /*8c7c0*/  ISETP.GE.AND P2, PT, R21, c[0x0][0x17c], PT ;  /* 0x00005f0015007a0c */ /* 0x000fe20003f46270 */
[----:B------:R-:W-:-:S04]  /*8c7d0*/  IMAD.WIDE R20, R0, 0x2, R12 ;  /* 0x0000000200147825 */ /* 0x000fc800078e020c */
[----:B------:R-:W-:Y:S01]  /*8c7e0*/  IMAD.WIDE R2, R0, 0x2, R6 ;  /* 0x0000000200027825 */ /* 0x000fe200078e0206 */
[----:B------:R-:W-:Y:S02]  /*8c7f0*/  PRMT R8, R29, 0x7632, R8 ;  /* 0x000076321d087816 */ /* 0x000fe40000000008 */
[----:B------:R-:W2:Y:S04]  /*8c800*/  LDL.LU R29, [R1+0x44] ;  /* 0x00004400011d7983 */ /* 0x000ea80000300800 */
[----:B-----5:R0:W-:Y:S04]  /*8c810*/  @P6 STG.E.U16 [R20.64], R19 ;  /* 0x0000001314006986 */ /* 0x0201e8000c101506 */
[----:B---3--:R1:W-:Y:S01]  /*8c820*/  @P3 STG.E.U16 [R2.64], R16 ;  /* 0x0000001002003986 */ /* 0x0083e2000c101506 */
[----:B0-----:R-:W-:-:S04]  /*8c830*/  IADD3 R21, R24, 0xd5, RZ ;  /* 0x000000d518157810 */ /* 0x001fc80007ffe0ff */
[----:B------:R-:W-:Y:S02]  /*8c840*/  ISETP.GE.AND P3, PT, R21, c[0x0][0x17c], PT ;  /* 0x00005f0015007a0c */ /* 0x000fe40003f66270 */
[----:B------:R-:W3:Y:S01]  /*8c850*/  LDL.LU R21, [R1+0x4] ;  /* 0x0000040001157983 */ /* 0x000ee20000300800 */
[----:B------:R-:W-:Y:S02]  /*8c860*/  ISETP.LT.AND P5, PT, R28, c[0x0][0x178], !P2 ;  /* 0x00005e001c007a0c */ /* 0x000fe400057a1270 */
[----:B------:R-:W-:Y:S02]  /*8c870*/  ISETP.LT.AND P6, PT, R27, c[0x0][0x178], !P2 ;  /* 0x00005e001b007a0c */ /* 0x000fe400057c1270 */
[----:B------:R-:W-:Y:S02]  /*8c880*/  IADD3 R20, R0, c[0x0][0x198], RZ ;  /* 0x0000660000147a10 */ /* 0x000fe40007ffe0ff */
[----:B------:R-:W-:Y:S02]  /*8c890*/  ISETP.LT.AND P4, PT, R23, c[0x0][0x178], !P2 ;  /* 0x00005e0017007a0c */ /* 0x000fe40005781270 */
[----:B------:R-:W-:Y:S01]  /*8c8a0*/  ISETP.LT.AND P2, PT, R11, c[0x0][0x178], !P2 ;  /* 0x00005e000b007a0c */ /* 0x000fe20005741270 */
[----:B-1----:R-:W-:Y:S01]  /*8c8b0*/  IMAD.WIDE R2, R20, 0x2, R4 ;  /* 0x0000000214027825 */ /* 0x002fe200078e0204 */
[----:B------:R-:W-:-:S02]  /*8c8c0*/  IADD3 R22, R24, 0xd4, RZ ;  /* 0x000000d418167810 */ /* 0x000fc40007ffe0ff */
[----:B----4-:R-:W-:Y:S01]  /*8c8d0*/  PRMT R0, R17, 0x7632, R0 ;  /* 0x0000763211007816 */ /* 0x010fe20000000000 */
[----:B------:R-:W-:Y:S01]  /*8c8e0*/  IMAD.WIDE R16, R20, 0x2, R14 ;  /* 0x0000000214107825 */ /* 0x000fe200078e020e */
[----:B------:R-:W-:Y:S02]  /*8c8f0*/  ISETP.GE.AND P1, PT, R22, c[0x0][0x17c], PT ;  /* 0x00005f0016007a0c */ /* 0x000fe40003f26270 */
[----:B------:R-:W-:Y:S01]  /*8c900*/  PRMT R22, R19, 0x7632, R22 ;  /* 0x0000763213167816 */ /* 0x000fe20000000016 */
[----:B------:R0:W-:Y:S01]  /*8c910*/  @P5 STG.E.U16 [R2.64], R0 ;  /* 0x0000000002005986 */ /* 0x0001e2000c101506 */
[----:B------:R-:W-:-:S03]  /*8c920*/  IMAD.WIDE R18, R20, 0x2, R12 ;  /* 0x0000000214127825 */ /* 0x000fc600078e020c */
[----:B------:R3:W-:Y:S04]  /*8c930*/  @P6 STG.E.U16 [R16.64], R8 ;  /* 0x0000000810006986 */ /* 0x0007e8000c101506 */
[----:B------:R-:W-:Y:S01]  /*8c940*/  @P4 STG.E.U16 [R18.64], R22 ;  /* 0x0000001612004986 */ /* 0x000fe2000c101506 */
[----:B0-----:R-:W-:Y:S01]  /*8c950*/  IMAD.WIDE R2, R20, 0x2, R6 ;  /* 0x0000000214027825 */ /* 0x001fe200078e0206 */
[----:B---3--:R-:W-:-:S05]  /*8c960*/  PRMT R8, R21, 0x7632, R8 ;  /* 0x0000763215087816 */ /* 0x008fca0000000008 */
[----:B------:R0:W-:Y:S04]  /*8c970*/  @P2 STG.E.U16 [R2.64], R8 ;  /* 0x0000000802002986 */ /* 0x0001e8000c101506 */
[----:B0-----:R-:W3:Y:S01]  /*8c980*/  LDL R3, [R1+0x684] ;  /* 0x0006840001037983 */ /* 0x001ee20000100800 */
[----:B------:R-:W-:Y:S02]  /*8c990*/  ISETP.LT.AND P4, PT, R28, c[0x0][0x178], !P1 ;  /* 0x00005e001c007a0c */ /* 0x000fe40004f81270 */
[----:B------:R-:W-:Y:S02]  /*8c9a0*/  ISETP.LT.AND P5, PT, R27, c[0x0][0x178], !P1 ;  /* 0x00005e001b007a0c */ /* 0x000fe40004fa1270 */
[----:B------:R-:W-:-:S05]  /*8c9b0*/  IADD3 R0, R20, c[0x0][0x198], RZ ;  /* 0x0000660014007a10 */ /* 0x000fca0007ffe0ff */
[----:B------:R-:W-:-:S04]  /*8c9c0*/  IMAD.WIDE R16, R0, 0x2, R4 ;  /* 0x0000000200107825 */ /* 0x000fc800078e0204 */
[C---:B------:R-:W-:Y:S01]  /*8c9d0*/  IMAD.WIDE R18, R0.reuse, 0x2, R14 ;  /* 0x0000000200127825 */ /* 0x040fe200078e020e */
[----:B---3--:R0:W-:Y:S04]  /*8c9e0*/  @P4 STG.E.U16 [R16.64], R3 ;  /* 0x0000000310004986 */ /* 0x0081e8000c101506 */
[----:B--2---:R1:W-:Y:S04]  /*8c9f0*/  @P5 STG.E.U16 [R18.64], R10 ;  /* 0x0000000a12005986 */ /* 0x0043e8000c101506 */
[----:B0-----:R-:W2:Y:S04]  /*8ca00*/  LDL.LU R17, [R1+0x684] ;  /* 0x0006840001117983 */ /* 0x001ea80000300800 */
[----:B-1----:R-:W3:Y:S01]  /*8ca10*/  LDL.LU R19, [R1+0x644] ;  /* 0x0006440001137983 */ /* 0x002ee20000300800 */
[----:B------:R-:W-:Y:S01]  /*8ca20*/  ISETP.LT.AND P6, PT, R23, c[0x0][0x178], !P1 ;  /* 0x00005e0017007a0c */ /* 0x000fe20004fc1270 */
[----:B------:R-:W-:Y:S01]  /*8ca30*/  IMAD.WIDE R20, R0, 0x2, R12 ;  /* 0x0000000200147825 */ /* 0x000fe200078e020c */
[----:B------:R-:W-:-:S02]  /*8ca40*/  ISETP.LT.AND P1, PT, R11, c[0x0][0x178], !P1 ;  /* 0x00005e000b007a0c */ /* 0x000fc40004f21270 */
[----:B------:R-:W-:Y:S01]  /*8ca50*/  ISETP.LT.AND P5, PT, R28, c[0x0][0x178], !P3 ;  /* 0x00005e001c007a0c */ /* 0x000fe20005fa1270 */
[----:B------:R-:W-:Y:S01]  /*8ca60*/  IMAD.WIDE R2, R0, 0x2, R6 ;  /* 0x0000000200027825 */ /* 0x000fe200078e0206 */
[----:B------:R-:W-:Y:S02]  /*8ca70*/  ISETP.LT.AND P4, PT, R23, c[0x0][0x178], !P3 ;  /* 0x00005e0017007a0c */ /* 0x000fe40005f81270 */
[----:B------:R-:W-:Y:S02]  /*8ca80*/  IADD3 R22, R24, 0xd6, RZ ;  /* 0x000000d618167810 */ /* 0x000fe40007ffe0ff */
[----:B------:R-:W-:Y:S02]  /*8ca90*/  PRMT R8, R10, 0x7632, R8 ;  /* 0x000076320a087816 */ /* 0x000fe40000000008 */
[----:B------:R-:W-:Y:S01]  /*8caa0*/  ISETP.GE.AND P2, PT, R22, c[0x0][0x17c], PT ;  /* 0x00005f0016007a0c */ /* 0x000fe20003f46270 */
[----:B------:R-:W4:Y:S04]  /*8cab0*/  LDL.LU R10, [R1+0x34] ;  /* 0x00003400010a7983 */ /* 0x000f280000300800 */
[----:B---3--:R0:W-:Y:S01]  /*8cac0*/  @P6 STG.E.U16 [R20.64], R19 ;  /* 0x0000001314006986 */ /* 0x0081e2000c101506 */
[----:B------:R-:W-:-:S02]  /*8cad0*/  ISETP.LT.AND P6, PT, R27, c[0x0][0x178], !P3 ;  /* 0x00005e001b007a0c */ /* 0x000fc40005fc1270 */
[----:B------:R-:W-:Y:S01]  /*8cae0*/  ISETP.LT.AND P3, PT, R11, c[0x0][0x178], !P3 ;  /* 0x00005e000b007a0c */ /* 0x000fe20005f61270 */
[----:B------:R1:W-:Y:S01]  /*8caf0*/  @P1 STG.E.U16 [R2.64], R29 ;  /* 0x0000001d02001986 */ /* 0x0003e2000c101506 */
[----:B0-----:R-:W-:Y:S02]  /*8cb00*/  IADD3 R20, R0, c[0x0][0x198], RZ ;  /* 0x0000660000147a10 */ /* 0x001fe40007ffe0ff */
        /* <DEDUP_REMOVED lines=14> */
[----:B------:R-:W-:-:S05]  /*8cbf0*/  IADD3 R0, R20, c[0x0][0x198], RZ ;  /* 0x0000660014007a10 */ /* 0x000fca0007ffe0ff */
[----:B------:R-:W-:Y:S01]  /*8cc00*/  IMAD.WIDE R16, R0, 0x2, R4 ;  /* 0x0000000200107825 */ /* 0x000fe200078e0204 */
[----:B------:R-:W-:-:S05]  /*8cc10*/  ISETP.LT.AND P5, PT, R27, c[0x0][0x178], !P2 ;  /* 0x00005e001b007a0c */ /* 0x000fca00057a1270 */
[----:B---3--:R0:W-:Y:S04]  /*8cc20*/  @P4 STG.E.U16 [R16.64], R3 ;  /* 0x0000000310004986 */ /* 0x0081e8000c101506 */
[----:B0-----:R-:W3:Y:S04]  /*8cc30*/  LDL.LU R16, [R1+0x6b4] ;  /* 0x0006b40001107983 */ /* 0x001ee80000300800 */
[----:B------:R-:W5:Y:S01]  /*8cc40*/  LDL.LU R17, [R1+0x694] ;  /* 0x0006940001117983 */ /* 0x000f620000300800 */
[----:B------:R-:W-:Y:S01]  /*8cc50*/  IMAD.WIDE R18, R0, 0x2, R14 ;  /* 0x0000000200127825 */ /* 0x000fe200078e020e */
[----:B------:R-:W-:-:S02]  /*8cc60*/  ISETP.LT.AND P6, PT, R23, c[0x0][0x178], !P2 ;  /* 0x00005e0017007a0c */ /* 0x000fc400057c1270 */
[----:B------:R-:W-:Y:S02]  /*8cc70*/  IADD3 R21, R24, 0xd7, RZ ;  /* 0x000000d718157810 */ /* 0x000fe40007ffe0ff */
[----:B-----5:R0:W-:Y:S04]  /*8cc80*/  @P5 STG.E.U16 [R18.64], R17 ;  /* 0x0000001112005986 */ /* 0x0201e8000c101506 */
[----:B0-----:R-:W5:Y:S01]  /*8cc90*/  LDL.LU R19, [R1+0x674] ;  /* 0x0006740001137983 */ /* 0x001f620000300800 */
[----:B------:R-:W-:Y:S01]  /*8cca0*/  ISETP.GE.AND P1, PT, R21, c[0x0][0x17c], PT ;  /* 0x00005f0015007a0c */ /* 0x000fe20003f26270 */
[C---:B------:R-:W-:Y:S01]  /*8ccb0*/  IMAD.WIDE R20, R0.reuse, 0x2, R12 ;  /* 0x0000000200147825 */ /* 0x040fe200078e020c */
[----:B------:R-:W-:Y:S02]  /*8ccc0*/  ISETP.LT.AND P2, PT, R11, c[0x0][0x178], !P2 ;  /* 0x00005e000b007a0c */ /* 0x000fe40005741270 */
[----:B------:R-:W-:Y:S01]  /*8ccd0*/  ISETP.LT.AND P5, PT, R27, c[0x0][0x178], !P1 ;  /* 0x00005e001b007a0c */ /* 0x000fe20004fa1270 */
[----:B------:R-:W-:Y:S01]  /*8cce0*/  IMAD.WIDE R2, R0, 0x2, R6 ;  /* 0x0000000200027825 */ /* 0x000fe200078e0206 */
[----:B------:R-:W-:-:S02]  /*8ccf0*/  ISETP.LT.AND P4, PT, R23, c[0x0][0x178], !P1 ;  /* 0x00005e0017007a0c */ /* 0x000fc40004f81270 */
[----:B------:R-:W-:Y:S02]  /*8cd00*/  IADD3 R22, R24, 0xd8, RZ ;  /* 0x000000d818167810 */ /* 0x000fe40007ffe0ff */
[----:B------:R-:W-:Y:S02]  /*8cd10*/  PRMT R8, R17, 0x7632, R8 ;  /* 0x0000763211087816 */ /* 0x000fe40000000008 */
[----:B------:R-:W-:Y:S01]  /*8cd20*/  ISETP.GE.AND P3, PT, R22, c[0x0][0x17c], PT ;  /* 0x00005f0016007a0c */ /* 0x000fe20003f66270 */
[----:B-----5:R0:W-:Y:S01]  /*8cd30*/  @P6 STG.E.U16 [R20.64], R19 ;  /* 0x0000001314006986 */ /* 0x0201e2000c101506 */
[----:B------:R-:W-:Y:S02]  /*8cd40*/  ISETP.LT.AND P6, PT, R28, c[0x0][0x178], !P1 ;  /* 0x00005e001c007a0c */ /* 0x000fe40004fc1270 */
[----:B------:R-:W-:Y:S01]  /*8cd50*/  ISETP.LT.AND P1, PT, R11, c[0x0][0x178], !P1 ;  /* 0x00005e000b007a0c */ /* 0x000fe20004f21270 */
[----:B----4-:R1:W-:Y:S01]  /*8cd60*/  @P2 STG.E.U16 [R2.64], R10 ;  /* 0x0000000a02002986 */ /* 0x0103e2000c101506 */
[----:B0-----:R-:W-:-:S02]  /*8cd70*/  IADD3 R20, R0, c[0x0][0x198], RZ ;  /* 0x0000660000147a10 */ /* 0x001fc40007ffe0ff */
[----:B---3--:R-:W-:-:S03]  /*8cd80*/  PRMT R0, R16, 0x7632, R0 ;  /* 0x0000763210007816 */ /* 0x008fc60000000000 */
        /* <DEDUP_REMOVED lines=9> */
[----:B------:R-:W3:Y:S04]  /*8ce20*/  LDL.LU R10, [R1+0x6d4] ;  /* 0x0006d400010a7983 */ /* 0x000ee80000300800 */
[----:B------:R0:W-:Y:S04]  /*8ce30*/  @P1 STG.E.U16 [R2.64], R8 ;  /* 0x0000000802001986 */ /* 0x0001e8000c101506 */
[----:B0-----:R-:W4:Y:S01]  /*8ce40*/  LDL R3, [R1+0x6e4] ;  /* 0x0006e40001037983 */ /* 0x001f220000100800 */
[----:B------:R-:W-:Y:S02]  /*8ce50*/  ISETP.LT.AND P4, PT, R28, c[0x0][0x178], !P3 ;  /* 0x00005e001c007a0c */ /* 0x000fe40005f81270 */
[----:B------:R-:W-:-:S02]  /*8ce60*/  ISETP.LT.AND P6, PT, R27, c[0x0][0x178], !P3 ;  /* 0x00005e001b007a0c */ /* 0x000fc40005fc1270 */
[----:B------:R-:W-:-:S05]  /*8ce70*/  IADD3 R0, R20, c[0x0][0x198], RZ ;  /* 0x0000660014007a10 */ /* 0x000fca0007ffe0ff */
[----:B------:R-:W-:-:S04]  /*8ce80*/  IMAD.WIDE R16, R0, 0x2, R4 ;  /* 0x0000000200107825 */ /* 0x000fc800078e0204 */
[----:B------:R-:W-:Y:S01]  /*8ce90*/  IMAD.WIDE R18, R0, 0x2, R14 ;  /* 0x0000000200127825 */ /* 0x000fe200078e020e */
[----:B----4-:R0:W-:Y:S04]  /*8cea0*/  @P4 STG.E.U16 [R16.64], R3 ;  /* 0x0000000310004986 */ /* 0x0101e8000c101506 */
[----:B--2---:R1:W-:Y:S04]  /*8ceb0*/  @P6 STG.E.U16 [R18.64], R29 ;  /* 0x0000001d12006986 */ /* 0x0043e8000c101506 */
[----:B0-----:R-:W2:Y:S04]  /*8cec0*/  LDL R16, [R1+0x24] ;  /* 0x0000240001107983 */ /* 0x001ea80000100800 */
        /* <DEDUP_REMOVED lines=9> */
[----:B------:R-:W3:Y:S04]  /*8cf60*/  LDL.LU R29, [R1+0x14] ;  /* 0x00001400011d7983 */ /* 0x000ee80000300800 */
[----:B-----5:R0:W-:Y:S04]  /*8cf70*/  @P5 STG.E.U16 [R20.64], R19 ;  /* 0x0000001314005986 */ /* 0x0201e8000c101506 */
[----:B--2---:R1:W-:Y:S01]  /*8cf80*/  @P3 STG.E.U16 [R2.64], R16 ;  /* 0x0000001002003986 */ /* 0x0043e2000c101506 */
[----:B0-----:R-:W-:-:S04]  /*8cf90*/  IADD3 R21, R24, 0xdb, RZ ;  /* 0x000000db18157810 */ /* 0x001fc80007ffe0ff */
[----:B------:R-:W-:Y:S02]  /*8cfa0*/  ISETP.GE.AND P3, PT, R21, c[0x0][0x17c], PT ;  /* 0x00005f0015007a0c */ /* 0x000fe40003f66270 */
[----:B------:R-:W2:Y:S01]  /*8cfb0*/  LDL.LU R21, [R1+0x24] ;  /* 0x0000240001157983 */ /* 0x000ea20000300800 */
        /* <DEDUP_REMOVED lines=16> */
[----:B--2---:R-:W-:-:S05]  /*8d0c0*/  PRMT R8, R21, 0x7632, R8 ;  /* 0x0000763215087816 */ /* 0x004fca0000000008 */
[----:B------:R0:W-:Y:S04]  /*8d0d0*/  @P2 STG.E.U16 [R2.64], R8 ;  /* 0x0000000802002986 */ /* 0x0001e8000c101506 */
[----:B0-----:R-:W2:Y:S01]  /*8d0e0*/  LDL R3, [R1+0x714] ;  /* 0x0007140001037983 */ /* 0x001ea20000100800 */
[----:B------:R-:W-:Y:S02]  /*8d0f0*/  ISETP.LT.AND P4, PT, R28, c[0x0][0x178], !P1 ;  /* 0x00005e001c007a0c */ /* 0x000fe40004f81270 */
[----:B------:R-:W-:-:S05]  /*8d100*/  IADD3 R0, R20, c[0x0][0x198], RZ ;  /* 0x0000660014007a10 */ /* 0x000fca0007ffe0ff */
[----:B------:R-:W-:Y:S01]  /*8d110*/  IMAD.WIDE R16, R0, 0x2, R4 ;  /* 0x0000000200107825 */ /* 0x000fe200078e0204 */
[----:B------:R-:W-:-:S05]  /*8d120*/  ISETP.LT.AND P6, PT, R27, c[0x0][0x178], !P1 ;  /* 0x00005e001b007a0c */ /* 0x000fca0004fc1270 */
[----:B--2---:R0:W-:Y:S04]  /*8d130*/  @P4 STG.E.U16 [R16.64], R3 ;  /* 0x0000000310004986 */ /* 0x0041e8000c101506 */
[----:B0-----:R-:W2:Y:S04]  /*8d140*/  LDL.LU R16, [R1+0x714] ;  /* 0x0007140001107983 */ /* 0x001ea80000300800 */
[----:B------:R-:W4:Y:S01]  /*8d150*/  LDL.LU R17, [R1+0x6f4] ;  /* 0x0006f40001117983 */ /* 0x000f220000300800 */
[----:B------:R-:W-:Y:S01]  /*8d160*/  ISETP.LT.AND P5, PT, R23, c[0x0][0x178], !P1 ;  /* 0x00005e0017007a0c */ /* 0x000fe20004fa1270 */
[----:B------:R-:W-:Y:S01]  /*8d170*/  IMAD.WIDE R18, R0, 0x2, R14 ;  /* 0x0000000200127825 */ /* 0x000fe200078e020e */
[----:B------:R-:W-:-:S03]  /*8d180*/  ISETP.LT.AND P1, PT, R11, c[0x0][0x178], !P1 ;  /* 0x00005e000b007a0c */ /* 0x000fc60004f21270 */
[----:B------:R-:W-:-:S04]  /*8d190*/  IMAD.WIDE R20, R0, 0x2, R12 ;  /* 0x0000000200147825 */ /* 0x000fc800078e020c */
[----:B------:R-:W-:Y:S01]  /*8d1a0*/  IMAD.WIDE R2, R0, 0x2, R6 ;  /* 0x0000000200027825 */ /* 0x000fe200078e0206 */
[----:B------:R-:W-:Y:S02]  /*8d1b0*/  ISETP.LT.AND P4, PT, R23, c[0x0][0x178], !P3 ;  /* 0x00005e0017007a0c */ /* 0x000fe40005f81270 */
[----:B------:R-:W-:-:S04]  /*8d1c0*/  IADD3 R22, R24, 0xdc, RZ ;  /* 0x000000dc18167810 */ /* 0x000fc80007ffe0ff */
[----:B------:R-:W-:Y:S02]  /*8d1d0*/  ISETP.GE.AND P2, PT, R22, c[0x0][0x17c], PT ;  /* 0x00005f0016007a0c */ /* 0x000fe40003f46270 */
[----:B---3--:R-:W-:Y:S01]  /*8d1e0*/  PRMT R22, R10, 0x7632, R22 ;  /* 0x000076320a167816 */ /* 0x008fe20000000016 */
[----:B----4-:R-:W-:Y:S01]  /*8d1f0*/  @P6 STG.E.U16 [R18.64], R17 ;  /* 0x0000001112006986 */ /* 0x010fe2000c101506 */
[----:B------:R-:W-:-:S03]  /*8d200*/  ISETP.LT.AND P6, PT, R28, c[0x0][0x178], !P3 ;  /* 0x00005e001c007a0c */ /* 0x000fc60005fc1270 */
[----:B------:R0:W-:Y:S01]  /*8d210*/  @P5 STG.E.U16 [R20.64], R10 ;  /* 0x0000000a14005986 */ /* 0x0001e2000c101506 */
[----:B------:R-:W-:Y:S02]  /*8d220*/  ISETP.LT.AND P5, PT, R27, c[0x0][0x178], !P3 ;  /* 0x00005e001b007a0c */ /* 0x000fe40005fa1270 */
[----:B------:R-:W-:Y:S01]  /*8d230*/  ISETP.LT.AND P3, PT, R11, c[0x0][0x178], !P3 ;  /* 0x00005e000b007a0c */ /* 0x000fe20005f61270 */
[----:B------:R1:W-:Y:S01]  /*8d240*/  @P1 STG.E.U16 [R2.64], R29 ;  /* 0x0000001d02001986 */ /* 0x0003e2000c101506 */
[----:B------:R-:W-:Y:S02]  /*8d250*/  PRMT R8, R17, 0x7632, R8 ;  /* 0x0000763211087816 */ /* 0x000fe40000000008 */
[----:B0-----:R-:W-:Y:S01]  /*8d260*/  IADD3 R20, R0, c[0x0][0x198], RZ ;  /* 0x0000660000147a10 */ /* 0x001fe20007ffe0ff */
[----:B------:R-:W3:Y:S01]  /*8d270*/  LDL.LU R10, [R1+0x734] ;  /* 0x00073400010a7983 */ /* 0x000ee20000300800 */
[----:B--2---:R-:W-:-:S03]  /*8d280*/  PRMT R0, R16, 0x7632, R0 ;  /* 0x0000763210007816 */ /* 0x004fc60000000000 */
[----:B-1----:R-:W-:-:S04]  /*8d290*/  IMAD.WIDE R2, R20, 0x2, R4 ;  /* 0x0000000214027825 */ /* 0x002fc800078e0204 */
[C---:B------:R-:W-:Y:S01]  /*8d2a0*/  IMAD.WIDE R16, R20.reuse, 0x2, R14 ;  /* 0x0000000214107825 */ /* 0x040fe200078e020e */
[----:B------:R0:W-:Y:S03]  /*8d2b0*/  @P6 STG.E.U16 [R2.64], R0 ;  /* 0x0000000002006986 */ /* 0x0001e6000c101506 */
[C---:B------:R-:W-:Y:S01]  /*8d2c0*/  IMAD.WIDE R18, R20.reuse, 0x2, R12 ;  /* 0x0000000214127825 */ /* 0x040fe200078e020c */
[----:B------:R1:W-:Y:S04]  /*8d2d0*/  @P5 STG.E.U16 [R16.64], R8 ;  /* 0x0000000810005986 */ /* 0x0003e8000c101506 */
[----:B------:R-:W-:Y:S01]  /*8d2e0*/  @P4 STG.E.U16 [R18.64], R22 ;  /* 0x0000001612004986 */ /* 0x000fe2000c101506 */
[----:B0-----:R-:W-:Y:S01]  /*8d2f0*/  IMAD.WIDE R2, R20, 0x2, R6 ;  /* 0x0000000214027825 */ /* 0x001fe200078e0206 */
[----:B-1----:R-:W-:-:S02]  /*8d300*/  PRMT R8, R29, 0x7632, R8 ;  /* 0x000076321d087816 */ /* 0x002fc40000000008 */
[----:B------:R-:W2:Y:S04]  /*8d310*/  LDL.LU R29, [R1+0x704] ;  /* 0x00070400011d7983 */ /* 0x000ea80000300800 */
[----:B------:R0:W-:Y:S04]  /*8d320*/  @P3 STG.E.U16 [R2.64], R8 ;  /* 0x0000000802003986 */ /* 0x0001e8000c101506 */
[----:B0-----:R-:W4:Y:S01]  /*8d330*/  LDL R3, [R1+0x754] ;  /* 0x0007540001037983 */ /* 0x001f220000100800 */
[----:B------:R-:W-:Y:S02]  /*8d340*/  ISETP.LT.AND P4, PT, R28, c[0x0][0x178], !P2 ;  /* 0x00005e001c007a0c */ /* 0x000fe40005781270 */
[----:B------:R-:W-:-:S05]  /*8d350*/  IADD3 R0, R20, c[0x0][0x198], RZ ;  /* 0x0000660014007a10 */ /* 0x000fca0007ffe0ff */
[----:B------:R-:W-:Y:S01]  /*8d360*/  IMAD.WIDE R16, R0, 0x2, R4 ;  /* 0x0000000200107825 */ /* 0x000fe200078e0204 */
[----:B------:R-:W-:-:S05]  /*8d370*/  ISETP.LT.AND P6, PT, R27, c[0x0][0x178], !P2 ;  /* 0x00005e001b007a0c */ /* 0x000fca00057c1270 */
[----:B----4-:R0:W-:Y:S04]  /*8d380*/  @P4 STG.E.U16 [R16.64], R3 ;  /* 0x0000000310004986 */ /* 0x0101e8000c101506 */
[----:B0-----:R-:W4:Y:S01]  /*8d390*/  LDL.LU R16, [R1+0x754] ;  /* 0x0007540001107983 */ /* 0x001f220000300800 */
[----:B------:R-:W5:Y:S02]  /*8d3a0*/  LDL.LU R17, [R1+0x744] ;  /* 0x0007440001117983 */ /* 0x000f640000300800 */
[----:B------:R-:W-:Y:S01]  /*8d3b0*/  IMAD.WIDE R18, R0, 0x2, R14 ;  /* 0x0000000200127825 */ /* 0x000fe200078e020e */
[----:B------:R-:W-:Y:S02]  /*8d3c0*/  ISETP.LT.AND P5, PT, R23, c[0x0][0x178], !P2 ;  /* 0x00005e0017007a0c */ /* 0x000fe400057a1270 */
[----:B------:R-:W-:Y:S01]  /*8d3d0*/  IADD3 R21, R24, 0xdd, RZ ;  /* 0x000000dd18157810 */ /* 0x000fe20007ffe0ff */
[----:B------:R-:W-:Y:S01]  /*8d3e0*/  ISETP.LT.AND P2, PT, R11, c[0x0][0x178], !P2 ;  /* 0x00005e000b007a0c */ /* 0x000fe20005741270 */
[----:B-----5:R0:W-:Y:S04]  /*8d3f0*/  @P6 STG.E.U16 [R18.64], R17 ;  /* 0x0000001112006986 */ /* 0x0201e8000c101506 */
[----:B0-----:R-:W5:Y:S01]  /*8d400*/  LDL.LU R19, [R1+0x724] ;  /* 0x0007240001137983 */ /* 0x001f620000300800 */
[----:B------:R-:W-:Y:S01]  /*8d410*/  ISETP.GE.AND P1, PT, R21, c[0x0][0x17c], PT ;  /* 0x00005f0015007a0c */ /* 0x000fe20003f26270 */
[----:B------:R-:W-:-:S04]  /*8d420*/  IMAD.WIDE R20, R0, 0x2, R12 ;  /* 0x0000000200147825 */ /* 0x000fc800078e020c */
[----:B------:R-:W-:Y:S01]  /*8d430*/  IMAD.WIDE R2, R0, 0x2, R6 ;  /* 0x0000000200027825 */ /* 0x000fe200078e0206 */
[----:B------:R-:W-:Y:S02]  /*8d440*/  ISETP.LT.AND P6, PT, R28, c[0x0][0x178], !P1 ;  /* 0x00005e001c007a0c */ /* 0x000fe40004fc1270 */
[----:B------:R-:W-:Y:S02]  /*8d450*/  ISETP.LT.AND P4, PT, R23, c[0x0][0x178], !P1 ;  /* 0x00005e0017007a0c */ /* 0x000fe40004f81270 */
[----:B------:R-:W-:Y:S02]  /*8d460*/  IADD3 R22, R24, 0xde, RZ ;  /* 0x000000de18167810 */ /* 0x000fe40007ffe0ff */
[----:B----4-:R-:W-:Y:S02]  /*8d470*/  PRMT R8, R16, 0x7632, R8 ;  /* 0x0000763210087816 */ /* 0x010fe40000000008 */
[----:B------:R-:W-:Y:S01]  /*8d480*/  ISETP.GE.AND P3, PT, R22, c[0x0][0x17c], PT ;  /* 0x00005f0016007a0c */ /* 0x000fe20003f66270 */
[----:B-----5:R0:W-:Y:S01]  /*8d490*/  @P5 STG.E.U16 [R20.64], R19 ;  /* 0x0000001314005986 */ /* 0x0201e2000c101506 */
[----:B------:R-:W-:Y:S01]  /*8d4a0*/  ISETP.LT.AND P5, PT, R27, c[0x0][0x178], !P1 ;  /* 0x00005e001b007a0c */ /* 0x000fe20004fa1270 */
[----:B------:R-:W-:-:S02]  /*8d4b0*/  ISETP.LT.AND P1, PT, R11, c[0x0][0x178], !P1 ;  /* 0x00005e000b007a0c */ /* 0x000fc40004f21270 */
[----:B------:R1:W-:Y:S01]  /*8d4c0*/  @P2 STG.E.U16 [R2.64], R25 ;  /* 0x0000001902002986 */ /* 0x0003e2000c101506 */
[----:B0-----:R-:W-:Y:S02]  /*8d4d0*/  IADD3 R20, R0, c[0x0][0x198], RZ ;  /* 0x0000660000147a10 */ /* 0x001fe40007ffe0ff */
[----:B------:R-:W-:-:S03]  /*8d4e0*/  PRMT R21, R17, 0x7632, R21 ;  /* 0x0000763211157816 */ /* 0x000fc60000000015 */
[----:B-1----:R-:W-:-:S04]  /*8d4f0*/  IMAD.WIDE R2, R20, 0x2, R4 ;  /* 0x0000000214027825 */ /* 0x002fc800078e0204 */
[----:B------:R-:W-:Y:S01]  /*8d500*/  IMAD.WIDE R16, R20, 0x2, R14 ;  /* 0x0000000214107825 */ /* 0x000fe200078e020e */
[----:B------:R-:W-:-:S03]  /*8d510*/  PRMT R22, R19, 0x7632, R22 ;  /* 0x0000763213167816 */ /* 0x000fc60000000016 */
[C---:B------:R-:W-:Y:S01]  /*8d520*/  IMAD.WIDE R18, R20.reuse, 0x2, R12 ;  /* 0x0000000214127825 */ /* 0x040fe200078e020c */
[----:B------:R0:W-:Y:S03]  /*8d530*/  @P6 STG.E.U16 [R2.64], R8 ;  /* 0x0000000802006986 */ /* 0x0001e6000c101506 */
[----:B------:R-:W-:Y:S01]  /*8d540*/  @P5 STG.E.U16 [R16.64], R21 ;  /* 0x0000001510005986 */ /* 0x000fe2000c101506 */
[----:B------:R-:W-:Y:S01]  /*8d550*/  ISETP.LT.AND P5, PT, R23, c[0x0][0x178], !P3 ;  /* 0x00005e0017007a0c */ /* 0x000fe20005fa1270 */
[----:B------:R-:W-:Y:S01]  /*8d560*/  @P4 STG.E.U16 [R18.64], R22 ;  /* 0x0000001612004986 */ /* 0x000fe2000c101506 */
[----:B------:R-:W4:Y:S01]  /*8d570*/  LDL.LU R23, [R1+0x608] ;  /* 0x0006080001177983 */ /* 0x000f220000300800 */
[----:B0-----:R-:W-:Y:S01]  /*8d580*/  PRMT R8, R25, 0x7632, R8 ;  /* 0x0000763219087816 */ /* 0x001fe20000000008 */
[----:B------:R-:W-:Y:S02]  /*8d590*/  IMAD.WIDE R2, R20, 0x2, R6 ;  /* 0x0000000214027825 */ /* 0x000fe400078e0206 */
[----:B------:R-:W5:Y:S04]  /*8d5a0*/  LDL.LU R25, [R1+0x176c] ;  /* 0x00176c0001197983 */ /* 0x000f680000300800 */
[----:B------:R0:W-:Y:S04]  /*8d5b0*/  @P1 STG.E.U16 [R2.64], R8 ;  /* 0x0000000802001986 */ /* 0x0001e8000c101506 */
[----:B0-----:R-:W2:Y:S01]  /*8d5c0*/  LDL R3, [R1+0x764] ;  /* 0x0007640001037983 */ /* 0x001ea20000100800 */
[----:B------:R-:W-:-:S02]  /*8d5d0*/  IADD3 R0, R24, 0xdf, RZ ;  /* 0x000000df18007810 */ /* 0x000fc40007ffe0ff */
[----:B------:R-:W-:Y:S02]  /*8d5e0*/  ISETP.LT.AND P4, PT, R28, c[0x0][0x178], !P3 ;  /* 0x00005e001c007a0c */ /* 0x000fe40005f81270 */
[----:B------:R-:W-:Y:S01]  /*8d5f0*/  ISETP.GE.AND P2, PT, R0, c[0x0][0x17c], PT ;  /* 0x00005f0000007a0c */ /* 0x000fe20003f46270 */
[----:B------:R-:W-:-:S05]  /*8d600*/  IADD3 R0, R20, c[0x0][0x198], RZ ;  /* 0x0000660014007a10 */ /* 0x000fca0007ffe0ff */
[----:B------:R-:W-:Y:S01]  /*8d610*/  IMAD.WIDE R16, R0, 0x2, R4 ;  /* 0x0000000200107825 */ /* 0x000fe200078e0204 */
[----:B------:R-:W-:-:S03]  /*8d620*/  ISETP.LT.AND P6, PT, R27, c[0x0][0x178], !P3 ;  /* 0x00005e001b007a0c */ /* 0x000fc60005fc1270 */
[----:B------:R-:W-:Y:S01]  /*8d630*/  ISETP.LT.AND P3, PT, R11, c[0x0][0x178], !P3 ;  /* 0x00005e000b007a0c */ /* 0x000fe20005f61270 */
[----:B--2---:R0:W-:Y:S04]  /*8d640*/  @P4 STG.E.U16 [R16.64], R3 ;  /* 0x0000000310004986 */ /* 0x0041e8000c101506 */
[----:B0-----:R-:W2:Y:S01]  /*8d650*/  LDL.LU R17, [R1+0x764] ;  /* 0x0007640001117983 */ /* 0x001ea20000300800 */
[----:B------:R-:W-:-:S04]  /*8d660*/  IMAD.WIDE R18, R0, 0x2, R14 ;  /* 0x0000000200127825 */ /* 0x000fc800078e020e */
[----:B------:R-:W-:-:S04]  /*8d670*/  IMAD.WIDE R20, R0, 0x2, R12 ;  /* 0x0000000200147825 */ /* 0x000fc800078e020c */
[----:B------:R-:W-:Y:S01]  /*8d680*/  IMAD.WIDE R2, R0, 0x2, R6 ;  /* 0x0000000200027825 */ /* 0x000fe200078e0206 */
[----:B---3--:R-:W-:Y:S03]  /*8d690*/  @P6 STG.E.U16 [R18.64], R10 ;  /* 0x0000000a12006986 */ /* 0x008fe6000c101506 */
[----:B------:R0:W-:Y:S01]  /*8d6a0*/  @P5 STG.E.U16 [R20.64], R29 ;  /* 0x0000001d14005986 */ /* 0x0001e2000c101506 */
[----:B------:R-:W-:Y:S02]  /*8d6b0*/  ISETP.LT.AND P6, PT, R28, c[0x0][0x178], !P2 ;  /* 0x00005e001c007a0c */ /* 0x000fe400057c1270 */
[----:B------:R-:W-:Y:S02]  /*8d6c0*/  ISETP.LT.AND P5, PT, R27, c[0x0][0x178], !P2 ;  /* 0x00005e001b007a0c */ /* 0x000fe400057a1270 */
[----:B------:R-:W-:Y:S02]  /*8d6d0*/  IADD3 R8, R0, c[0x0][0x198], RZ ;  /* 0x0000660000087a10 */ /* 0x000fe40007ffe0ff */
[----:B-----5:R-:W-:Y:S01]  /*8d6e0*/  ISETP.LT.AND P4, PT, R25, c[0x0][0x178], !P2 ;  /* 0x00005e0019007a0c */ /* 0x020fe20005781270 */
[----:B------:R1:W-:Y:S01]  /*8d6f0*/  @P3 STG.E.U16 [R2.64], R9 ;  /* 0x0000000902003986 */ /* 0x0003e2000c101506 */
[----:B------:R-:W-:-:S02]  /*8d700*/  ISETP.LT.AND P2, PT, R11, c[0x0][0x178], !P2 ;  /* 0x00005e000b007a0c */ /* 0x000fc40005741270 */
[----:B0-----:R-:W-:Y:S02]  /*8d710*/  PRMT R20, R10, 0x7632, R20 ;  /* 0x000076320a147816 */ /* 0x001fe40000000014 */
[----:B------:R-:W-:Y:S01]  /*8d720*/  PRMT R21, R29, 0x7632, R21 ;  /* 0x000076321d157816 */ /* 0x000fe20000000015 */
[----:B------:R-:W-:-:S04]  /*8d730*/  IMAD.WIDE R18, R8, 0x2, R12 ;  /* 0x0000000208127825 */ /* 0x000fc800078e020c */
[C---:B-1----:R-:W-:Y:S01]  /*8d740*/  IMAD.WIDE R2, R8.reuse, 0x2, R4 ;  /* 0x0000000208027825 */ /* 0x042fe200078e0204 */
[----:B------:R-:W3:Y:S03]  /*8d750*/  LDL.LU R10, [R1+0x58] ;  /* 0x00005800010a7983 */ /* 0x000ee60000300800 */
[----:B------:R-:W5:Y:S01]  /*8d760*/  LDL.LU R29, [R1+0x638] ;  /* 0x00063800011d7983 */ /* 0x000f620000300800 */
[----:B--2---:R-:W-:Y:S01]  /*8d770*/  PRMT R9, R17, 0x7632, R9 ;  /* 0x0000763211097816 */ /* 0x004fe20000000009 */
[----:B------:R-:W-:-:S04]  /*8d780*/  IMAD.WIDE R16, R8, 0x2, R14 ;  /* 0x0000000208107825 */ /* 0x000fc800078e020e */
[----:B------:R0:W-:Y:S01]  /*8d790*/  @P6 STG.E.U16 [R2.64], R9 ;  /* 0x0000000902006986 */ /* 0x0001e2000c101506 */
[----:B------:R1:W-:Y:S02]  /*8d7a0*/  @P5 STG.E.U16 [R16.64], R20 ;  /* 0x0000001410005986 */ /* 0x0003e4000c101506 */
[----:B------:R-:W-:Y:S02]  /*8d7b0*/  @P4 STG.E.U16 [R18.64], R21 ;  /* 0x0000001512004986 */ /* 0x000fe4000c101506 */
[----:B0-----:R-:W-:Y:S01]  /*8d7c0*/  IMAD.WIDE R2, R8, 0x2, R6 ;  /* 0x0000000208027825 */ /* 0x001fe200078e0206 */
[----:B-1----:R-:W-:-:S05]  /*8d7d0*/  PRMT R20, R9, 0x7632, R20 ;  /* 0x0000763209147816 */ /* 0x002fca0000000014 */
[----:B------:R0:W-:Y:S04]  /*8d7e0*/  @P2 STG.E.U16 [R2.64], R20 ;  /* 0x0000001402002986 */ /* 0x0001e8000c101506 */
[----:B0-----:R-:W2:Y:S01]  /*8d7f0*/  LDL.LU R20, [R1+0x618] ;  /* 0x0006180001147983 */ /* 0x001ea20000300800 */
[C---:B------:R-:W-:Y:S02]  /*8d800*/  IADD3 R22, R24.reuse, 0xe0, RZ ;  /* 0x000000e018167810 */ /* 0x040fe40007ffe0ff */
[----:B------:R-:W-:Y:S02]  /*8d810*/  IADD3 R0, R24, 0xe1, RZ ;  /* 0x000000e118007810 */ /* 0x000fe40007ffe0ff */
[----:B------:R-:W-:Y:S02]  /*8d820*/  ISETP.GE.AND P1, PT, R22, c[0x0][0x17c], PT ;  /* 0x00005f0016007a0c */ /* 0x000fe40003f26270 */
[----:B------:R-:W-:-:S02]  /*8d830*/  ISETP.GE.AND P3, PT, R0, c[0x0][0x17c], PT ;  /* 0x00005f0000007a0c */ /* 0x000fc40003f66270 */
[----:B------:R-:W-:Y:S02]  /*8d840*/  ISETP.LT.AND P4, PT, R28, c[0x0][0x178], !P1 ;  /* 0x00005e001c007a0c */ /* 0x000fe40004f81270 */
[----:B------:R-:W-:Y:S01]  /*8d850*/  ISETP.LT.AND P6, PT, R27, c[0x0][0x178], !P1 ;  /* 0x00005e001b007a0c */ /* 0x000fe20004fc1270 */
[----:B------:R-:W-:-:S05]  /*8d860*/  IADD3 R0, R8, c[0x0][0x198], RZ ;  /* 0x0000660008007a10 */ /* 0x000fca0007ffe0ff */
[----:B------:R-:W-:-:S04]  /*8d870*/  IMAD.WIDE R8, R0, 0x2, R4 ;  /* 0x0000000200087825 */ /* 0x000fc800078e0204 */
[C---:B------:R-:W-:Y:S01]  /*8d880*/  IMAD.WIDE R16, R0.reuse, 0x2, R14 ;  /* 0x0000000200107825 */ /* 0x040fe200078e020e */
[----:B--2---:R-:W-:Y:S04]  /*8d890*/  @P4 STG.E.U16 [R8.64], R20 ;  /* 0x0000001408004986 */ /* 0x004fe8000c101506 */
[----:B----4-:R0:W-:Y:S02]  /*8d8a0*/  @P6 STG.E.U16 [R16.64], R23 ;  /* 0x0000001710006986 */ /* 0x0101e4000c101506 */
[----:B0-----:R-:W2:Y:S01]  /*8d8b0*/  LDL.LU R17, [R1+0x5f8] ;  /* 0x0005f80001117983 */ /* 0x001ea20000300800 */
[----:B------:R-:W-:Y:S01]  /*8d8c0*/  ISETP.LT.AND P5, PT, R25, c[0x0][0x178], !P1 ;  /* 0x00005e0019007a0c */ /* 0x000fe20004fa1270 */
[----:B------:R-:W-:Y:S02]  /*8d8d0*/  ISETP.LT.AND P1, PT, R11, c[0x0][0x178], !P1 ;  /* 0x00005e000b007a0c */ /* 0x000fe40004f21270 */
[----:B------:R-:W-:Y:S01]  /*8d8e0*/  IMAD.WIDE R18, R0, 0x2, R12 ;  /* 0x0000000200127825 */ /* 0x000fe200078e020c */
[----:B------:R-:W-:-:S03]  /*8d8f0*/  ISETP.LT.AND P6, PT, R28, c[0x0][0x178], !P3 ;  /* 0x00005e001c007a0c */ /* 0x000fc60005fc1270 */
[----:B------:R-:W-:Y:S01]  /*8d900*/  IMAD.WIDE R2, R0, 0x2, R6 ;  /* 0x0000000200027825 */ /* 0x000fe200078e0206 */
[----:B------:R-:W-:Y:S02]  /*8d910*/  ISETP.LT.AND P4, PT, R25, c[0x0][0x178], !P3 ;  /* 0x00005e0019007a0c */ /* 0x000fe40005f81270 */
[----:B------:R-:W-:-:S04]  /*8d920*/  IADD3 R21, R24, 0xe2, RZ ;  /* 0x000000e218157810 */ /* 0x000fc80007ffe0ff */
[----:B------:R-:W-:Y:S01]  /*8d930*/  ISETP.GE.AND P2, PT, R21, c[0x0][0x17c], PT ;  /* 0x00005f0015007a0c */ /* 0x000fe20003f46270 */
[----:B--2---:R0:W-:Y:S01]  /*8d940*/  @P5 STG.E.U16 [R18.64], R17 ;  /* 0x0000001112005986 */ /* 0x0041e2000c101506 */
[----:B------:R-:W-:Y:S01]  /*8d950*/  ISETP.LT.AND P5, PT, R27, c[0x0][0x178], !P3 ;  /* 0x00005e001b007a0c */ /* 0x000fe20005fa1270 */
[----:B------:R-:W-:Y:S02]  /*8d960*/  ISETP.LT.AND P3, PT, R11, c[0x0][0x178], !P3 ;  /* 0x00005e000b007a0c */ /* 0x000fe40005f61270 */
[----:B---3--:R1:W-:Y:S01]  /*8d970*/  @P1 STG.E.U16 [R2.64], R10 ;  /* 0x0000000a02001986 */ /* 0x0083e2000c101506 */
[----:B0-----:R-:W-:Y:S01]  /*8d980*/  IADD3 R18, R0, c[0x0][0x198], RZ ;  /* 0x0000660000127a10 */ /* 0x001fe20007ffe0ff */
[----:B------:R-:W-:Y:S01]  /*8d990*/  PRMT R0, R20, 0x7632, R0 ;  /* 0x0000763214007816 */ /* 0x000fe20000000000 */
[----:B------:R-:W-:-:S03]  /*8d9a0*/  IADD3 R20, R24, 0xe3, RZ ;  /* 0x000000e318147810 */ /* 0x000fc60007ffe0ff */
[----:B-1----:R-:W-:Y:S01]  /*8d9b0*/  IMAD.WIDE R2, R18, 0x2, R4 ;  /* 0x0000000212027825 */ /* 0x002fe200078e0204 */
[----:B------:R-:W-:-:S03]  /*8d9c0*/  PRMT R19, R23, 0x7632, R19 ;  /* 0x0000763217137816 */ /* 0x000fc60000000013 */
[----:B------:R-:W-:Y:S01]  /*8d9d0*/  IMAD.WIDE R8, R18, 0x2, R14 ;  /* 0x0000000212087825 */ /* 0x000fe200078e020e */
[----:B------:R-:W-:-:S03]  /*8d9e0*/  PRMT R21, R17, 0x7632, R21 ;  /* 0x0000763211157816 */ /* 0x000fc60000000015 */
[----:B------:R-:W-:Y:S01]  /*8d9f0*/  IMAD.WIDE R16, R18, 0x2, R12 ;  /* 0x0000000212107825 */ /* 0x000fe200078e020c */
[----:B------:R-:W-:Y:S01]  /*8da00*/  ISETP.GE.AND P1, PT, R20, c[0x0][0x17c], PT ;  /* 0x00005f0014007a0c */ /* 0x000fe20003f26270 */
[----:B------:R0:W-:Y:S01]  /*8da10*/  @P6 STG.E.U16 [R2.64], R0 ;  /* 0x0000000002006986 */ /* 0x0001e2000c101506 */
[----:B------:R-:W-:Y:S01]  /*8da20*/  PRMT R20, R10, 0x7632, R20 ;  /* 0x000076320a147816 */ /* 0x000fe20000000014 */
[----:B------:R-:W-:Y:S02]  /*8da30*/  @P5 STG.E.U16 [R8.64], R19 ;  /* 0x0000001308005986 */ /* 0x000fe4000c101506 */
[----:B------:R-:W2:Y:S01]  /*8da40*/  LDL.LU R23, [R1+0x8] ;  /* 0x0000080001177983 */ /* 0x000ea20000300800 */
[----:B------:R-:W-:Y:S02]  /*8da50*/  @P4 STG.E.U16 [R16.64], R21 ;  /* 0x0000001510004986 */ /* 0x000fe4000c101506 */
[----:B------:R-:W3:Y:S02]  /*8da60*/  LDL.LU R10, [R1+0x668] ;  /* 0x00066800010a7983 */ /* 0x000ee40000300800 */
[----:B0-----:R-:W-:-:S05]  /*8da70*/  IMAD.WIDE R2, R18, 0x2, R6 ;  /* 0x0000000212027825 */ /* 0x001fca00078e0206 */
[----:B------:R0:W-:Y:S04]  /*8da80*/  @P3 STG.E.U16 [R2.64], R20 ;  /* 0x0000001402003986 */ /* 0x0001e8000c101506 */
[----:B0-----:R-:W4:Y:S01]  /*8da90*/  LDL R3, [R1+0x658] ;  /* 0x0006580001037983 */ /* 0x001f220000100800 */
[----:B------:R-:W-:Y:S02]  /*8daa0*/  ISETP.LT.AND P4, PT, R28, c[0x0][0x178], !P2 ;  /* 0x00005e001c007a0c */ /* 0x000fe40005781270 */
[----:B------:R-:W-:Y:S02]  /*8dab0*/  ISETP.LT.AND P6, PT, R27, c[0x0][0x178], !P2 ;  /* 0x00005e001b007a0c */ /* 0x000fe400057c1270 */
[----:B------:R-:W-:-:S05]  /*8dac0*/  IADD3 R0, R18, c[0x0][0x198], RZ ;  /* 0x0000660012007a10 */ /* 0x000fca0007ffe0ff */
[----:B------:R-:W-:-:S04]  /*8dad0*/  IMAD.WIDE R8, R0, 0x2, R4 ;  /* 0x0000000200087825 */ /* 0x000fc800078e0204 */
[C---:B------:R-:W-:Y:S01]  /*8dae0*/  IMAD.WIDE R16, R0.reuse, 0x2, R14 ;  /* 0x0000000200107825 */ /* 0x040fe200078e020e */
[----:B------:R-:W-:Y:S01]  /*8daf0*/  ISETP.LT.AND P5, PT, R25, c[0x0][0x178], !P2 ;  /* 0x00005e0019007a0c */ /* 0x000fe200057a1270 */
[----:B----4-:R0:W-:Y:S03]  /*8db00*/  @P4 STG.E.U16 [R8.64], R3 ;  /* 0x0000000308004986 */ /* 0x0101e6000c101506 */
[----:B-----5:R1:W-:Y:S01]  /*8db10*/  @P6 STG.E.U16 [R16.64], R29 ;  /* 0x0000001d10006986 */ /* 0x0203e2000c101506 */
[----:B0-----:R-:W4:Y:S01]  /*8db20*/  LDL.LU R9, [R1+0x658] ;  /* 0x0006580001097983 */ /* 0x001f220000300800 */
[----:B-1----:R-:W5:Y:S01]  /*8db30*/  LDL.LU R17, [R1+0x628] ;  /* 0x0006280001117983 */ /* 0x002f620000300800 */
[----:B------:R-:W-:Y:S01]  /*8db40*/  ISETP.LT.AND P2, PT, R11, c[0x0][0x178], !P2 ;  /* 0x00005e000b007a0c */ /* 0x000fe20005741270 */
[----:B------:R-:W-:Y:S01]  /*8db50*/  IMAD.WIDE R18, R0, 0x2, R12 ;  /* 0x0000000200127825 */ /* 0x000fe200078e020c */
[----:B------:R-:W-:-:S03]  /*8db60*/  ISETP.LT.AND P6, PT, R28, c[0x0][0x178], !P1 ;  /* 0x00005e001c007a0c */ /* 0x000fc60004fc1270 */
[----:B------:R-:W-:Y:S01]  /*8db70*/  IMAD.WIDE R2, R0, 0x2, R6 ;  /* 0x0000000200027825 */ /* 0x000fe200078e0206 */
[----:B------:R-:W-:Y:S02]  /*8db80*/  ISETP.LT.AND P4, PT, R25, c[0x0][0x178], !P1 ;  /* 0x00005e0019007a0c */ /* 0x000fe40004f81270 */
[----:B------:R-:W-:Y:S02]  /*8db90*/  IADD3 R21, R24, 0xe4, RZ ;  /* 0x000000e418157810 */ /* 0x000fe40007ffe0ff */
[----:B------:R-:W-:Y:S02]  /*8dba0*/  PRMT R20, R29, 0x7632, R20 ;  /* 0x000076321d147816 */ /* 0x000fe40000000014 */
[----:B------:R-:W3:Y:S01]  /*8dbb0*/  LDL.LU R29, [R1+0x48] ;  /* 0x00004800011d7983 */ /* 0x000ee20000300800 */
[----:B------:R-:W-:-:S03]  /*8dbc0*/  ISETP.GE.AND P3, PT, R21, c[0x0][0x17c], PT ;  /* 0x00005f0015007a0c */ /* 0x000fc60003f66270 */
[----:B-----5:R0:W-:Y:S01]  /*8dbd0*/  @P5 STG.E.U16 [R18.64], R17 ;  /* 0x0000001112005986 */ /* 0x0201e2000c101506 */
[----:B------:R-:W-:Y:S01]  /*8dbe0*/  ISETP.LT.AND P5, PT, R27, c[0x0][0x178], !P1 ;  /* 0x00005e001b007a0c */ /* 0x000fe20004fa1270 */
[----:B--2---:R1:W-:Y:S01]  /*8dbf0*/  @P2 STG.E.U16 [R2.64], R23 ;  /* 0x0000001702002986 */ /* 0x0043e2000c101506 */
[----:B------:R-:W-:Y:S02]  /*8dc00*/  ISETP.LT.AND P1, PT, R11, c[0x0][0x178], !P1 ;  /* 0x00005e000b007a0c */ /* 0x000fe40004f21270 */
[----:B0-----:R-:W-:Y:S02]  /*8dc10*/  IADD3 R18, R0, c[0x0][0x198], RZ ;  /* 0x0000660000127a10 */ /* 0x001fe40007ffe0ff */
[----:B----4-:R-:W-:-:S03]  /*8dc20*/  PRMT R19, R9, 0x7632, R19 ;  /* 0x0000763209137816 */ /* 0x010fc60000000013 */
[----:B-1----:R-:W-:-:S04]  /*8dc30*/  IMAD.WIDE R2, R18, 0x2, R4 ;  /* 0x0000000212027825 */ /* 0x002fc800078e0204 */
[----:B------:R-:W-:Y:S01]  /*8dc40*/  IMAD.WIDE R8, R18, 0x2, R14 ;  /* 0x0000000212087825 */ /* 0x000fe200078e020e */
[----:B------:R-:W-:-:S03]  /*8dc50*/  PRMT R21, R17, 0x7632, R21 ;  /* 0x0000763211157816 */ /* 0x000fc60000000015 */
[C---:B------:R-:W-:Y:S01]  /*8dc60*/  IMAD.WIDE R16, R18.reuse, 0x2, R12 ;  /* 0x0000000212107825 */ /* 0x040fe200078e020c */
[----:B------:R0:W-:Y:S03]  /*8dc70*/  @P6 STG.E.U16 [R2.64], R19 ;  /* 0x0000001302006986 */ /* 0x0001e6000c101506 */
[----:B------:R1:W-:Y:S02]  /*8dc80*/  @P5 STG.E.U16 [R8.64], R20 ;  /* 0x0000001408005986 */ /* 0x0003e4000c101506 */
[----:B------:R-:W-:Y:S02]  /*8dc90*/  @P4 STG.E.U16 [R16.64], R21 ;  /* 0x0000001510004986 */ /* 0x000fe4000c101506 */
[----:B0-----:R-:W-:Y:S01]  /*8dca0*/  IMAD.WIDE R2, R18, 0x2, R6 ;  /* 0x0000000212027825 */ /* 0x001fe200078e0206 */
[----:B-1----:R-:W-:Y:S02]  /*8dcb0*/  PRMT R20, R23, 0x7632, R20 ;  /* 0x0000763217147816 */ /* 0x002fe40000000014 */
[----:B------:R-:W2:Y:S04]  /*8dcc0*/  LDL.LU R23, [R1+0x698] ;  /* 0x0006980001177983 */ /* 0x000ea80000300800 */
[----:B------:R0:W-:Y:S04]  /*8dcd0*/  @P1 STG.E.U16 [R2.64], R20 ;  /* 0x0000001402001986 */ /* 0x0001e8000c101506 */
[----:B0-----:R-:W4:Y:S01]  /*8dce0*/  LDL.LU R20, [R1+0x688] ;  /* 0x0006880001147983 */ /* 0x001f220000300800 */
[----:B------:R-:W-:-:S02]  /*8dcf0*/  IADD3 R0, R24, 0xe5, RZ ;  /* 0x000000e518007810 */ /* 0x000fc40007ffe0ff */
[----:B------:R-:W-:Y:S02]  /*8dd00*/  ISETP.LT.AND P4, PT, R28, c[0x0][0x178], !P3 ;  /* 0x00005e001c007a0c */ /* 0x000fe40005f81270 */
[----:B------:R-:W-:Y:S02]  /*8dd10*/  ISETP.LT.AND P6, PT, R27, c[0x0][0x178], !P3 ;  /* 0x00005e001b007a0c */ /* 0x000fe40005fc1270 */
[----:B------:R-:W-:Y:S01]  /*8dd20*/  ISETP.GE.AND P2, PT, R0, c[0x0][0x17c], PT ;  /* 0x00005f0000007a0c */ /* 0x000fe20003f46270 */
[----:B------:R-:W-:-:S05]  /*8dd30*/  IADD3 R0, R18, c[0x0][0x198], RZ ;  /* 0x0000660012007a10 */ /* 0x000fca0007ffe0ff */
[----:B------:R-:W-:-:S04]  /*8dd40*/  IMAD.WIDE R8, R0, 0x2, R4 ;  /* 0x0000000200087825 */ /* 0x000fc800078e0204 */
[C---:B------:R-:W-:Y:S01]  /*8dd50*/  IMAD.WIDE R16, R0.reuse, 0x2, R14 ;  /* 0x0000000200107825 */ /* 0x040fe200078e020e */
[----:B----4-:R-:W-:Y:S04]  /*8dd60*/  @P4 STG.E.U16 [R8.64], R20 ;  /* 0x0000001408004986 */ /* 0x010fe8000c101506 */
[----:B---3--:R0:W-:Y:S02]  /*8dd70*/  @P6 STG.E.U16 [R16.64], R10 ;  /* 0x0000000a10006986 */ /* 0x0081e4000c101506 */
[----:B0-----:R-:W3:Y:S01]  /*8dd80*/  LDL.LU R17, [R1+0x648] ;  /* 0x0006480001117983 */ /* 0x001ee20000300800 */
        /* <DEDUP_REMOVED lines=8> */
[----:B---3--:R0:W-:Y:S01]  /*8de10*/  @P5 STG.E.U16 [R18.64], R17 ;  /* 0x0000001112005986 */ /* 0x0081e2000c101506 */
[----:B------:R-:W-:Y:S01]  /*8de20*/  ISETP.LT.AND P5, PT, R27, c[0x0][0x178], !P2 ;  /* 0x00005e001b007a0c */ /* 0x000fe200057a1270 */
[----:B------:R-:W-:Y:S02]  /*8de30*/  ISETP.LT.AND P2, PT, R11, c[0x0][0x178], !P2 ;  /* 0x00005e000b007a0c */ /* 0x000fe40005741270 */
[----:B------:R1:W-:Y:S01]  /*8de40*/  @P3 STG.E.U16 [R2.64], R29 ;  /* 0x0000001d02003986 */ /* 0x0003e2000c101506 */
        /* <DEDUP_REMOVED lines=12> */
[----:B------:R-:W3:Y:S01]  /*8df10*/  LDL.LU R10, [R1+0x38] ;  /* 0x00003800010a7983 */ /* 0x000ee20000300800 */
[----:B------:R-:W-:Y:S02]  /*8df20*/  @P4 STG.E.U16 [R16.64], R21 ;  /* 0x0000001510004986 */ /* 0x000fe4000c101506 */
[----:B------:R-:W4:Y:S02]  /*8df30*/  LDL.LU R29, [R1+0x6c8] ;  /* 0x0006c800011d7983 */ /* 0x000f240000300800 */
[----:B0-----:R-:W-:-:S05]  /*8df40*/  IMAD.WIDE R2, R18, 0x2, R6 ;  /* 0x0000000212027825 */ /* 0x001fca00078e0206 */
[----:B------:R0:W-:Y:S04]  /*8df50*/  @P2 STG.E.U16 [R2.64], R20 ;  /* 0x0000001402002986 */ /* 0x0001e8000c101506 */
[----:B0-----:R-:W5:Y:S01]  /*8df60*/  LDL.LU R20, [R1+0x6b8] ;  /* 0x0006b80001147983 */ /* 0x001f620000300800 */
[----:B------:R-:W-:Y:S02]  /*8df70*/  ISETP.LT.AND P4, PT, R28, c[0x0][0x178], !P1 ;  /* 0x00005e001c007a0c */ /* 0x000fe40004f81270 */
[----:B------:R-:W-:Y:S02]  /*8df80*/  ISETP.LT.AND P6, PT, R27, c[0x0][0x178], !P1 ;  /* 0x00005e001b007a0c */ /* 0x000fe40004fc1270 */
[----:B------:R-:W-:-:S05]  /*8df90*/  IADD3 R0, R18, c[0x0][0x198], RZ ;  /* 0x0000660012007a10 */ /* 0x000fca0007ffe0ff */
[----:B------:R-:W-:-:S04]  /*8dfa0*/  IMAD.WIDE R8, R0, 0x2, R4 ;  /* 0x0000000200087825 */ /* 0x000fc800078e0204 */
[C---:B------:R-:W-:Y:S01]  /*8dfb0*/  IMAD.WIDE R16, R0.reuse, 0x2, R14 ;  /* 0x0000000200107825 */ /* 0x040fe200078e020e */
[----:B------:R-:W-:Y:S01]  /*8dfc0*/  ISETP.LT.AND P5, PT, R25, c[0x0][0x178], !P1 ;  /* 0x00005e0019007a0c */ /* 0x000fe20004fa1270 */
[----:B-----5:R-:W-:Y:S03]  /*8dfd0*/  @P4 STG.E.U16 [R8.64], R20 ;  /* 0x0000001408004986 */ /* 0x020fe6000c101506 */
[----:B--2---:R0:W-:Y:S02]  /*8dfe0*/  @P6 STG.E.U16 [R16.64], R23 ;  /* 0x0000001710006986 */ /* 0x0041e4000c101506 */
[----:B0-----:R-:W2:Y:S01]  /*8dff0*/  LDL.LU R17, [R1+0x678] ;  /* 0x0006780001117983 */ /* 0x001ea20000300800 */
[----:B------:R-:W-:Y:S01]  /*8e000*/  ISETP.LT.AND P1, PT, R11, c[0x0][0x178], !P1 ;  /* 0x00005e000b007a0c */ /* 0x000fe20004f21270 */
        /* <DEDUP_REMOVED lines=35> */
[----:B----4-:R0:W-:Y:S02]  /*8e240*/  @P6 STG.E.U16 [R16.64], R29 ;  /* 0x0000001d10006986 */ /* 0x0101e4000c101506 */
[----:B0-----:R-:W4:Y:S01]  /*8e250*/  LDL.LU R17, [R1+0x6a8] ;  /* 0x0006a80001117983 */ /* 0x001f220000300800 */
[----:B------:R-:W-:Y:S01]  /*8e260*/  ISETP.LT.AND P2, PT, R11, c[0x0][0x178], !P2 ;  /* 0x00005e000b007a0c */ /* 0x000fe20005741270 */
[----:B------:R-:W-:Y:S01]  /*8e270*/  IMAD.WIDE R18, R0, 0x2, R12 ;  /* 0x0000000200127825 */ /* 0x000fe200078e020c */
[----:B------:R-:W-:-:S03]  /*8e280*/  ISETP.LT.AND P6, PT, R28, c[0x0][0x178], !P1 ;  /* 0x00005e001c007a0c */ /* 0x000fc60004fc1270 */
[----:B------:R-:W-:Y:S01]  /*8e290*/  IMAD.WIDE R2, R0, 0x2, R6 ;  /* 0x0000000200027825 */ /* 0x000fe200078e0206 */
[----:B------:R-:W-:Y:S02]  /*8e2a0*/  ISETP.LT.AND P4, PT, R25, c[0x0][0x178], !P1 ;  /* 0x00005e0019007a0c */ /* 0x000fe40004f81270 */
[----:B------:R-:W-:-:S04]  /*8e2b0*/  IADD3 R21, R24, 0xea, RZ ;  /* 0x000000ea18157810 */ /* 0x000fc80007ffe0ff */
[----:B------:R-:W-:Y:S01]  /*8e2c0*/  ISETP.GE.AND P3, PT, R21, c[0x0][0x17c], PT ;  /* 0x00005f0015007a0c */ /* 0x000fe20003f66270 */
[----:B----4-:R0:W-:Y:S01]  /*8e2d0*/  @P5 STG.E.U16 [R18.64], R17 ;  /* 0x0000001112005986 */ /* 0x0101e2000c101506 */
[----:B------:R-:W-:Y:S01]  /*8e2e0*/  ISETP.LT.AND P5, PT, R27, c[0x0][0x178], !P1 ;  /* 0x00005e001b007a0c */ /* 0x000fe20004fa1270 */
[----:B------:R-:W-:Y:S02]  /*8e2f0*/  ISETP.LT.AND P1, PT, R11, c[0x0][0x178], !P1 ;  /* 0x00005e000b007a0c */ /* 0x000fe40004f21270 */
[----:B--2---:R1:W-:Y:S01]  /*8e300*/  @P2 STG.E.U16 [R2.64], R23 ;  /* 0x0000001702002986 */ /* 0x0043e2000c101506 */
        /* <DEDUP_REMOVED lines=14> */
[----:B------:R-:W4:Y:S02]  /*8e3f0*/  LDL.LU R23, [R1+0x728] ;  /* 0x0007280001177983 */ /* 0x000f240000300800 */
[----:B0-----:R-:W-:-:S05]  /*8e400*/  IMAD.WIDE R2, R18, 0x2, R6 ;  /* 0x0000000212027825 */ /* 0x001fca00078e0206 */
[----:B------:R0:W-:Y:S04]  /*8e410*/  @P1 STG.E.U16 [R2.64], R20 ;  /* 0x0000001402001986 */ /* 0x0001e8000c101506 */
[----:B0-----:R-:W5:Y:S01]  /*8e420*/  LDL R3, [R1+0x718] ;  /* 0x0007180001037983 */ /* 0x001f620000100800 */
[----:B------:R-:W-:Y:S02]  /*8e430*/  ISETP.LT.AND P4, PT, R28, c[0x0][0x178], !P3 ;  /* 0x00005e001c007a0c */ /* 0x000fe40005f81270 */
[----:B------:R-:W-:Y:S01]  /*8e440*/  IADD3 R0, R18, c[0x0][0x198], RZ ;  /* 0x0000660012007a10 */ /* 0x000fe20007ffe0ff */
[----:B------:R-:W2:Y:S04]  /*8e450*/  LDL.LU R20, [R1+0x6f8] ;  /* 0x0006f80001147983 */ /* 0x000ea80000300800 */
[----:B------:R-:W-:Y:S01]  /*8e460*/  IMAD.WIDE R8, R0, 0x2, R4 ;  /* 0x0000000200087825 */ /* 0x000fe200078e0204 */
[----:B------:R-:W-:-:S02]  /*8e470*/  ISETP.LT.AND P6, PT, R27, c[0x0][0x178], !P3 ;  /* 0x00005e001b007a0c */ /* 0x000fc40005fc1270 */
[----:B------:R-:W-:Y:S01]  /*8e480*/  ISETP.LT.AND P5, PT, R25, c[0x0][0x178], !P3 ;  /* 0x00005e0019007a0c */ /* 0x000fe20005fa1270 */
[----:B------:R-:W-:Y:S02]  /*8e490*/  ISETP.LT.AND P3, PT, R11, c[0x0][0x178], !P3 ;  /* 0x00005e000b007a0c */ /* 0x000fe40005f61270 */
[C---:B------:R-:W-:Y:S01]  /*8e4a0*/  IMAD.WIDE R16, R0.reuse, 0x2, R14 ;  /* 0x0000000200107825 */ /* 0x040fe200078e020e */
[----:B-----5:R0:W-:Y:S04]  /*8e4b0*/  @P4 STG.E.U16 [R8.64], R3 ;  /* 0x0000000308004986 */ /* 0x0201e8000c101506 */
[----:B0-----:R-:W5:Y:S01]  /*8e4c0*/  LDL.LU R9, [R1+0x718] ;  /* 0x0007180001097983 */ /* 0x001f620000300800 */
[----:B------:R-:W-:-:S04]  /*8e4d0*/  IMAD.WIDE R18, R0, 0x2, R12 ;  /* 0x0000000200127825 */ /* 0x000fc800078e020c */
[----:B--2---:R-:W-:Y:S01]  /*8e4e0*/  @P6 STG.E.U16 [R16.64], R20 ;  /* 0x0000001410006986 */ /* 0x004fe2000c101506 */
[----:B------:R-:W-:Y:S01]  /*8e4f0*/  ISETP.LT.AND P6, PT, R28, c[0x0][0x178], !P2 ;  /* 0x00005e001c007a0c */ /* 0x000fe200057c1270 */
[----:B------:R-:W-:Y:S01]  /*8e500*/  IMAD.WIDE R2, R0, 0x2, R6 ;  /* 0x0000000200027825 */ /* 0x000fe200078e0206 */
[----:B---3--:R0:W-:Y:S01]  /*8e510*/  @P5 STG.E.U16 [R18.64], R10 ;  /* 0x0000000a12005986 */ /* 0x0081e2000c101506 */
[----:B------:R-:W-:Y:S02]  /*8e520*/  ISETP.LT.AND P5, PT, R27, c[0x0][0x178], !P2 ;  /* 0x00005e001b007a0c */ /* 0x000fe400057a1270 */
[----:B------:R-:W-:Y:S01]  /*8e530*/  ISETP.LT.AND P4, PT, R25, c[0x0][0x178], !P2 ;  /* 0x00005e0019007a0c */ /* 0x000fe20005781270 */
[----:B------:R-:W-:Y:S01]  /*8e540*/  ISETP.LT.AND P2, PT, R11, c[0x0][0x178], !P2 ;  /* 0x00005e000b007a0c */ /* 0x000fe20005741270 */
[----:B------:R1:W-:Y:S01]  /*8e550*/  @P3 STG.E.U16 [R2.64], R29 ;  /* 0x0000001d02003986 */ /* 0x0003e2000c101506 */
[----:B------:R-:W-:Y:S02]  /*8e560*/  IADD3 R21, R24, 0xec, RZ ;  /* 0x000000ec18157810 */ /* 0x000fe40007ffe0ff */
[----:B0-----:R-:W-:-:S02]  /*8e570*/  IADD3 R18, R0, c[0x0][0x198], RZ ;  /* 0x0000660000127a10 */ /* 0x001fc40007ffe0ff */
[----:B------:R-:W-:Y:S01]  /*8e580*/  PRMT R19, R20, 0x7632, R19 ;  /* 0x0000763214137816 */ /* 0x000fe20000000013 */
[----:B------:R-:W-:Y:S02]  /*8e590*/  IADD3 R20, R24, 0xed, RZ ;  /* 0x000000ed18147810 */ /* 0x000fe40007ffe0ff */
[----:B-1----:R-:W-:Y:S01]  /*8e5a0*/  IMAD.WIDE R2, R18, 0x2, R4 ;  /* 0x0000000212027825 */ /* 0x002fe200078e0204 */
[----:B------:R-:W-:-:S03]  /*8e5b0*/  ISETP.GE.AND P1, PT, R21, c[0x0][0x17c], PT ;  /* 0x00005f0015007a0c */ /* 0x000fc60003f26270 */
[----:B------:R-:W-:Y:S02]  /*8e5c0*/  PRMT R21, R10, 0x7632, R21 ;  /* 0x000076320a157816 */ /* 0x000fe40000000015 */
[----:B------:R-:W-:Y:S01]  /*8e5d0*/  IMAD.WIDE R16, R18, 0x2, R12 ;  /* 0x0000000212107825 */ /* 0x000fe200078e020c */
[----:B------:R-:W-:-:S03]  /*8e5e0*/  ISETP.GE.AND P3, PT, R20, c[0x0][0x17c], PT ;  /* 0x00005f0014007a0c */ /* 0x000fc60003f66270 */
[----:B------:R-:W-:Y:S01]  /*8e5f0*/  PRMT R20, R29, 0x7632, R20 ;  /* 0x000076321d147816 */ /* 0x000fe20000000014 */
[----:B------:R-:W2:Y:S01]  /*8e600*/  LDL R10, [R1+0x768] ;  /* 0x00076800010a7983 */ /* 0x000ea20000100800 */
[----:B------:R-:W3:Y:S01]  /*8e610*/  LDL.LU R29, [R1+0x738] ;  /* 0x00073800011d7983 */ /* 0x000ee20000300800 */
[----:B-----5:R-:W-:Y:S01]  /*8e620*/  PRMT R0, R9, 0x7632, R0 ;  /* 0x0000763209007816 */ /* 0x020fe20000000000 */
[----:B------:R-:W-:-:S04]  /*8e630*/  IMAD.WIDE R8, R18, 0x2, R14 ;  /* 0x0000000212087825 */ /* 0x000fc800078e020e */
[----:B------:R0:W-:Y:S01]  /*8e640*/  @P6 STG.E.U16 [R2.64], R0 ;  /* 0x0000000002006986 */ /* 0x0001e2000c101506 */
[----:B------:R-:W-:Y:S02]  /*8e650*/  @P5 STG.E.U16 [R8.64], R19 ;  /* 0x0000001308005986 */ /* 0x000fe4000c101506 */
[----:B------:R-:W-:Y:S02]  /*8e660*/  @P4 STG.E.U16 [R16.64], R21 ;  /* 0x0000001510004986 */ /* 0x000fe4000c101506 */
[----:B0-----:R-:W-:-:S05]  /*8e670*/  IMAD.WIDE R2, R18, 0x2, R6 ;  /* 0x0000000212027825 */ /* 0x001fca00078e0206 */
[----:B------:R0:W-:Y:S04]  /*8e680*/  @P2 STG.E.U16 [R2.64], R20 ;  /* 0x0000001402002986 */ /* 0x0001e8000c101506 */
[----:B0-----:R-:W5:Y:S01]  /*8e690*/  LDL R3, [R1+0x758] ;  /* 0x0007580001037983 */ /* 0x001f620000100800 */
[----:B------:R-:W-:Y:S02]  /*8e6a0*/  ISETP.LT.AND P4, PT, R28, c[0x0][0x178], !P1 ;  /* 0x00005e001c007a0c */ /* 0x000fe40004f81270 */
[----:B------:R-:W-:-:S05]  /*8e6b0*/  IADD3 R0, R18, c[0x0][0x198], RZ ;  /* 0x0000660012007a10 */ /* 0x000fca0007ffe0ff */
[----:B------:R-:W-:Y:S01]  /*8e6c0*/  IMAD.WIDE R8, R0, 0x2, R4 ;  /* 0x0000000200087825 */ /* 0x000fe200078e0204 */
[----:B------:R-:W-:Y:S02]  /*8e6d0*/  ISETP.LT.AND P6, PT, R27, c[0x0][0x178], !P1 ;  /* 0x00005e001b007a0c */ /* 0x000fe40004fc1270 */
[----:B------:R-:W-:-:S03]  /*8e6e0*/  ISETP.LT.AND P5, PT, R25, c[0x0][0x178], !P1 ;  /* 0x00005e0019007a0c */ /* 0x000fc60004fa1270 */
[----:B-----5:R0:W-:Y:S04]  /*8e6f0*/  @P4 STG.E.U16 [R8.64], R3 ;  /* 0x0000000308004986 */ /* 0x0201e8000c101506 */
[----:B0-----:R-:W5:Y:S01]  /*8e700*/  LDL.LU R8, [R1+0x758] ;  /* 0x0007580001087983 */ /* 0x001f620000300800 */
[----:B------:R-:W2:Y:S01]  /*8e710*/  LDL.LU R9, [R1+0x748] ;  /* 0x0007480001097983 */ /* 0x000ea20000300800 */
[----:B------:R-:W-:Y:S01]  /*8e720*/  ISETP.LT.AND P1, PT, R11, c[0x0][0x178], !P1 ;  /* 0x00005e000b007a0c */ /* 0x000fe20004f21270 */
[----:B------:R-:W-:-:S04]  /*8e730*/  IMAD.WIDE R16, R0, 0x2, R14 ;  /* 0x0000000200107825 */ /* 0x000fc800078e020e */
[----:B------:R-:W-:Y:S01]  /*8e740*/  IMAD.WIDE R18, R0, 0x2, R12 ;  /* 0x0000000200127825 */ /* 0x000fe200078e020c */
[----:B------:R-:W-:-:S03]  /*8e750*/  ISETP.LT.AND P4, PT, R27, c[0x0][0x178], !P3 ;  /* 0x00005e001b007a0c */ /* 0x000fc60005f81270 */
[----:B------:R-:W-:Y:S01]  /*8e760*/  IMAD.WIDE R2, R0, 0x2, R6 ;  /* 0x0000000200027825 */ /* 0x000fe200078e0206 */
[----:B------:R-:W-:-:S04]  /*8e770*/  IADD3 R21, R24, 0xee, RZ ;  /* 0x000000ee18157810 */ /* 0x000fc80007ffe0ff */
[----:B------:R-:W-:Y:S01]  /*8e780*/  ISETP.GE.AND P2, PT, R21, c[0x0][0x17c], PT ;  /* 0x00005f0015007a0c */ /* 0x000fe20003f46270 */
[----:B----4-:R-:W-:Y:S01]  /*8e790*/  PRMT R21, R23, 0x7632, R21 ;  /* 0x0000763217157816 */ /* 0x010fe20000000015 */
[----:B--2---:R-:W-:Y:S01]  /*8e7a0*/  @P6 STG.E.U16 [R16.64], R9 ;  /* 0x0000000910006986 */ /* 0x004fe2000c101506 */
[----:B------:R-:W-:Y:S01]  /*8e7b0*/  ISETP.LT.AND P6, PT, R28, c[0x0][0x178], !P3 ;  /* 0x00005e001c007a0c */ /* 0x000fe20005fc1270 */
[----:B------:R0:W-:Y:S01]  /*8e7c0*/  @P5 STG.E.U16 [R18.64], R23 ;  /* 0x0000001712005986 */ /* 0x0001e2000c101506 */
[----:B------:R-:W-:Y:S01]  /*8e7d0*/  ISETP.LT.AND P5, PT, R25, c[0x0][0x178], !P3 ;  /* 0x00005e0019007a0c */ /* 0x000fe20005fa1270 */
[----:B------:R1:W-:Y:S01]  /*8e7e0*/  @P1 STG.E.U16 [R2.64], R26 ;  /* 0x0000001a02001986 */ /* 0x0003e2000c101506 */
[----:B------:R-:W-:Y:S02]  /*8e7f0*/  PRMT R20, R9, 0x7632, R20 ;  /* 0x0000763209147816 */ /* 0x000fe40000000014 */
[----:B0-----:R-:W-:Y:S02]  /*8e800*/  IADD3 R18, R0, c[0x0][0x198], RZ ;  /* 0x0000660000127a10 */ /* 0x001fe40007ffe0ff */
[----:B-----5:R-:W-:Y:S01]  /*8e810*/  PRMT R19, R8, 0x7632, R19 ;  /* 0x0000763208137816 */ /* 0x020fe20000000013 */
[----:B------:R-:W2:Y:S02]  /*8e820*/  LDL.LU R23, [R1+0x61c] ;  /* 0x00061c0001177983 */ /* 0x000ea40000300800 */
[----:B-1----:R-:W-:-:S04]  /*8e830*/  IMAD.WIDE R2, R18, 0x2, R4 ;  /* 0x0000000212027825 */ /* 0x002fc800078e0204 */
[----:B------:R-:W-:-:S04]  /*8e840*/  IMAD.WIDE R8, R18, 0x2, R14 ;  /* 0x0000000212087825 */ /* 0x000fc800078e020e */
[----:B------:R-:W-:Y:S01]  /*8e850*/  IMAD.WIDE R16, R18, 0x2, R12 ;  /* 0x0000000212107825 */ /* 0x000fe200078e020c */
[----:B------:R-:W-:Y:S02]  /*8e860*/  IADD3 R0, R24, 0xef, RZ ;  /* 0x000000ef18007810 */ /* 0x000fe40007ffe0ff */
[----:B------:R-:W-:Y:S01]  /*8e870*/  ISETP.LT.AND P3, PT, R11, c[0x0][0x178], !P3 ;  /* 0x00005e000b007a0c */ /* 0x000fe20005f61270 */
[----:B------:R-:W-:Y:S01]  /*8e880*/  @P6 STG.E.U16 [R2.64], R19 ;  /* 0x0000001302006986 */ /* 0x000fe2000c101506 */
[----:B------:R-:W-:Y:S02]  /*8e890*/  @P4 STG.E.U16 [R8.64], R20 ;  /* 0x0000001408004986 */ /* 0x000fe4000c101506 */
[----:B------:R0:W-:Y:S01]  /*8e8a0*/  @P5 STG.E.U16 [R16.64], R21 ;  /* 0x0000001510005986 */ /* 0x0001e2000c101506 */
[----:B------:R-:W-:Y:S02]  /*8e8b0*/  ISETP.LT.AND P5, PT, R28, c[0x0][0x178], !P2 ;  /* 0x00005e001c007a0c */ /* 0x000fe400057a1270 */
[----:B------:R-:W-:Y:S01]  /*8e8c0*/  ISETP.GE.AND P1, PT, R0, c[0x0][0x17c], PT ;  /* 0x00005f0000007a0c */ /* 0x000fe20003f26270 */
[----:B------:R-:W-:Y:S01]  /*8e8d0*/  IADD3 R0, R18, c[0x0][0x198], RZ ;  /* 0x0000660012007a10 */ /* 0x000fe20007ffe0ff */
[----:B------:R-:W-:-:S02]  /*8e8e0*/  PRMT R26, R26, 0x7632, R26 ;  /* 0x000076321a1a7816 */ /* 0x000fc4000000001a */
[----:B------:R-:W-:Y:S02]  /*8e8f0*/  ISETP.LT.AND P6, PT, R27, c[0x0][0x178], !P2 ;  /* 0x00005e001b007a0c */ /* 0x000fe400057c1270 */
[----:B------:R-:W-:Y:S01]  /*8e900*/  ISETP.LT.AND P4, PT, R25, c[0x0][0x178], !P2 ;  /* 0x00005e0019007a0c */ /* 0x000fe20005781270 */
[----:B------:R-:W-:Y:S02]  /*8e910*/  ISETP.LT.AND P2, PT, R11, c[0x0][0x178], !P2 ;  /* 0x00005e000b007a0c */ /* 0x000fe40005741270 */
[----:B------:R-:W4:Y:S01]  /*8e920*/  LDL.LU R11, [R1+0x60c] ;  /* 0x00060c00010b7983 */ /* 0x000f220000300800 */
[----:B0-----:R-:W-:Y:S01]  /*8e930*/  IMAD.WIDE R16, R18, 0x2, R6 ;  /* 0x0000000212107825 */ /* 0x001fe200078e0206 */
[----:B------:R-:W-:-:S03]  /*8e940*/  IADD3 R18, R24, 0xf0, RZ ;  /* 0x000000f018127810 */ /* 0x000fc60007ffe0ff */
[----:B------:R-:W-:Y:S01]  /*8e950*/  IMAD.WIDE R8, R0, 0x2, R4 ;  /* 0x0000000200087825 */ /* 0x000fe200078e0204 */
[----:B------:R0:W-:Y:S01]  /*8e960*/  @P3 STG.E.U16 [R16.64], R26 ;  /* 0x0000001a10003986 */ /* 0x0001e2000c101506 */
[----:B------:R-:W-:-:S03]  /*8e970*/  ISETP.GE.AND P3, PT, R18, c[0x0][0x17c], PT ;  /* 0x00005f0012007a0c */ /* 0x000fc60003f66270 */
[----:B------:R1:W-:Y:S01]  /*8e980*/  @P5 STG.E.U16 [R8.64], R10 ;  /* 0x0000000a08005986 */ /* 0x0003e2000c101506 */
[----:B0-----:R-:W5:Y:S01]  /*8e990*/  LDL.LU R26, [R1+0x1770] ;  /* 0x00177000011a7983 */ /* 0x001f620000300800 */
[----:B------:R-:W2:Y:S02]  /*8e9a0*/  LDL.LU R18, [R1+0x708] ;  /* 0x0007080001127983 */ /* 0x000ea40000300800 */
[----:B-1----:R-:W4:Y:S02]  /*8e9b0*/  LDL.LU R10, [R1+0x2398] ;  /* 0x00239800010a7983 */ /* 0x002f240000300800 */
[----:B------:R-:W5:Y:S02]  /*8e9c0*/  LDL.LU R9, [R1+0x768] ;  /* 0x0007680001097983 */ /* 0x000f640000300800 */
[----:B------:R-:W-:-:S04]  /*8e9d0*/  IMAD.WIDE R2, R0, 0x2, R14 ;  /* 0x0000000200027825 */ /* 0x000fc800078e020e */
[----:B------:R-:W-:Y:S01]  /*8e9e0*/  IMAD.WIDE R16, R0, 0x2, R12 ;  /* 0x0000000200107825 */ /* 0x000fe200078e020c */
[----:B---3--:R0:W-:Y:S01]  /*8e9f0*/  @P6 STG.E.U16 [R2.64], R29 ;  /* 0x0000001d02006986 */ /* 0x0081e2000c101506 */
[----:B------:R-:W-:Y:S02]  /*8ea00*/  ISETP.LT.AND P5, PT, R28, c[0x0][0x178], !P1 ;  /* 0x00005e001c007a0c */ /* 0x000fe40004fa1270 */
[C---:B0-----:R-:W-:Y:S01]  /*8ea10*/  IMAD.WIDE R2, R0.reuse, 0x2, R6 ;  /* 0x0000000200027825 */ /* 0x041fe200078e0206 */
[----:B------:R-:W-:Y:S01]  /*8ea20*/  IADD3 R0, R0, c[0x0][0x198], RZ ;  /* 0x0000660000007a10 */ /* 0x000fe20007ffe0ff */
[----:B--2---:R-:W-:Y:S03]  /*8ea30*/  @P4 STG.E.U16 [R16.64], R18 ;  /* 0x0000001210004986 */ /* 0x004fe6000c101506 */
[----:B----4-:R0:W-:Y:S01]  /*8ea40*/  @P2 STG.E.U16 [R2.64], R10 ;  /* 0x0000000a02002986 */ /* 0x0101e2000c101506 */
[----:B------:R-:W-:-:S02]  /*8ea50*/  ISETP.LT.AND P4, PT, R27, c[0x0][0x178], !P1 ;  /* 0x00005e001b007a0c */ /* 0x000fc40004f81270 */
[----:B------:R-:W-:Y:S02]  /*8ea60*/  ISETP.LT.AND P2, PT, R25, c[0x0][0x178], !P1 ;  /* 0x00005e0019007a0c */ /* 0x000fe40004f41270 */
[----:B-----5:R-:W-:Y:S02]  /*8ea70*/  ISETP.LT.AND P6, PT, R26, c[0x0][0x178], !P1 ;  /* 0x00005e001a007a0c */ /* 0x020fe40004fc1270 */
[----:B0-----:R-:W-:Y:S02]  /*8ea80*/  PRMT R10, R29, 0x7632, R10 ;  /* 0x000076321d0a7816 */ /* 0x001fe4000000000a */
[----:B------:R-:W-:Y:S01]  /*8ea90*/  IADD3 R16, R24, 0xf1, RZ ;  /* 0x000000f118107810 */ /* 0x000fe20007ffe0ff */
[----:B------:R-:W2:Y:S03]  /*8eaa0*/  LDL.LU R29, [R1+0x5fc] ;  /* 0x0005fc00011d7983 */ /* 0x000ea60000300800 */
[----:B------:R-:W-:Y:S01]  /*8eab0*/  ISETP.GE.AND P1, PT, R16, c[0x0][0x17c], PT ;  /* 0x00005f0010007a0c */ /* 0x000fe20003f26270 */
[----:B------:R-:W-:-:S02]  /*8eac0*/  PRMT R16, R18, 0x7632, R16 ;  /* 0x0000763212107816 */ /* 0x000fc40000000010 */
[----:B------:R-:W3:Y:S01]  /*8ead0*/  LDL.LU R18, [R1+0x5c] ;  /* 0x00005c0001127983 */ /* 0x000ee20000300800 */
[----:B------:R-:W-:Y:S01]  /*8eae0*/  PRMT R17, R9, 0x7632, R17 ;  /* 0x0000763209117816 */ /* 0x000fe20000000011 */
[----:B------:R-:W-:-:S04]  /*8eaf0*/  IMAD.WIDE R8, R0, 0x2, R4 ;  /* 0x0000000200087825 */ /* 0x000fc800078e0204 */
[----:B------:R-:W-:Y:S01]  /*8eb00*/  IMAD.WIDE R2, R0, 0x2, R14 ;  /* 0x0000000200027825 */ /* 0x000fe200078e020e */
[----:B------:R0:W-:Y:S04]  /*8eb10*/  @P5 STG.E.U16 [R8.64], R17 ;  /* 0x0000001108005986 */ /* 0x0001e8000c101506 */
[----:B------:R1:W-:Y:S01]  /*8eb20*/  @P4 STG.E.U16 [R2.64], R10 ;  /* 0x0000000a02004986 */ /* 0x0003e2000c101506 */
[----:B------:R-:W-:Y:S02]  /*8eb30*/  ISETP.LT.AND P4, PT, R28, c[0x0][0x178], !P3 ;  /* 0x00005e001c007a0c */ /* 0x000fe40005f81270 */
[----:B------:R-:W-:Y:S01]  /*8eb40*/  ISETP.LT.AND P5, PT, R27, c[0x0][0x178], !P3 ;  /* 0x00005e001b007a0c */ /* 0x000fe20005fa1270 */
[----:B0-----:R-:W-:Y:S01]  /*8eb50*/  IMAD.WIDE R8, R0, 0x2, R12 ;  /* 0x0000000200087825 */ /* 0x001fe200078e020c */
[----:B-1----:R-:W-:-:S03]  /*8eb60*/  PRMT R10, R10, 0x7632, R10 ;  /* 0x000076320a0a7816 */ /* 0x002fc6000000000a */
[C---:B------:R-:W-:Y:S01]  /*8eb70*/  IMAD.WIDE R2, R0.reuse, 0x2, R6 ;  /* 0x0000000200027825 */ /* 0x040fe200078e0206 */
[----:B------:R-:W-:Y:S01]  /*8eb80*/  IADD3 R17, R0, c[0x0][0x198], RZ ;  /* 0x0000660000117a10 */ /* 0x000fe20007ffe0ff */
[----:B------:R-:W-:Y:S03]  /*8eb90*/  @P2 STG.E.U16 [R8.64], R16 ;  /* 0x0000001008002986 */ /* 0x000fe6000c101506 */
[----:B------:R0:W-:Y:S01]  /*8eba0*/  @P6 STG.E.U16 [R2.64], R10 ;  /* 0x0000000a02006986 */ /* 0x0001e2000c101506 */
[----:B------:R-:W-:Y:S01]  /*8ebb0*/  ISETP.LT.AND P6, PT, R25, c[0x0][0x178], !P3 ;  /* 0x00005e0019007a0c */ /* 0x000fe20005fc1270 */
[----:B------:R-:W-:Y:S01]  /*8ebc0*/  ISETP.LT.AND P3, PT, R26, c[0x0][0x178], !P3 ;  /* 0x00005e001a007a0c */ /* 0x000fe20005f61270 */
[----:B------:R-:W-:Y:S01]  /*8ebd0*/  IADD3 R0, R24, 0xf2, RZ ;  /* 0x000000f218007810 */ /* 0x000fe20007ffe0ff */
[----:B0-----:R-:W-:-:S04]  /*8ebe0*/  IMAD.WIDE R2, R17, 0x2, R4 ;  /* 0x0000000211027825 */ /* 0x001fc800078e0204 */
[C---:B------:R-:W-:Y:S01]  /*8ebf0*/  IMAD.WIDE R8, R17.reuse, 0x2, R14 ;  /* 0x0000000211087825 */ /* 0x040fe200078e020e */
[----:B------:R0:W-:Y:S01]  /*8ec00*/  @P4 STG.E.U16 [R2.64], R23 ;  /* 0x0000001702004986 */ /* 0x0001e2000c101506 */
[----:B------:R-:W-:Y:S02]  /*8ec10*/  ISETP.LT.AND P4, PT, R28, c[0x0][0x178], !P1 ;  /* 0x00005e001c007a0c */ /* 0x000fe40004f81270 */
[----:B------:R-:W-:Y:S01]  /*8ec20*/  IADD3 R16, R17, c[0x0][0x198], RZ ;  /* 0x0000660011107a10 */ /* 0x000fe20007ffe0ff */
[----:B------:R1:W-:Y:S01]  /*8ec30*/  @P5 STG.E.U16 [R8.64], R11 ;  /* 0x0000000b08005986 */ /* 0x0003e2000c101506 */
[----:B------:R-:W-:Y:S02]  /*8ec40*/  ISETP.LT.AND P5, PT, R27, c[0x0][0x178], !P1 ;  /* 0x00005e001b007a0c */ /* 0x000fe40004fa1270 */
[----:B------:R-:W-:Y:S01]  /*8ec50*/  ISETP.GE.AND P2, PT, R0, c[0x0][0x17c], PT ;  /* 0x00005f0000007a0c */ /* 0x000fe20003f46270 */
[----:B0-----:R-:W-:-:S04]  /*8ec60*/  IMAD.WIDE R2, R17, 0x2, R12 ;  /* 0x0000000211027825 */ /* 0x001fc800078e020c */
[----:B-1----:R-:W-:Y:S01]  /*8ec70*/  IMAD.WIDE R8, R17, 0x2, R6 ;  /* 0x0000000211087825 */ /* 0x002fe200078e0206 */
[----:B------:R-:W-:Y:S02]  /*8ec80*/  PRMT R0, R23, 0x7632, R0 ;  /* 0x0000763217007816 */ /* 0x000fe40000000000 */
[----:B------:R-:W-:Y:S02]  /*8ec90*/  IADD3 R17, R24, 0xf3, RZ ;  /* 0x000000f318117810 */ /* 0x000fe40007ffe0ff */
[----:B------:R-:W-:Y:S01]  /*8eca0*/  PRMT R10, R11, 0x7632, R10 ;  /* 0x000076320b0a7816 */ /* 0x000fe2000000000a */
[----:B------:R-:W4:Y:S01]  /*8ecb0*/  LDL.LU R23, [R1+0x65c] ;  /* 0x00065c0001177983 */ /* 0x000f220000300800 */
[----:B------:R-:W5:Y:S03]  /*8ecc0*/  LDL.LU R11, [R1+0x63c] ;  /* 0x00063c00010b7983 */ /* 0x000f660000300800 */
[----:B--2---:R0:W-:Y:S01]  /*8ecd0*/  @P6 STG.E.U16 [R2.64], R29 ;  /* 0x0000001d02006986 */ /* 0x0041e2000c101506 */
[----:B------:R-:W-:Y:S01]  /*8ece0*/  ISETP.LT.AND P6, PT, R25, c[0x0][0x178], !P1 ;  /* 0x00005e0019007a0c */ /* 0x000fe20004fc1270 */
[----:B------:R-:W-:-:S02]  /*8ecf0*/  ISETP.LT.AND P1, PT, R26, c[0x0][0x178], !P1 ;  /* 0x00005e001a007a0c */ /* 0x000fc40004f21270 */
[----:B---3--:R1:W-:Y:S01]  /*8ed00*/  @P3 STG.E.U16 [R8.64], R18 ;  /* 0x0000001208003986 */ /* 0x0083e2000c101506 */
[----:B------:R-:W-:Y:S01]  /*8ed10*/  ISETP.GE.AND P3, PT, R17, c[0x0][0x17c], PT ;  /* 0x00005f0011007a0c */ /* 0x000fe20003f66270 */
[C---:B0-----:R-:W-:Y:S01]  /*8ed20*/  IMAD.WIDE R2, R16.reuse, 0x2, R4 ;  /* 0x0000000210027825 */ /* 0x041fe200078e0204 */
[----:B------:R-:W-:Y:S02]  /*8ed30*/  PRMT R17, R29, 0x7632, R17 ;  /* 0x000076321d117816 */ /* 0x000fe40000000011 */
[----:B------:R-:W2:Y:S04]  /*8ed40*/  LDL.LU R29, [R1+0xc] ;  /* 0x00000c00011d7983 */ /* 0x000ea80000300800 */
[----:B------:R0:W-:Y:S01]  /*8ed50*/  @P4 STG.E.U16 [R2.64], R0 ;  /* 0x0000000002004986 */ /* 0x0001e2000c101506 */
[----:B-1----:R-:W-:-:S05]  /*8ed60*/  IMAD.WIDE R8, R16, 0x2, R14 ;  /* 0x0000000210087825 */ /* 0x002fca00078e020e */
[----:B------:R-:W-:Y:S01]  /*8ed70*/  @P5 STG.E.U16 [R8.64], R10 ;  /* 0x0000000a08005986 */ /* 0x000fe2000c101506 */
[----:B0-----:R-:W-:Y:S01]  /*8ed80*/  IMAD.WIDE R2, R16, 0x2, R12 ;  /* 0x0000000210027825 */ /* 0x001fe200078e020c */
[----:B------:R-:W-:-:S03]  /*8ed90*/  PRMT R0, R18, 0x7632, R0 ;  /* 0x0000763212007816 */ /* 0x000fc60000000000 */
[C---:B------:R-:W-:Y:S01]  /*8eda0*/  IADD3 R18, R16.reuse, c[0x0][0x198], RZ ;  /* 0x0000660010127a10 */ /* 0x040fe20007ffe0ff */
[----:B------:R0:W-:Y:S02]  /*8edb0*/  @P6 STG.E.U16 [R2.64], R17 ;  /* 0x0000001102006986 */ /* 0x0001e4000c101506 */
[----:B0-----:R-:W-:-:S05]  /*8edc0*/  IMAD.WIDE R16, R16, 0x2, R6 ;  /* 0x0000000210107825 */ /* 0x001fca00078e0206 */
[----:B------:R0:W-:Y:S04]  /*8edd0*/  @P1 STG.E.U16 [R16.64], R0 ;  /* 0x0000000010001986 */ /* 0x0001e8000c101506 */
[----:B0-----:R-:W3:Y:S01]  /*8ede0*/  LDL.LU R17, [R1+0x62c] ;  /* 0x00062c0001117983 */ /* 0x001ee20000300800 */
[----:B------:R-:W-:Y:S02]  /*8edf0*/  ISETP.LT.AND P4, PT, R28, c[0x0][0x178], !P2 ;  /* 0x00005e001c007a0c */ /* 0x000fe40005781270 */
[----:B------:R-:W-:Y:S02]  /*8ee00*/  ISETP.LT.AND P5, PT, R27, c[0x0][0x178], !P2 ;  /* 0x00005e001b007a0c */ /* 0x000fe400057a1270 */
[----:B------:R-:W-:Y:S01]  /*8ee10*/  ISETP.LT.AND P6, PT, R25, c[0x0][0x178], !P2 ;  /* 0x00005e0019007a0c */ /* 0x000fe200057c1270 */
[----:B------:R-:W-:-:S04]  /*8ee20*/  IMAD.WIDE R2, R18, 0x2, R4 ;  /* 0x0000000212027825 */ /* 0x000fc800078e0204 */
[----:B------:R-:W-:Y:S01]  /*8ee30*/  IMAD.WIDE R8, R18, 0x2, R14 ;  /* 0x0000000212087825 */ /* 0x000fe200078e020e */
[----:B------:R-:W-:-:S03]  /*8ee40*/  ISETP.LT.AND P2, PT, R26, c[0x0][0x178], !P2 ;  /* 0x00005e001a007a0c */ /* 0x000fc60005741270 */
[----:B----4-:R0:W-:Y:S02]  /*8ee50*/  @P4 STG.E.U16 [R2.64], R23 ;  /* 0x0000001702004986 */ /* 0x0101e4000c101506 */
[----:B-----5:R1:W-:Y:S01]  /*8ee60*/  @P5 STG.E.U16 [R8.64], R11 ;  /* 0x0000000b08005986 */ /* 0x0203e2000c101506 */
[----:B------:R-:W-:Y:S02]  /*8ee70*/  ISETP.LT.AND P5, PT, R28, c[0x0][0x178], !P3 ;  /* 0x00005e001c007a0c */ /* 0x000fe40005fa1270 */
[----:B------:R-:W-:Y:S02]  /*8ee80*/  ISETP.LT.AND P4, PT, R27, c[0x0][0x178], !P3 ;  /* 0x00005e001b007a0c */ /* 0x000fe40005f81270 */
[----:B------:R-:W-:Y:S02]  /*8ee90*/  IADD3 R10, R24, 0xf4, RZ ;  /* 0x000000f4180a7810 */ /* 0x000fe40007ffe0ff */
[C---:B------:R-:W-:Y:S01]  /*8eea0*/  IADD3 R0, R18.reuse, c[0x0][0x198], RZ ;  /* 0x0000660012007a10 */ /* 0x040fe20007ffe0ff */
[----:B0-----:R-:W-:Y:S01]  /*8eeb0*/  IMAD.WIDE R2, R18, 0x2, R12 ;  /* 0x0000000212027825 */ /* 0x001fe200078e020c */
[----:B------:R-:W-:-:S02]  /*8eec0*/  ISETP.GE.AND P1, PT, R10, c[0x0][0x17c], PT ;  /* 0x00005f000a007a0c */ /* 0x000fc40003f26270 */
[----:B------:R-:W-:Y:S01]  /*8eed0*/  PRMT R19, R23, 0x7632, R19 ;  /* 0x0000763217137816 */ /* 0x000fe20000000013 */
[----:B-1----:R-:W-:Y:S01]  /*8eee0*/  IMAD.WIDE R8, R0, 0x2, R4 ;  /* 0x0000000200087825 */ /* 0x002fe200078e0204 */
[----:B------:R-:W-:Y:S01]  /*8eef0*/  PRMT R20, R11, 0x7632, R20 ;  /* 0x000076320b147816 */ /* 0x000fe20000000014 */
[----:B------:R-:W4:Y:S02]  /*8ef00*/  LDL.LU R23, [R1+0x66c] ;  /* 0x00066c0001177983 */ /* 0x000f240000300800 */
[----:B------:R-:W5:Y:S02]  /*8ef10*/  LDL.LU R11, [R1+0x64c] ;  /* 0x00064c00010b7983 */ /* 0x000f640000300800 */
[----:B---3--:R0:W-:Y:S01]  /*8ef20*/  @P6 STG.E.U16 [R2.64], R17 ;  /* 0x0000001102006986 */ /* 0x0081e2000c101506 */
[----:B------:R-:W-:Y:S02]  /*8ef30*/  ISETP.LT.AND P6, PT, R25, c[0x0][0x178], !P3 ;  /* 0x00005e0019007a0c */ /* 0x000fe40005fc1270 */
[----:B------:R-:W-:Y:S01]  /*8ef40*/  PRMT R10, R17, 0x7632, R10 ;  /* 0x00007632110a7816 */ /* 0x000fe2000000000a */
[----:B0-----:R-:W-:-:S04]  /*8ef50*/  IMAD.WIDE R2, R18, 0x2, R6 ;  /* 0x0000000212027825 */ /* 0x001fc800078e0206 */
[C---:B------:R-:W-:Y:S01]  /*8ef60*/  IMAD.WIDE R16, R0.reuse, 0x2, R14 ;  /* 0x0000000200107825 */ /* 0x040fe200078e020e */
[----:B--2---:R0:W-:Y:S03]  /*8ef70*/  @P2 STG.E.U16 [R2.64], R29 ;  /* 0x0000001d02002986 */ /* 0x0041e6000c101506 */
[----:B------:R-:W-:Y:S01]  /*8ef80*/  @P5 STG.E.U16 [R8.64], R19 ;  /* 0x0000001308005986 */ /* 0x000fe2000c101506 */
[----:B------:R-:W-:Y:S01]  /*8ef90*/  PRMT R18, R29, 0x7632, R18 ;  /* 0x000076321d127816 */ /* 0x000fe20000000012 */
[----:B------:R-:W-:Y:S02]  /*8efa0*/  @P4 STG.E.U16 [R16.64], R20 ;  /* 0x0000001410004986 */ /* 0x000fe4000c101506 */
[----:B0-----:R-:W-:Y:S01]  /*8efb0*/  IMAD.WIDE R2, R0, 0x2, R12 ;  /* 0x0000000200027825 */ /* 0x001fe200078e020c */
[----:B------:R-:W2:Y:S04]  /*8efc0*/  LDL.LU R29, [R1+0x4c] ;  /* 0x00004c00011d7983 */ /* 0x000ea80000300800 */
[----:B------:R0:W-:Y:S04]  /*8efd0*/  @P6 STG.E.U16 [R2.64], R10 ;  /* 0x0000000a02006986 */ /* 0x0001e8000c101506 */
[----:B0-----:R-:W3:Y:S01]  /*8efe0*/  LDL.LU R10, [R1+0x68c] ;  /* 0x00068c00010a7983 */ /* 0x001ee20000300800 */
[----:B------:R-:W-:-:S02]  /*8eff0*/  ISETP.LT.AND P3, PT, R26, c[0x0][0x178], !P3 ;  /* 0x00005e001a007a0c */ /* 0x000fc40005f61270 */
[----:B------:R-:W-:Y:S02]  /*8f000*/  ISETP.LT.AND P2, PT, R28, c[0x0][0x178], !P1 ;  /* 0x00005e001c007a0c */ /* 0x000fe40004f41270 */
[----:B------:R-:W-:Y:S02]  /*8f010*/  ISETP.LT.AND P5, PT, R27, c[0x0][0x178], !P1 ;  /* 0x00005e001b007a0c */ /* 0x000fe40004fa1270 */
[----:B------:R-:W-:Y:S01]  /*8f020*/  ISETP.LT.AND P4, PT, R25, c[0x0][0x178], !P1 ;  /* 0x00005e0019007a0c */ /* 0x000fe20004f81270 */
[C---:B------:R-:W-:Y:S01]  /*8f030*/  IMAD.WIDE R8, R0.reuse, 0x2, R6 ;  /* 0x0000000200087825 */ /* 0x040fe200078e0206 */
[----:B------:R-:W-:Y:S02]  /*8f040*/  IADD3 R19, R0, c[0x0][0x198], RZ ;  /* 0x0000660000137a10 */ /* 0x000fe40007ffe0ff */
[----:B------:R-:W-:-:S03]  /*8f050*/  IADD3 R16, R24, 0xf5, RZ ;  /* 0x000000f518107810 */ /* 0x000fc60007ffe0ff */
[C---:B------:R-:W-:Y:S01]  /*8f060*/  IMAD.WIDE R2, R19.reuse, 0x2, R4 ;  /* 0x0000000213027825 */ /* 0x040fe200078e0204 */
[----:B------:R-:W-:Y:S01]  /*8f070*/  ISETP.GE.AND P6, PT, R16, c[0x0][0x17c], PT ;  /* 0x00005f0010007a0c */ /* 0x000fe20003fc6270 */
[----:B------:R0:W-:Y:S02]  /*8f080*/  @P3 STG.E.U16 [R8.64], R18 ;  /* 0x0000001208003986 */ /* 0x0001e4000c101506 */
[C---:B------:R-:W-:Y:S01]  /*8f090*/  IMAD.WIDE R16, R19.reuse, 0x2, R12 ;  /* 0x0000000213107825 */ /* 0x040fe200078e020c */
[----:B------:R-:W-:Y:S02]  /*8f0a0*/  IADD3 R0, R24, 0xf6, RZ ;  /* 0x000000f618007810 */ /* 0x000fe40007ffe0ff */
[----:B------:R-:W-:Y:S01]  /*8f0b0*/  ISETP.LT.AND P1, PT, R26, c[0x0][0x178], !P1 ;  /* 0x00005e001a007a0c */ /* 0x000fe20004f21270 */
[----:B0-----:R-:W-:Y:S01]  /*8f0c0*/  IMAD.WIDE R8, R19, 0x2, R14 ;  /* 0x0000000213087825 */ /* 0x001fe200078e020e */
[----:B------:R-:W-:Y:S02]  /*8f0d0*/  ISETP.GE.AND P3, PT, R0, c[0x0][0x17c], PT ;  /* 0x00005f0000007a0c */ /* 0x000fe40003f66270 */
[----:B----4-:R-:W-:-:S02]  /*8f0e0*/  PRMT R20, R23, 0x7632, R20 ;  /* 0x0000763217147816 */ /* 0x010fc40000000014 */
[----:B-----5:R-:W-:Y:S02]  /*8f0f0*/  PRMT R21, R11, 0x7632, R21 ;  /* 0x000076320b157816 */ /* 0x020fe40000000015 */
[----:B--2---:R-:W-:Y:S01]  /*8f100*/  PRMT R22, R29, 0x7632, R22 ;  /* 0x000076321d167816 */ /* 0x004fe20000000016 */
[----:B---3--:R0:W-:Y:S01]  /*8f110*/  @P2 STG.E.U16 [R2.64], R10 ;  /* 0x0000000a02002986 */ /* 0x0081e2000c101506 */
[----:B------:R1:W-:Y:S02]  /*8f120*/  @P5 STG.E.U16 [R8.64], R23 ;  /* 0x0000001708005986 */ /* 0x0003e4000c101506 */
[----:B------:R2:W-:Y:S01]  /*8f130*/  @P4 STG.E.U16 [R16.64], R11 ;  /* 0x0000000b10004986 */ /* 0x0005e2000c101506 */
[----:B------:R-:W-:Y:S02]  /*8f140*/  ISETP.LT.AND P5, PT, R28, c[0x0][0x178], !P6 ;  /* 0x00005e001c007a0c */ /* 0x000fe400077a1270 */
[----:B------:R-:W-:Y:S02]  /*8f150*/  ISETP.LT.AND P4, PT, R27, c[0x0][0x178], !P6 ;  /* 0x00005e001b007a0c */ /* 0x000fe40007781270 */
[----:B------:R-:W-:-:S02]  /*8f160*/  PRMT R0, R10, 0x7632, R0 ;  /* 0x000076320a007816 */ /* 0x000fc40000000000 */
[C---:B0-----:R-:W-:Y:S01]  /*8f170*/  IADD3 R10, R19.reuse, c[0x0][0x198], RZ ;  /* 0x00006600130a7a10 */ /* 0x041fe20007ffe0ff */
[----:B------:R-:W-:Y:S01]  /*8f180*/  IMAD.WIDE R2, R19, 0x2, R6 ;  /* 0x0000000213027825 */ /* 0x000fe200078e0206 */
[----:B-1----:R-:W3:Y:S03]  /*8f190*/  LDL.LU R23, [R1+0x6bc] ;  /* 0x0006bc0001177983 */ /* 0x002ee60000300800 */
[----:B--2---:R-:W2:Y:S02]  /*8f1a0*/  LDL.LU R11, [R1+0x67c] ;  /* 0x00067c00010b7983 */ /* 0x004ea40000300800 */
[----:B------:R-:W-:-:S04]  /*8f1b0*/  IMAD.WIDE R8, R10, 0x2, R4 ;  /* 0x000000020a087825 */ /* 0x000fc800078e0204 */
[----:B------:R-:W-:Y:S01]  /*8f1c0*/  IMAD.WIDE R16, R10, 0x2, R14 ;  /* 0x000000020a107825 */ /* 0x000fe200078e020e */
[----:B------:R0:W-:Y:S03]  /*8f1d0*/  @P1 STG.E.U16 [R2.64], R29 ;  /* 0x0000001d02001986 */ /* 0x0001e6000c101506 */
[----:B------:R-:W-:Y:S01]  /*8f1e0*/  @P5 STG.E.U16 [R8.64], R0 ;  /* 0x0000000008005986 */ /* 0x000fe2000c101506 */
[----:B------:R1:W-:Y:S04]  /*8f1f0*/  @P4 STG.E.U16 [R16.64], R20 ;  /* 0x0000001410004986 */ /* 0x0003e8000c101506 */
[----:B0-----:R-:W4:Y:S04]  /*8f200*/  LDL.LU R29, [R1+0x3c] ;  /* 0x00003c00011d7983 */ /* 0x001f280000300800 */
[----:B-1----:R-:W5:Y:S01]  /*8f210*/  LDL.LU R20, [R1+0x69c] ;  /* 0x00069c0001147983 */ /* 0x002f620000300800 */
[----:B------:R-:W-:Y:S01]  /*8f220*/  ISETP.LT.AND P2, PT, R25, c[0x0][0x178], !P6 ;  /* 0x00005e0019007a0c */ /* 0x000fe20007741270 */
[----:B------:R-:W-:-:S02]  /*8f230*/  ISETP.LT.AND P6, PT, R26, c[0x0][0x178], !P6 ;  /* 0x00005e001a007a0c */ /* 0x000fc400077c1270 */
[----:B------:R-:W-:-:S04]  /*8f240*/  IMAD.WIDE R18, R10, 0x2, R12 ;  /* 0x000000020a127825 */ /* 0x000fc800078e020c */
[----:B------:R-:W-:-:S06]  /*8f250*/  IMAD.WIDE R2, R10, 0x2, R6 ;  /* 0x000000020a027825 */ /* 0x000fcc00078e0206 */
[----:B------:R-:W-:Y:S01]  /*8f260*/  @P2 STG.E.U16 [R18.64], R21 ;  /* 0x0000001512002986 */ /* 0x000fe2000c101506 */
[----:B------:R-:W-:Y:S02]  /*8f270*/  ISETP.LT.AND P2, PT, R27, c[0x0][0x178], !P3 ;  /* 0x00005e001b007a0c */ /* 0x000fe40005f41270 */
[----:B------:R-:W4:Y:S02]  /*8f280*/  LDL.LU R27, [R1+0x6ec] ;  /* 0x0006ec00011b7983 */ /* 0x000f240000300800 */
[----:B------:R0:W-:Y:S01]  /*8f290*/  @P6 STG.E.U16 [R2.64], R22 ;  /* 0x0000001602006986 */ /* 0x0001e2000c101506 */
[----:B------:R-:W-:Y:S01]  /*8f2a0*/  ISETP.LT.AND P5, PT, R28, c[0x0][0x178], !P3 ;  /* 0x00005e001c007a0c */ /* 0x000fe20005fa1270 */
[----:B0-----:R-:W4:Y:S01]  /*8f2b0*/  LDL.LU R22, [R1+0x1768] ;  /* 0x0017680001167983 */ /* 0x001f220000300800 */
[----:B------:R-:W-:Y:S02]  /*8f2c0*/  IADD3 R10, R10, c[0x0][0x198], RZ ;  /* 0x000066000a0a7a10 */ /* 0x000fe40007ffe0ff */
[----:B------:R-:W-:-:S02]  /*8f2d0*/  ISETP.LT.AND P4, PT, R25, c[0x0][0x178], !P3 ;  /* 0x00005e0019007a0c */ /* 0x000fc40005f81270 */
[C---:B------:R-:W-:Y:S02]  /*8f2e0*/  IADD3 R0, R24.reuse, 0xf7, RZ ;  /* 0x000000f718007810 */ /* 0x040fe40007ffe0ff */
[----:B------:R-:W-:Y:S01]  /*8f2f0*/  IADD3 R18, R24, 0xf9, RZ ;  /* 0x000000f918127810 */ /* 0x000fe20007ffe0ff */
[----:B------:R-:W-:Y:S01]  /*8f300*/  IMAD.WIDE R2, R10, 0x2, R4 ;  /* 0x000000020a027825 */ /* 0x000fe200078e0204 */
[----:B------:R-:W-:-:S03]  /*8f310*/  ISETP.GE.AND P1, PT, R0, c[0x0][0x17c], PT ;  /* 0x00005f0000007a0c */ /* 0x000fc60003f26270 */
[----:B------:R-:W-:Y:S01]  /*8f320*/  IMAD.WIDE R8, R10, 0x2, R14 ;  /* 0x000000020a087825 */ /* 0x000fe200078e020e */
[----:B------:R-:W-:-:S03]  /*8f330*/  IADD3 R0, R24, 0xf8, RZ ;  /* 0x000000f818007810 */ /* 0x000fc60007ffe0ff */
[----:B------:R-:W-:Y:S01]  /*8f340*/  IMAD.WIDE R16, R10, 0x2, R12 ;  /* 0x000000020a107825 */ /* 0x000fe200078e020c */
[----:B------:R-:W-:Y:S02]  /*8f350*/  ISETP.LT.AND P6, PT, R26, c[0x0][0x178], !P3 ;  /* 0x00005e001a007a0c */ /* 0x000fe40005fc1270 */
[----:B------:R-:W-:Y:S01]  /*8f360*/  ISETP.GE.AND P3, PT, R0, c[0x0][0x17c], PT ;  /* 0x00005f0000007a0c */ /* 0x000fe20003f66270 */
[----:B---3--:R0:W-:Y:S01]  /*8f370*/  @P5 STG.E.U16 [R2.64], R23 ;  /* 0x0000001702005986 */ /* 0x0081e2000c101506 */
[----:B------:R-:W-:Y:S01]  /*8f380*/  ISETP.GE.AND P5, PT, R18, c[0x0][0x17c], PT ;  /* 0x00005f0012007a0c */ /* 0x000fe20003fa6270 */
[----:B------:R-:W-:Y:S02]  /*8f390*/  PRMT R18, R23, 0x7632, R18 ;  /* 0x0000763217127816 */ /* 0x000fe40000000012 */
[----:B0-----:R-:W3:Y:S04]  /*8f3a0*/  LDL R23, [R1+0x6cc] ;  /* 0x0006cc0001177983 */ /* 0x001ee80000100800 */
[----:B-----5:R0:W-:Y:S01]  /*8f3b0*/  @P2 STG.E.U16 [R8.64], R20 ;  /* 0x0000001408002986 */ /* 0x0201e2000c101506 */
[----:B--2---:R1:W-:Y:S01]  /*8f3c0*/  @P4 STG.E.U16 [R16.64], R11 ;  /* 0x0000000b10004986 */ /* 0x0043e2000c101506 */
[----:B------:R-:W-:-:S02]  /*8f3d0*/  PRMT R0, R20, 0x7632, R0 ;  /* 0x0000763214007816 */ /* 0x000fc40000000000 */
[----:B0-----:R-:W2:Y:S01]  /*8f3e0*/  LDL.LU R20, [R1+0x6ac] ;  /* 0x0006ac0001147983 */ /* 0x001ea20000300800 */
[----:B-1----:R-:W-:Y:S02]  /*8f3f0*/  PRMT R17, R11, 0x7632, R17 ;  /* 0x000076320b117816 */ /* 0x002fe40000000011 */
[----:B------:R-:W5:Y:S01]  /*8f400*/  LDL.LU R11, [R1+0x2c] ;  /* 0x00002c00010b7983 */ /* 0x000f620000300800 */
[----:B------:R-:W-:Y:S01]  /*8f410*/  ISETP.LT.AND P2, PT, R28, c[0x0][0x178], !P1 ;  /* 0x00005e001c007a0c */ /* 0x000fe20004f41270 */
[C---:B------:R-:W-:Y:S01]  /*8f420*/  IMAD.WIDE R2, R10.reuse, 0x2, R6 ;  /* 0x000000020a027825 */ /* 0x040fe200078e0206 */
[----:B------:R-:W-:Y:S01]  /*8f430*/  IADD3 R16, R10, c[0x0][0x198], RZ ;  /* 0x000066000a107a10 */ /* 0x000fe20007ffe0ff */
[----:B------:R-:W5:Y:S04]  /*8f440*/  LDL.LU R21, [R1+0x71c] ;  /* 0x00071c0001157983 */ /* 0x000f680000300800 */
[----:B----4-:R0:W-:Y:S01]  /*8f450*/  @P6 STG.E.U16 [R2.64], R29 ;  /* 0x0000001d02006986 */ /* 0x0101e2000c101506 */
[----:B------:R-:W-:-:S02]  /*8f460*/  ISETP.LT.AND P6, PT, R25, c[0x0][0x178], !P1 ;  /* 0x00005e0019007a0c */ /* 0x000fc40004fc1270 */
[----:B------:R-:W-:Y:S01]  /*8f470*/  ISETP.LT.AND P4, PT, R22, c[0x0][0x178], !P1 ;  /* 0x00005e0016007a0c */ /* 0x000fe20004f81270 */
[----:B------:R-:W-:Y:S02]  /*8f480*/  ISETP.LT.AND P1, PT, R26, c[0x0][0x178], !P1 ;  /* 0x00005e001a007a0c */ /* 0x000fe40004f21270 */
[----:B0-----:R-:W-:-:S04]  /*8f490*/  IMAD.WIDE R2, R16, 0x2, R4 ;  /* 0x0000000210027825 */ /* 0x001fc800078e0204 */
[----:B------:R-:W-:Y:S01]  /*8f4a0*/  IMAD.WIDE R8, R16, 0x2, R14 ;  /* 0x0000000210087825 */ /* 0x000fe200078e020e */
[----:B------:R0:W-:Y:S01]  /*8f4b0*/  @P2 STG.E.U16 [R2.64], R18 ;  /* 0x0000001202002986 */ /* 0x0001e2000c101506 */
[----:B------:R-:W-:Y:S02]  /*8f4c0*/  ISETP.LT.AND P2, PT, R28, c[0x0][0x178], !P3 ;  /* 0x00005e001c007a0c */ /* 0x000fe40005f41270 */
[----:B------:R-:W-:Y:S02]  /*8f4d0*/  PRMT R10, R29, 0x7632, R10 ;  /* 0x000076321d0a7816 */ /* 0x000fe4000000000a */
[----:B------:R-:W4:Y:S04]  /*8f4e0*/  LDL.LU R29, [R1+0x6fc] ;  /* 0x0006fc00011d7983 */ /* 0x000f280000300800 */
[----:B------:R1:W-:Y:S01]  /*8f4f0*/  @P4 STG.E.U16 [R8.64], R0 ;  /* 0x0000000008004986 */ /* 0x0003e2000c101506 */
[----:B------:R-:W-:Y:S01]  /*8f500*/  ISETP.LT.AND P4, PT, R22, c[0x0][0x178], !P3 ;  /* 0x00005e0016007a0c */ /* 0x000fe20005f81270 */
[C---:B0-----:R-:W-:Y:S01]  /*8f510*/  IMAD.WIDE R2, R16.reuse, 0x2, R12 ;  /* 0x0000000210027825 */ /* 0x041fe200078e020c */
[----:B-1----:R-:W-:-:S03]  /*8f520*/  IADD3 R0, R16, c[0x0][0x198], RZ ;  /* 0x0000660010007a10 */ /* 0x002fc60007ffe0ff */
[----:B------:R-:W-:Y:S01]  /*8f530*/  IMAD.WIDE R8, R16, 0x2, R6 ;  /* 0x0000000210087825 */ /* 0x000fe200078e0206 */
[----:B------:R0:W-:Y:S01]  /*8f540*/  @P6 STG.E.U16 [R2.64], R17 ;  /* 0x0000001102006986 */ /* 0x0001e2000c101506 */
[----:B------:R-:W-:Y:S02]  /*8f550*/  ISETP.LT.AND P6, PT, R25, c[0x0][0x178], !P3 ;  /* 0x00005e0019007a0c */ /* 0x000fe40005fc1270 */
[----:B------:R-:W-:Y:S01]  /*8f560*/  ISETP.LT.AND P3, PT, R26, c[0x0][0x178], !P3 ;  /* 0x00005e001a007a0c */ /* 0x000fe20005f61270 */
[----:B------:R1:W-:Y:S01]  /*8f570*/  @P1 STG.E.U16 [R8.64], R10 ;  /* 0x0000000a08001986 */ /* 0x0003e2000c101506 */
[----:B0-----:R-:W-:-:S04]  /*8f580*/  IMAD.WIDE R2, R0, 0x2, R4 ;  /* 0x0000000200027825 */ /* 0x001fc800078e0204 */
[C---:B-1----:R-:W-:Y:S01]  /*8f590*/  IMAD.WIDE R8, R0.reuse, 0x2, R14 ;  /* 0x0000000200087825 */ /* 0x042fe200078e020e */
[----:B------:R0:W-:Y:S03]  /*8f5a0*/  @P2 STG.E.U16 [R2.64], R27 ;  /* 0x0000001b02002986 */ /* 0x0001e6000c101506 */
[----:B0-----:R-:W-:Y:S01]  /*8f5b0*/  IMAD.WIDE R2, R0, 0x2, R12 ;  /* 0x0000000200027825 */ /* 0x001fe200078e020c */
[----:B------:R-:W-:-:S04]  /*8f5c0*/  IADD3 R10, R24, 0xfb, RZ ;  /* 0x000000fb180a7810 */ /* 0x000fc80007ffe0ff */
[----:B------:R-:W-:Y:S01]  /*8f5d0*/  ISETP.GE.AND P2, PT, R10, c[0x0][0x17c], PT ;  /* 0x00005f000a007a0c */ /* 0x000fe20003f46270 */
[----:B------:R-:W-:Y:S01]  /*8f5e0*/  PRMT R10, R27, 0x7632, R10 ;  /* 0x000076321b0a7816 */ /* 0x000fe2000000000a */
[----:B---3--:R0:W-:Y:S02]  /*8f5f0*/  @P4 STG.E.U16 [R8.64], R23 ;  /* 0x0000001708004986 */ /* 0x0081e4000c101506 */
[----:B0-----:R-:W-:Y:S02]  /*8f600*/  IMAD.WIDE R8, R0, 0x2, R6 ;  /* 0x0000000200087825 */ /* 0x001fe400078e0206 */
[----:B------:R-:W3:Y:S04]  /*8f610*/  LDL.LU R23, [R1+0x2394] ;  /* 0x0023940001177983 */ /* 0x000ee80000300800 */
[----:B--2---:R-:W-:Y:S01]  /*8f620*/  @P6 STG.E.U16 [R2.64], R20 ;  /* 0x0000001402006986 */ /* 0x004fe2000c101506 */
[----:B-----5:R0:W-:Y:S03]  /*8f630*/  @P3 STG.E.U16 [R8.64], R11 ;  /* 0x0000000b08003986 */ /* 0x0201e6000c101506 */
[----:B0-----:R-:W2:Y:S01]  /*8f640*/  LDL.LU R9, [R1+0x6cc] ;  /* 0x0006cc0001097983 */ /* 0x001ea20000300800 */
[----:B------:R-:W5:Y:S01]  /*8f650*/  LDL.LU R27, [R1+0x6dc] ;  /* 0x0006dc00011b7983 */ /* 0x000f620000300800 */
[----:B------:R-:W-:-:S02]  /*8f660*/  ISETP.LT.AND P4, PT, R28, c[0x0][0x178], !P5 ;  /* 0x00005e001c007a0c */ /* 0x000fc40006f81270 */
[----:B------:R-:W-:Y:S02]  /*8f670*/  IADD3 R0, R0, c[0x0][0x198], RZ ;  /* 0x0000660000007a10 */ /* 0x000fe40007ffe0ff */
[----:B------:R-:W-:Y:S02]  /*8f680*/  ISETP.LT.AND P6, PT, R22, c[0x0][0x178], !P5 ;  /* 0x00005e0016007a0c */ /* 0x000fe40006fc1270 */
[----:B------:R-:W-:Y:S02]  /*8f690*/  ISETP.LT.AND P3, PT, R25, c[0x0][0x178], !P5 ;  /* 0x00005e0019007a0c */ /* 0x000fe40006f61270 */
[----:B------:R-:W-:Y:S01]  /*8f6a0*/  IADD3 R16, R24, 0xfa, RZ ;  /* 0x000000fa18107810 */ /* 0x000fe20007ffe0ff */
[----:B------:R-:W-:Y:S01]  /*8f6b0*/  IMAD.WIDE R2, R0, 0x2, R4 ;  /* 0x0000000200027825 */ /* 0x000fe200078e0204 */
[----:B------:R-:W-:Y:S02]  /*8f6c0*/  ISETP.LT.AND P5, PT, R26, c[0x0][0x178], !P5 ;  /* 0x00005e001a007a0c */ /* 0x000fe40006fa1270 */
[----:B------:R-:W-:Y:S01]  /*8f6d0*/  ISETP.GE.AND P1, PT, R16, c[0x0][0x17c], PT ;  /* 0x00005f0010007a0c */ /* 0x000fe20003f26270 */
[----:B------:R-:W-:-:S02]  /*8f6e0*/  PRMT R16, R20, 0x7632, R16 ;  /* 0x0000763214107816 */ /* 0x000fc40000000010 */
[----:B------:R-:W3:Y:S04]  /*8f6f0*/  LDL.LU R20, [R1+0x1c] ;  /* 0x00001c0001147983 */ /* 0x000ee80000300800 */
[----:B------:R0:W-:Y:S01]  /*8f700*/  @P4 STG.E.U16 [R2.64], R10 ;  /* 0x0000000a02004986 */ /* 0x0001e2000c101506 */
[----:B------:R-:W-:Y:S01]  /*8f710*/  ISETP.LT.AND P4, PT, R28, c[0x0][0x178], !P1 ;  /* 0x00005e001c007a0c */ /* 0x000fe20004f81270 */
[C---:B0-----:R-:W-:Y:S01]  /*8f720*/  IMAD.WIDE R2, R0.reuse, 0x2, R12 ;  /* 0x0000000200027825 */ /* 0x041fe200078e020c */
[----:B------:R-:W-:Y:S02]  /*8f730*/  PRMT R10, R11, 0x7632, R10 ;  /* 0x000076320b0a7816 */ /* 0x000fe4000000000a */
[----:B------:R-:W3:Y:S01]  /*8f740*/  LDL.LU R11, [R1+0x2390] ;  /* 0x00239000010b7983 */ /* 0x000ee20000300800 */
[----:B--2---:R-:W-:Y:S01]  /*8f750*/  PRMT R17, R9, 0x7632, R17 ;  /* 0x0000763209117816 */ /* 0x004fe20000000011 */
[----:B------:R-:W-:-:S05]  /*8f760*/  IMAD.WIDE R8, R0, 0x2, R14 ;  /* 0x0000000200087825 */ /* 0x000fca00078e020e */
[----:B------:R0:W-:Y:S01]  /*8f770*/  @P6 STG.E.U16 [R8.64], R17 ;  /* 0x0000001108006986 */ /* 0x0001e2000c101506 */
[----:B------:R1:W-:Y:S01]  /*8f780*/  @P3 STG.E.U16 [R2.64], R16 ;  /* 0x0000001002003986 */ /* 0x0003e2000c101506 */
[----:B------:R-:W-:Y:S02]  /*8f790*/  ISETP.LT.AND P3, PT, R22, c[0x0][0x178], !P1 ;  /* 0x00005e0016007a0c */ /* 0x000fe40004f61270 */
[----:B------:R-:W-:Y:S02]  /*8f7a0*/  ISETP.LT.AND P6, PT, R25, c[0x0][0x178], !P1 ;  /* 0x00005e0019007a0c */ /* 0x000fe40004fc1270 */
[C---:B0-----:R-:W-:Y:S01]  /*8f7b0*/  IADD3 R17, R0.reuse, c[0x0][0x198], RZ ;  /* 0x0000660000117a10 */ /* 0x041fe20007ffe0ff */
[----:B------:R-:W-:Y:S01]  /*8f7c0*/  IMAD.WIDE R8, R0, 0x2, R6 ;  /* 0x0000000200087825 */ /* 0x000fe200078e0206 */
[----:B------:R-:W-:-:S03]  /*8f7d0*/  IADD3 R0, R24, 0xfc, RZ ;  /* 0x000000fc18007810 */ /* 0x000fc60007ffe0ff */
[----:B-1----:R-:W-:Y:S01]  /*8f7e0*/  IMAD.WIDE R2, R17, 0x2, R4 ;  /* 0x0000000211027825 */ /* 0x002fe200078e0204 */
[----:B------:R0:W-:Y:S01]  /*8f7f0*/  @P5 STG.E.U16 [R8.64], R10 ;  /* 0x0000000a08005986 */ /* 0x0001e2000c101506 */
[----:B------:R-:W-:-:S03]  /*8f800*/  ISETP.GE.AND P5, PT, R0, c[0x0][0x17c], PT ;  /* 0x00005f0000007a0c */ /* 0x000fc60003fa6270 */
[----:B------:R1:W-:Y:S01]  /*8f810*/  @P4 STG.E.U16 [R2.64], R21 ;  /* 0x0000001502004986 */ /* 0x0003e2000c101506 */
[----:B----4-:R-:W-:Y:S01]  /*8f820*/  PRMT R0, R29, 0x7632, R0 ;  /* 0x000076321d007816 */ /* 0x010fe20000000000 */
[----:B0-----:R-:W-:-:S04]  /*8f830*/  IMAD.WIDE R8, R17, 0x2, R14 ;  /* 0x0000000211087825 */ /* 0x001fc800078e020e */
[----:B-1----:R-:W-:Y:S01]  /*8f840*/  IMAD.WIDE R2, R17, 0x2, R12 ;  /* 0x0000000211027825 */ /* 0x002fe200078e020c */
[----:B------:R0:W-:Y:S01]  /*8f850*/  @P3 STG.E.U16 [R8.64], R29 ;  /* 0x0000001d08003986 */ /* 0x0001e2000c101506 */
[----:B-----5:R-:W-:-:S03]  /*8f860*/  PRMT R18, R27, 0x7632, R18 ;  /* 0x000076321b127816 */ /* 0x020fc60000000012 */
[----:B------:R1:W-:Y:S04]  /*8f870*/  @P6 STG.E.U16 [R2.64], R27 ;  /* 0x0000001b02006986 */ /* 0x0003e8000c101506 */
[----:B0-----:R-:W2:Y:S04]  /*8f880*/  LDL.LU R29, [R1+0x75c] ;  /* 0x00075c00011d7983 */ /* 0x001ea80000300800 */
[----:B-1----:R-:W4:Y:S01]  /*8f890*/  LDL R27, [R1+0x74c] ;  /* 0x00074c00011b7983 */ /* 0x002f220000100800 */
[----:B------:R-:W-:Y:S02]  /*8f8a0*/  ISETP.LT.AND P1, PT, R26, c[0x0][0x178], !P1 ;  /* 0x00005e001a007a0c */ /* 0x000fe40004f21270 */
[----:B------:R-:W-:-:S02]  /*8f8b0*/  ISETP.LT.AND P4, PT, R28, c[0x0][0x178], !P2 ;  /* 0x00005e001c007a0c */ /* 0x000fc40005781270 */
[----:B------:R-:W-:Y:S02]  /*8f8c0*/  IADD3 R10, R17, c[0x0][0x198], RZ ;  /* 0x00006600110a7a10 */ /* 0x000fe40007ffe0ff */
[----:B------:R-:W-:Y:S02]  /*8f8d0*/  ISETP.LT.AND P6, PT, R22, c[0x0][0x178], !P2 ;  /* 0x00005e0016007a0c */ /* 0x000fe400057c1270 */
[----:B------:R-:W-:Y:S01]  /*8f8e0*/  ISETP.LT.AND P3, PT, R25, c[0x0][0x178], !P2 ;  /* 0x00005e0019007a0c */ /* 0x000fe20005761270 */
[----:B------:R-:W-:Y:S01]  /*8f8f0*/  IMAD.WIDE R2, R17, 0x2, R6 ;  /* 0x0000000211027825 */ /* 0x000fe200078e0206 */
[----:B------:R-:W-:Y:S02]  /*8f900*/  ISETP.LT.AND P2, PT, R26, c[0x0][0x178], !P2 ;  /* 0x00005e001a007a0c */ /* 0x000fe40005741270 */
[----:B------:R-:W-:Y:S01]  /*8f910*/  PRMT R16, R21, 0x7632, R16 ;  /* 0x0000763215107816 */ /* 0x000fe20000000010 */
[----:B------:R-:W-:Y:S01]  /*8f920*/  IMAD.WIDE R8, R10, 0x2, R4 ;  /* 0x000000020a087825 */ /* 0x000fe200078e0204 */
[----:B---3--:R-:W-:Y:S01]  /*8f930*/  PRMT R19, R20, 0x7632, R19 ;  /* 0x0000763214137816 */ /* 0x008fe20000000013 */
[----:B------:R-:W3:Y:S04]  /*8f940*/  LDL.LU R21, [R1+0x72c] ;  /* 0x00072c0001157983 */ /* 0x000ee80000300800 */
[----:B------:R0:W-:Y:S01]  /*8f950*/  @P1 STG.E.U16 [R2.64], R20 ;  /* 0x0000001402001986 */ /* 0x0001e2000c101506 */
[----:B------:R1:W-:Y:S01]  /*8f960*/  @P4 STG.E.U16 [R8.64], R16 ;  /* 0x0000001008004986 */ /* 0x0003e2000c101506 */
[----:B------:R-:W-:Y:S01]  /*8f970*/  ISETP.LT.AND P4, PT, R28, c[0x0][0x178], !P5 ;  /* 0x00005e001c007a0c */ /* 0x000fe20006f81270 */
[----:B0-----:R-:W-:-:S04]  /*8f980*/  IMAD.WIDE R2, R10, 0x2, R14 ;  /* 0x000000020a027825 */ /* 0x001fc800078e020e */
[----:B-1----:R-:W-:-:S04]  /*8f990*/  IMAD.WIDE R8, R10, 0x2, R12 ;  /* 0x000000020a087825 */ /* 0x002fc800078e020c */
[C---:B------:R-:W-:Y:S01]  /*8f9a0*/  IMAD.WIDE R16, R10.reuse, 0x2, R6 ;  /* 0x000000020a107825 */ /* 0x040fe200078e0206 */
[----:B------:R0:W-:Y:S03]  /*8f9b0*/  @P6 STG.E.U16 [R2.64], R0 ;  /* 0x0000000002006986 */ /* 0x0001e6000c101506 */
[----:B------:R1:W-:Y:S02]  /*8f9c0*/  @P3 STG.E.U16 [R8.64], R18 ;  /* 0x0000001208003986 */ /* 0x0003e4000c101506 */
[----:B------:R-:W-:Y:S01]  /*8f9d0*/  @P2 STG.E.U16 [R16.64], R19 ;  /* 0x0000001310002986 */ /* 0x000fe2000c101506 */
[----:B------:R-:W-:Y:S02]  /*8f9e0*/  IADD3 R10, R10, c[0x0][0x198], RZ ;  /* 0x000066000a0a7a10 */ /* 0x000fe40007ffe0ff */
[----:B------:R-:W-:Y:S02]  /*8f9f0*/  ISETP.LT.AND P2, PT, R22, c[0x0][0x178], !P5 ;  /* 0x00005e0016007a0c */ /* 0x000fe40006f41270 */
[----:B------:R-:W-:-:S04]  /*8fa00*/  IADD3 R20, R24, 0xfd, RZ ;  /* 0x000000fd18147810 */ /* 0x000fc80007ffe0ff */
[----:B------:R-:W-:Y:S01]  /*8fa10*/  ISETP.GE.AND P1, PT, R20, c[0x0][0x17c], PT ;  /* 0x00005f0014007a0c */ /* 0x000fe20003f26270 */
[----:B------:R-:W-:Y:S02]  /*8fa20*/  IADD3 R20, R24, 0xfe, RZ ;  /* 0x000000fe18147810 */ /* 0x000fe40007ffe0ff */
[----:B0-----:R-:W-:-:S04]  /*8fa30*/  IMAD.WIDE R2, R10, 0x2, R4 ;  /* 0x000000020a027825 */ /* 0x001fc800078e0204 */
[----:B-1----:R-:W-:Y:S01]  /*8fa40*/  IMAD.WIDE R8, R10, 0x2, R14 ;  /* 0x000000020a087825 */ /* 0x002fe200078e020e */
[----:B------:R-:W5:Y:S04]  /*8fa50*/  LDL.LU R24, [R1+0x76c] ;  /* 0x00076c0001187983 */ /* 0x000f680000300800 */
[----:B--2---:R0:W-:Y:S01]  /*8fa60*/  @P4 STG.E.U16 [R2.64], R29 ;  /* 0x0000001d02004986 */ /* 0x0041e2000c101506 */
[----:B------:R-:W-:Y:S01]  /*8fa70*/  ISETP.GE.AND P4, PT, R20, c[0x0][0x17c], PT ;  /* 0x00005f0014007a0c */ /* 0x000fe20003f86270 */
[----:B------:R-:W-:Y:S02]  /*8fa80*/  PRMT R20, R29, 0x7632, R20 ;  /* 0x000076321d147816 */ /* 0x000fe40000000014 */
[----:B----4-:R1:W-:Y:S04]  /*8fa90*/  @P2 STG.E.U16 [R8.64], R27 ;  /* 0x0000001b08002986 */ /* 0x0103e8000c101506 */
[----:B0-----:R-:W2:Y:S04]  /*8faa0*/  LDL.LU R29, [R1+0x73c] ;  /* 0x00073c00011d7983 */ /* 0x001ea80000300800 */
[----:B-1----:R-:W4:Y:S01]  /*8fab0*/  LDL.LU R27, [R1+0x238c] ;  /* 0x00238c00011b7983 */ /* 0x002f220000300800 */
[----:B------:R-:W2:Y:S01]  /*8fac0*/  LDL.LU R9, [R1+0x74c] ;  /* 0x00074c0001097983 */ /* 0x000ea20000300800 */
[----:B------:R-:W-:Y:S01]  /*8fad0*/  ISETP.LT.AND P3, PT, R25, c[0x0][0x178], !P5 ;  /* 0x00005e0019007a0c */ /* 0x000fe20006f61270 */
[----:B------:R-:W-:-:S02]  /*8fae0*/  ISETP.LT.AND P5, PT, R26, c[0x0][0x178], !P5 ;  /* 0x00005e001a007a0c */ /* 0x000fc40006fa1270 */
[----:B------:R-:W-:-:S04]  /*8faf0*/  IMAD.WIDE R2, R10, 0x2, R12 ;  /* 0x000000020a027825 */ /* 0x000fc800078e020c */
[----:B------:R-:W-:Y:S01]  /*8fb00*/  IMAD.WIDE R16, R10, 0x2, R6 ;  /* 0x000000020a107825 */ /* 0x000fe200078e0206 */
[----:B------:R-:W-:-:S05]  /*8fb10*/  ISETP.LT.AND P6, PT, R28, c[0x0][0x178], !P1 ;  /* 0x00005e001c007a0c */ /* 0x000fca0004fc1270 */
[----:B---3--:R0:W-:Y:S01]  /*8fb20*/  @P3 STG.E.U16 [R2.64], R21 ;  /* 0x0000001502003986 */ /* 0x0081e2000c101506 */
[----:B------:R-:W-:Y:S02]  /*8fb30*/  ISETP.LT.AND P3, PT, R28, c[0x0][0x178], !P4 ;  /* 0x00005e001c007a0c */ /* 0x000fe40006761270 */
[----:B------:R-:W-:-:S05]  /*8fb40*/  IADD3 R0, R10, c[0x0][0x198], RZ ;  /* 0x000066000a007a10 */ /* 0x000fca0007ffe0ff */
[----:B------:R-:W-:Y:S01]  /*8fb50*/  IMAD.WIDE R18, R0, 0x2, R4 ;  /* 0x0000000200127825 */ /* 0x000fe200078e0204 */
[----:B------:R-:W-:Y:S01]  /*8fb60*/  ISETP.LT.AND P2, PT, R22, c[0x0][0x178], !P1 ;  /* 0x00005e0016007a0c */ /* 0x000fe20004f41270 */
[----:B----4-:R1:W-:Y:S01]  /*8fb70*/  @P5 STG.E.U16 [R16.64], R27 ;  /* 0x0000001b10005986 */ /* 0x0103e2000c101506 */
[----:B------:R-:W-:Y:S02]  /*8fb80*/  ISETP.LT.AND P5, PT, R28, c[0x0][0x178], !P0 ;  /* 0x00005e001c007a0c */ /* 0x000fe400047a1270 */
[----:B------:R-:W3:Y:S02]  /*8fb90*/  LDL.LU R28, [R1+0x70c] ;  /* 0x00070c00011c7983 */ /* 0x000ee40000300800 */
[----:B------:R4:W-:Y:S01]  /*8fba0*/  @P6 STG.E.U16 [R18.64], R20 ;  /* 0x0000001412006986 */ /* 0x0009e2000c101506 */
[----:B------:R-:W-:Y:S01]  /*8fbb0*/  ISETP.LT.AND P6, PT, R25, c[0x0][0x178], !P1 ;  /* 0x00005e0019007a0c */ /* 0x000fe20004fc1270 */
[----:B------:R-:W-:Y:S01]  /*8fbc0*/  ISETP.LT.AND P1, PT, R26, c[0x0][0x178], !P1 ;  /* 0x00005e001a007a0c */ /* 0x000fe20004f21270 */
[----:B------:R-:W-:Y:S01]  /*8fbd0*/  PRMT R23, R21, 0x7632, R23 ;  /* 0x0000763215177816 */ /* 0x000fe20000000017 */
[C---:B0-----:R-:W-:Y:S01]  /*8fbe0*/  IADD3 R21, R0.reuse, c[0x0][0x198], RZ ;  /* 0x0000660000157a10 */ /* 0x041fe20007ffe0ff */
[----:B--2---:R-:W-:Y:S01]  /*8fbf0*/  PRMT R10, R9, 0x7632, R10 ;  /* 0x00007632090a7816 */ /* 0x004fe2000000000a */
[----:B------:R-:W-:-:S04]  /*8fc00*/  IMAD.WIDE R2, R0, 0x2, R14 ;  /* 0x0000000200027825 */ /* 0x000fc800078e020e */
[----:B------:R-:W-:-:S04]  /*8fc10*/  IMAD.WIDE R8, R0, 0x2, R12 ;  /* 0x0000000200087825 */ /* 0x000fc800078e020c */
[----:B-1----:R-:W-:Y:S01]  /*8fc20*/  IMAD.WIDE R16, R0, 0x2, R6 ;  /* 0x0000000200107825 */ /* 0x002fe200078e0206 */
[----:B------:R-:W-:-:S03]  /*8fc30*/  PRMT R27, R27, 0x7632, R27 ;  /* 0x000076321b1b7816 */ /* 0x000fc6000000001b */
[----:B----4-:R-:W-:Y:S01]  /*8fc40*/  IMAD.WIDE R18, R21, 0x2, R4 ;  /* 0x0000000215127825 */ /* 0x010fe200078e0204 */
[----:B------:R0:W-:Y:S03]  /*8fc50*/  @P2 STG.E.U16 [R2.64], R10 ;  /* 0x0000000a02002986 */ /* 0x0001e6000c101506 */
[----:B------:R1:W-:Y:S02]  /*8fc60*/  @P6 STG.E.U16 [R8.64], R23 ;  /* 0x0000001708006986 */ /* 0x0003e4000c101506 */
[----:B------:R3:W-:Y:S01]  /*8fc70*/  @P1 STG.E.U16 [R16.64], R27 ;  /* 0x0000001b10001986 */ /* 0x0007e2000c101506 */
[----:B------:R-:W-:Y:S01]  /*8fc80*/  ISETP.LT.AND P6, PT, R22, c[0x0][0x178], !P4 ;  /* 0x00005e0016007a0c */ /* 0x000fe200067c1270 */
[----:B-----5:R2:W-:Y:S01]  /*8fc90*/  @P3 STG.E.U16 [R18.64], R24 ;  /* 0x0000001812003986 */ /* 0x0205e2000c101506 */
[----:B------:R-:W-:Y:S01]  /*8fca0*/  ISETP.LT.AND P3, PT, R25, c[0x0][0x178], !P4 ;  /* 0x00005e0019007a0c */ /* 0x000fe20006761270 */
[----:B------:R-:W-:Y:S01]  /*8fcb0*/  ISETP.LT.AND P4, PT, R26, c[0x0][0x178], !P4 ;  /* 0x00005e001a007a0c */ /* 0x000fe20006781270 */
[----:B------:R-:W-:-:S02]  /*8fcc0*/  ISETP.LT.AND P2, PT, R22, c[0x0][0x178], !P0 ;  /* 0x00005e0016007a0c */ /* 0x000fc40004741270 */
[----:B------:R-:W-:Y:S01]  /*8fcd0*/  ISETP.LT.AND P1, PT, R25, c[0x0][0x178], !P0 ;  /* 0x00005e0019007a0c */ /* 0x000fe20004721270 */
[C---:B------:R-:W-:Y:S01]  /*8fce0*/  IADD3 R25, R21.reuse, c[0x0][0x198], RZ ;  /* 0x0000660015197a10 */ /* 0x040fe20007ffe0ff */
[----:B------:R-:W-:Y:S01]  /*8fcf0*/  PRMT R0, R24, 0x7632, R0 ;  /* 0x0000763218007816 */ /* 0x000fe20000000000 */
[----:B0-----:R-:W-:-:S04]  /*8fd00*/  IMAD.WIDE R2, R21, 0x2, R12 ;  /* 0x0000000215027825 */ /* 0x001fc800078e020c */
[----:B-1----:R-:W-:-:S04]  /*8fd10*/  IMAD.WIDE R22, R21, 0x2, R14 ;  /* 0x0000000215167825 */ /* 0x002fc800078e020e */
[----:B------:R-:W-:-:S04]  /*8fd20*/  IMAD.WIDE R8, R21, 0x2, R6 ;  /* 0x0000000215087825 */ /* 0x000fc800078e0206 */
[----:B------:R-:W-:-:S04]  /*8fd30*/  IMAD.WIDE R4, R25, 0x2, R4 ;  /* 0x0000000219047825 */ /* 0x000fc800078e0204 */
[----:B------:R-:W-:Y:S01]  /*8fd40*/  IMAD.WIDE R14, R25, 0x2, R14 ;  /* 0x00000002190e7825 */ /* 0x000fe200078e020e */
[----:B------:R-:W-:-:S03]  /*8fd50*/  PRMT R10, R29, 0x7632, R10 ;  /* 0x000076321d0a7816 */ /* 0x000fc6000000000a */
[C---:B------:R-:W-:Y:S01]  /*8fd60*/  IMAD.WIDE R12, R25.reuse, 0x2, R12 ;  /* 0x00000002190c7825 */ /* 0x040fe200078e020c */
[----:B------:R2:W-:Y:S01]  /*8fd70*/  @P6 STG.E.U16 [R22.64], R29 ;  /* 0x0000001d16006986 */ /* 0x0005e2000c101506 */
[----:B------:R-:W-:Y:S02]  /*8fd80*/  ISETP.LT.AND P0, PT, R26, c[0x0][0x178], !P0 ;  /* 0x00005e001a007a0c */ /* 0x000fe40004701270 */
[----:B------:R-:W-:Y:S01]  /*8fd90*/  IMAD.WIDE R6, R25, 0x2, R6 ;  /* 0x0000000219067825 */ /* 0x000fe200078e0206 */
[----:B---3--:R-:W-:Y:S01]  /*8fda0*/  PRMT R16, R28, 0x7632, R16 ;  /* 0x000076321c107816 */ /* 0x008fe20000000010 */
[----:B------:R2:W-:Y:S02]  /*8fdb0*/  @P3 STG.E.U16 [R2.64], R28 ;  /* 0x0000001c02003986 */ /* 0x0005e4000c101506 */
[----:B------:R2:W-:Y:S02]  /*8fdc0*/  @P4 STG.E.U16 [R8.64], R11 ;  /* 0x0000000b08004986 */ /* 0x0005e4000c101506 */
[----:B------:R2:W-:Y:S02]  /*8fdd0*/  @P5 STG.E.U16 [R4.64], R0 ;  /* 0x0000000004005986 */ /* 0x0005e4000c101506 */
[----:B------:R2:W-:Y:S01]  /*8fde0*/  @P2 STG.E.U16 [R14.64], R10 ;  /* 0x0000000a0e002986 */ /* 0x0005e2000c101506 */
[----:B------:R2:W-:Y:S02]  /*8fdf0*/  @P1 STG.E.U16 [R12.64], R16 ;  /* 0x000000100c001986 */ /* 0x0005e4000c101506 */
[----:B------:R-:W-:Y:S05]  /*8fe00*/  @!P0 EXIT ;  /* 0x000000000000894d */ /* 0x000fea0003800000 */
[----:B--2---:R-:W-:-:S05]  /*8fe10*/  PRMT R3, R11, 0x7632, R3 ;  /* 0x000076320b037816 */ /* 0x004fca0000000003 */
[----:B------:R-:W-:Y:S01]  /*8fe20*/  STG.E.U16 [R6.64], R3 ;  /* 0x0000000306007986 */ /* 0x000fe2000c101506 */
[----:B------:R-:W-:Y:S05]  /*8fe30*/  EXIT ;  /* 0x000000000000794d */ /* 0x000fea0003800000 */
.L_x_4:
[----:B------:R-:W-:-:S00]  /*8fe40*/  BRA `(.L_x_4) ;  /* 0xfffffff000007947 */ /* 0x000fc0000383ffff */
[----:B------:R-:W-:-:S00]  /*8fe50*/  NOP ;  /* 0x0000000000007918 */ /* 0x000fc00000000000 */
        /* <DEDUP_REMOVED lines=10> */
.L_x_5:


//--------------------- .nv.shared.matmul_kernel  --------------------------
	.section	.nv.shared.matmul_kernel,"aw",@nobits
	.sectionflags	@""
	.align	16
